	.target	sm_103a

	.elftype	@"ET_EXEC"


//--------------------- .note.nv.tkinfo           --------------------------
	.section	.note.nv.tkinfo,"",@"SHT_NOTE"
	.sectionflags	@"SHF_NOTE_NV_TKINFO"
	.tkinfo
        /*0018*/ 	.word	0x00000002
        /*0030*/ 	.string	""
        /*0030*/ 	.string	"ptxas"
        /*0030*/ 	.string	"Cuda compilation tools, release 13.0, V13.0.88"
        /*0030*/ 	.string	"Build cuda_13.0.r13.0/compiler.36424714_0"
        /*0030*/ 	.string	"-arch sm_103a -m 64 "



//--------------------- .note.nv.cuinfo           --------------------------
	.section	.note.nv.cuinfo,"",@"SHT_NOTE"
	.sectionflags	@"SHF_NOTE_NV_CUINFO"
        /*0018*/ 	.short	0x0002
        /*001a*/ 	.short	0x0067
        /*001c*/ 	.short	0x0082
	.zero		2


//--------------------- .nv.info                  --------------------------
	.section	.nv.info,"",@"SHT_CUDA_INFO"
	.align	4


	//----- nvinfo : EIATTR_REGCOUNT
	.align		4
        /*0000*/ 	.byte	0x04, 0x2f
        /*0002*/ 	.short	(.L_38 - .L_37)
	.align		4
.L_37:
        /*0004*/ 	.word	index@(_ZN2at6native55_GLOBAL__N__1da31dc6_22_DistributionUniform_cu_67fa25cf43distribution_elementwise_grid_stride_kernelIdLi2EZNS0_9templates4cuda21uniform_and_transformIddPNS_17CUDAGeneratorImplEZZZNS4_14uniform_kernelIS7_EEvRNS_18TensorIteratorBaseEddT_ENKUlvE_clEvENKUlvE_clEvEUldE_EEvSA_T1_T2_EUlP24curandStatePhilox4_32_10E_ZNS1_27distribution_nullary_kernelIdd7double2S7_SJ_SE_EEvSA_SG_RKT3_T4_EUlidE_EEvlNS_15PhiloxCudaStateESF_SG_)
        /*0008*/ 	.word	0x00000038


	//----- nvinfo : EIATTR_FRAME_SIZE
	.align		4
.L_38:
        /*000c*/ 	.byte	0x04, 0x11
        /*000e*/ 	.short	(.L_40 - .L_39)
	.align		4
.L_39:
        /*0010*/ 	.word	index@($__internal_15_$__cuda_sm20_div_s64)
        /*0014*/ 	.word	0x00000000


	//----- nvinfo : EIATTR_FRAME_SIZE
	.align		4
.L_40:
        /*0018*/ 	.byte	0x04, 0x11
        /*001a*/ 	.short	(.L_42 - .L_41)
	.align		4
.L_41:
        /*001c*/ 	.word	index@(_ZN2at6native55_GLOBAL__N__1da31dc6_22_DistributionUniform_cu_67fa25cf43distribution_elementwise_grid_stride_kernelIdLi2EZNS0_9templates4cuda21uniform_and_transformIddPNS_17CUDAGeneratorImplEZZZNS4_14uniform_kernelIS7_EEvRNS_18TensorIteratorBaseEddT_ENKUlvE_clEvENKUlvE_clEvEUldE_EEvSA_T1_T2_EUlP24curandStatePhilox4_32_10E_ZNS1_27distribution_nullary_kernelIdd7double2S7_SJ_SE_EEvSA_SG_RKT3_T4_EUlidE_EEvlNS_15PhiloxCudaStateESF_SG_)
        /*0020*/ 	.word	0x00000000


	//----- nvinfo : EIATTR_REGCOUNT
	.align		4
.L_42:
        /*0024*/ 	.byte	0x04, 0x2f
        /*0026*/ 	.short	(.L_44 - .L_43)
	.align		4
.L_43:
        /*0028*/ 	.word	index@(_ZN2at6native55_GLOBAL__N__1da31dc6_22_DistributionUniform_cu_67fa25cf43distribution_elementwise_grid_stride_kernelIdLi2EZNS0_9templates4cuda21uniform_and_transformIddPNS_17CUDAGeneratorImplEZZZNS4_14uniform_kernelIS7_EEvRNS_18TensorIteratorBaseEddT_ENKUlvE_clEvENKUlvE_clEvEUldE_EEvSA_T1_T2_EUlP24curandStatePhilox4_32_10E_ZNS1_27distribution_nullary_kernelIdd7double2S7_SJ_SE_EEvSA_SG_RKT3_T4_EUlidE0_EEvlNS_15PhiloxCudaStateESF_SG_)
        /*002c*/ 	.word	0x00000036


	//----- nvinfo : EIATTR_FRAME_SIZE
	.align		4
.L_44:
        /*0030*/ 	.byte	0x04, 0x11
        /*0032*/ 	.short	(.L_46 - .L_45)
	.align		4
.L_45:
        /*0034*/ 	.word	index@($__internal_14_$__cuda_sm20_div_s64)
        /*0038*/ 	.word	0x00000000


	//----- nvinfo : EIATTR_FRAME_SIZE
	.align		4
.L_46:
        /*003c*/ 	.byte	0x04, 0x11
        /*003e*/ 	.short	(.L_48 - .L_47)
	.align		4
.L_47:
        /*0040*/ 	.word	index@(_ZN2at6native55_GLOBAL__N__1da31dc6_22_DistributionUniform_cu_67fa25cf43distribution_elementwise_grid_stride_kernelIdLi2EZNS0_9templates4cuda21uniform_and_transformIddPNS_17CUDAGeneratorImplEZZZNS4_14uniform_kernelIS7_EEvRNS_18TensorIteratorBaseEddT_ENKUlvE_clEvENKUlvE_clEvEUldE_EEvSA_T1_T2_EUlP24curandStatePhilox4_32_10E_ZNS1_27distribution_nullary_kernelIdd7double2S7_SJ_SE_EEvSA_SG_RKT3_T4_EUlidE0_EEvlNS_15PhiloxCudaStateESF_SG_)
        /*0044*/ 	.word	0x00000000


	//----- nvinfo : EIATTR_REGCOUNT
	.align		4
.L_48:
        /*0048*/ 	.byte	0x04, 0x2f
        /*004a*/ 	.short	(.L_50 - .L_49)
	.align		4
.L_49:
        /*004c*/ 	.word	index@(_ZN2at6native55_GLOBAL__N__1da31dc6_22_DistributionUniform_cu_67fa25cf43distribution_elementwise_grid_stride_kernelIdLi2EZNS0_9templates4cuda21uniform_and_transformIddPNS_17CUDAGeneratorImplEZZZNS4_14uniform_kernelIS7_EEvRNS_18TensorIteratorBaseEddT_ENKUlvE_clEvENKUlvE_clEvEUldE_EEvSA_T1_T2_EUlP24curandStatePhilox4_32_10E0_ZNS1_27distribution_nullary_kernelIdd6float4S7_SJ_SE_EEvSA_SG_RKT3_T4_EUlidE_EEvlNS_15PhiloxCudaStateESF_SG_)
        /*0050*/ 	.word	0x00000038


	//----- nvinfo : EIATTR_FRAME_SIZE
	.align		4
.L_50:
        /*0054*/ 	.byte	0x04, 0x11
        /*0056*/ 	.short	(.L_52 - .L_51)
	.align		4
.L_51:
        /*0058*/ 	.word	index@($__internal_13_$__cuda_sm20_div_s64)
        /*005c*/ 	.word	0x00000000


	//----- nvinfo : EIATTR_FRAME_SIZE
	.align		4
.L_52:
        /*0060*/ 	.byte	0x04, 0x11
        /*0062*/ 	.short	(.L_54 - .L_53)
	.align		4
.L_53:
        /*0064*/ 	.word	index@(_ZN2at6native55_GLOBAL__N__1da31dc6_22_DistributionUniform_cu_67fa25cf43distribution_elementwise_grid_stride_kernelIdLi2EZNS0_9templates4cuda21uniform_and_transformIddPNS_17CUDAGeneratorImplEZZZNS4_14uniform_kernelIS7_EEvRNS_18TensorIteratorBaseEddT_ENKUlvE_clEvENKUlvE_clEvEUldE_EEvSA_T1_T2_EUlP24curandStatePhilox4_32_10E0_ZNS1_27distribution_nullary_kernelIdd6float4S7_SJ_SE_EEvSA_SG_RKT3_T4_EUlidE_EEvlNS_15PhiloxCudaStateESF_SG_)
        /*0068*/ 	.word	0x00000000


	//----- nvinfo : EIATTR_REGCOUNT
	.align		4
.L_54:
        /*006c*/ 	.byte	0x04, 0x2f
        /*006e*/ 	.short	(.L_56 - .L_55)
	.align		4
.L_55:
        /*0070*/ 	.word	index@(_ZN2at6native55_GLOBAL__N__1da31dc6_22_DistributionUniform_cu_67fa25cf43distribution_elementwise_grid_stride_kernelIdLi2EZNS0_9templates4cuda21uniform_and_transformIddPNS_17CUDAGeneratorImplEZZZNS4_14uniform_kernelIS7_EEvRNS_18TensorIteratorBaseEddT_ENKUlvE_clEvENKUlvE_clEvEUldE_EEvSA_T1_T2_EUlP24curandStatePhilox4_32_10E0_ZNS1_27distribution_nullary_kernelIdd6float4S7_SJ_SE_EEvSA_SG_RKT3_T4_EUlidE0_EEvlNS_15PhiloxCudaStateESF_SG_)
        /*0074*/ 	.word	0x00000034


	//----- nvinfo : EIATTR_FRAME_SIZE
	.align		4
.L_56:
        /*0078*/ 	.byte	0x04, 0x11
        /*007a*/ 	.short	(.L_58 - .L_57)
	.align		4
.L_57:
        /*007c*/ 	.word	index@($__internal_12_$__cuda_sm20_div_s64)
        /*0080*/ 	.word	0x00000000


	//----- nvinfo : EIATTR_FRAME_SIZE
	.align		4
.L_58:
        /*0084*/ 	.byte	0x04, 0x11
        /*0086*/ 	.short	(.L_60 - .L_59)
	.align		4
.L_59:
        /*0088*/ 	.word	index@(_ZN2at6native55_GLOBAL__N__1da31dc6_22_DistributionUniform_cu_67fa25cf43distribution_elementwise_grid_stride_kernelIdLi2EZNS0_9templates4cuda21uniform_and_transformIddPNS_17CUDAGeneratorImplEZZZNS4_14uniform_kernelIS7_EEvRNS_18TensorIteratorBaseEddT_ENKUlvE_clEvENKUlvE_clEvEUldE_EEvSA_T1_T2_EUlP24curandStatePhilox4_32_10E0_ZNS1_27distribution_nullary_kernelIdd6float4S7_SJ_SE_EEvSA_SG_RKT3_T4_EUlidE0_EEvlNS_15PhiloxCudaStateESF_SG_)
        /*008c*/ 	.word	0x00000000


	//----- nvinfo : EIATTR_REGCOUNT
	.align		4
.L_60:
        /*0090*/ 	.byte	0x04, 0x2f
        /*0092*/ 	.short	(.L_62 - .L_61)
	.align		4
.L_61:
        /*0094*/ 	.word	index@(_ZN2at6native55_GLOBAL__N__1da31dc6_22_DistributionUniform_cu_67fa25cf43distribution_elementwise_grid_stride_kernelIfLi4EZNS0_9templates4cuda21uniform_and_transformIffPNS_17CUDAGeneratorImplEZZZNS4_14uniform_kernelIS7_EEvRNS_18TensorIteratorBaseEddT_ENKUlvE_clEvENKUlvE0_clEvEUlfE_EEvSA_T1_T2_EUlP24curandStatePhilox4_32_10E_ZNS1_27distribution_nullary_kernelIff7double2S7_SJ_SE_EEvSA_SG_RKT3_T4_EUlifE_EEvlNS_15PhiloxCudaStateESF_SG_)
        /*0098*/ 	.word	0x00000038


	//----- nvinfo : EIATTR_FRAME_SIZE
	.align		4
.L_62:
        /*009c*/ 	.byte	0x04, 0x11
        /*009e*/ 	.short	(.L_64 - .L_63)
	.align		4
.L_63:
        /*00a0*/ 	.word	index@($__internal_11_$__cuda_sm20_div_s64)
        /*00a4*/ 	.word	0x00000000


	//----- nvinfo : EIATTR_FRAME_SIZE
	.align		4
.L_64:
        /*00a8*/ 	.byte	0x04, 0x11
        /*00aa*/ 	.short	(.L_66 - .L_65)
	.align		4
.L_65:
        /*00ac*/ 	.word	index@(_ZN2at6native55_GLOBAL__N__1da31dc6_22_DistributionUniform_cu_67fa25cf43distribution_elementwise_grid_stride_kernelIfLi4EZNS0_9templates4cuda21uniform_and_transformIffPNS_17CUDAGeneratorImplEZZZNS4_14uniform_kernelIS7_EEvRNS_18TensorIteratorBaseEddT_ENKUlvE_clEvENKUlvE0_clEvEUlfE_EEvSA_T1_T2_EUlP24curandStatePhilox4_32_10E_ZNS1_27distribution_nullary_kernelIff7double2S7_SJ_SE_EEvSA_SG_RKT3_T4_EUlifE_EEvlNS_15PhiloxCudaStateESF_SG_)
        /*00b0*/ 	.word	0x00000000


	//----- nvinfo : EIATTR_REGCOUNT
	.align		4
.L_66:
        /*00b4*/ 	.byte	0x04, 0x2f
        /*00b6*/ 	.short	(.L_68 - .L_67)
	.align		4
.L_67:
        /*00b8*/ 	.word	index@(_ZN2at6native55_GLOBAL__N__1da31dc6_22_DistributionUniform_cu_67fa25cf43distribution_elementwise_grid_stride_kernelIfLi4EZNS0_9templates4cuda21uniform_and_transformIffPNS_17CUDAGeneratorImplEZZZNS4_14uniform_kernelIS7_EEvRNS_18TensorIteratorBaseEddT_ENKUlvE_clEvENKUlvE0_clEvEUlfE_EEvSA_T1_T2_EUlP24curandStatePhilox4_32_10E_ZNS1_27distribution_nullary_kernelIff7double2S7_SJ_SE_EEvSA_SG_RKT3_T4_EUlifE0_EEvlNS_15PhiloxCudaStateESF_SG_)
        /*00bc*/ 	.word	0x00000034


	//----- nvinfo : EIATTR_FRAME_SIZE
	.align		4
.L_68:
        /*00c0*/ 	.byte	0x04, 0x11
        /*00c2*/ 	.short	(.L_70 - .L_69)
	.align		4
.L_69:
        /*00c4*/ 	.word	index@($__internal_10_$__cuda_sm20_div_s64)
        /*00c8*/ 	.word	0x00000000


	//----- nvinfo : EIATTR_FRAME_SIZE
	.align		4
.L_70:
        /*00cc*/ 	.byte	0x04, 0x11
        /*00ce*/ 	.short	(.L_72 - .L_71)
	.align		4
.L_71:
        /*00d0*/ 	.word	index@(_ZN2at6native55_GLOBAL__N__1da31dc6_22_DistributionUniform_cu_67fa25cf43distribution_elementwise_grid_stride_kernelIfLi4EZNS0_9templates4cuda21uniform_and_transformIffPNS_17CUDAGeneratorImplEZZZNS4_14uniform_kernelIS7_EEvRNS_18TensorIteratorBaseEddT_ENKUlvE_clEvENKUlvE0_clEvEUlfE_EEvSA_T1_T2_EUlP24curandStatePhilox4_32_10E_ZNS1_27distribution_nullary_kernelIff7double2S7_SJ_SE_EEvSA_SG_RKT3_T4_EUlifE0_EEvlNS_15PhiloxCudaStateESF_SG_)
        /*00d4*/ 	.word	0x00000000


	//----- nvinfo : EIATTR_REGCOUNT
	.align		4
.L_72:
        /*00d8*/ 	.byte	0x04, 0x2f
        /*00da*/ 	.short	(.L_74 - .L_73)
	.align		4
.L_73:
        /*00dc*/ 	.word	index@(_ZN2at6native55_GLOBAL__N__1da31dc6_22_DistributionUniform_cu_67fa25cf43distribution_elementwise_grid_stride_kernelIfLi4EZNS0_9templates4cuda21uniform_and_transformIffPNS_17CUDAGeneratorImplEZZZNS4_14uniform_kernelIS7_EEvRNS_18TensorIteratorBaseEddT_ENKUlvE_clEvENKUlvE0_clEvEUlfE_EEvSA_T1_T2_EUlP24curandStatePhilox4_32_10E0_ZNS1_27distribution_nullary_kernelIff6float4S7_SJ_SE_EEvSA_SG_RKT3_T4_EUlifE_EEvlNS_15PhiloxCudaStateESF_SG_)
        /*00e0*/ 	.word	0x00000038


	//----- nvinfo : EIATTR_FRAME_SIZE
	.align		4
.L_74:
        /*00e4*/ 	.byte	0x04, 0x11
        /*00e6*/ 	.short	(.L_76 - .L_75)
	.align		4
.L_75:
        /*00e8*/ 	.word	index@($__internal_9_$__cuda_sm20_div_s64)
        /*00ec*/ 	.word	0x00000000


	//----- nvinfo : EIATTR_FRAME_SIZE
	.align		4
.L_76:
        /*00f0*/ 	.byte	0x04, 0x11
        /*00f2*/ 	.short	(.L_78 - .L_77)
	.align		4
.L_77:
        /*00f4*/ 	.word	index@(_ZN2at6native55_GLOBAL__N__1da31dc6_22_DistributionUniform_cu_67fa25cf43distribution_elementwise_grid_stride_kernelIfLi4EZNS0_9templates4cuda21uniform_and_transformIffPNS_17CUDAGeneratorImplEZZZNS4_14uniform_kernelIS7_EEvRNS_18TensorIteratorBaseEddT_ENKUlvE_clEvENKUlvE0_clEvEUlfE_EEvSA_T1_T2_EUlP24curandStatePhilox4_32_10E0_ZNS1_27distribution_nullary_kernelIff6float4S7_SJ_SE_EEvSA_SG_RKT3_T4_EUlifE_EEvlNS_15PhiloxCudaStateESF_SG_)
        /*00f8*/ 	.word	0x00000000


	//----- nvinfo : EIATTR_REGCOUNT
	.align		4
.L_78:
        /*00fc*/ 	.byte	0x04, 0x2f
        /*00fe*/ 	.short	(.L_80 - .L_79)
	.align		4
.L_79:
        /*0100*/ 	.word	index@(_ZN2at6native55_GLOBAL__N__1da31dc6_22_DistributionUniform_cu_67fa25cf43distribution_elementwise_grid_stride_kernelIfLi4EZNS0_9templates4cuda21uniform_and_transformIffPNS_17CUDAGeneratorImplEZZZNS4_14uniform_kernelIS7_EEvRNS_18TensorIteratorBaseEddT_ENKUlvE_clEvENKUlvE0_clEvEUlfE_EEvSA_T1_T2_EUlP24curandStatePhilox4_32_10E0_ZNS1_27distribution_nullary_kernelIff6float4S7_SJ_SE_EEvSA_SG_RKT3_T4_EUlifE0_EEvlNS_15PhiloxCudaStateESF_SG_)
        /*0104*/ 	.word	0x0000003c


	//----- nvinfo : EIATTR_FRAME_SIZE
	.align		4
.L_80:
        /*0108*/ 	.byte	0x04, 0x11
        /*010a*/ 	.short	(.L_82 - .L_81)
	.align		4
.L_81:
        /*010c*/ 	.word	index@($__internal_8_$__cuda_sm20_div_s64)
        /*0110*/ 	.word	0x00000000


	//----- nvinfo : EIATTR_FRAME_SIZE
	.align		4
.L_82:
        /*0114*/ 	.byte	0x04, 0x11
        /*0116*/ 	.short	(.L_84 - .L_83)
	.align		4
.L_83:
        /*0118*/ 	.word	index@(_ZN2at6native55_GLOBAL__N__1da31dc6_22_DistributionUniform_cu_67fa25cf43distribution_elementwise_grid_stride_kernelIfLi4EZNS0_9templates4cuda21uniform_and_transformIffPNS_17CUDAGeneratorImplEZZZNS4_14uniform_kernelIS7_EEvRNS_18TensorIteratorBaseEddT_ENKUlvE_clEvENKUlvE0_clEvEUlfE_EEvSA_T1_T2_EUlP24curandStatePhilox4_32_10E0_ZNS1_27distribution_nullary_kernelIff6float4S7_SJ_SE_EEvSA_SG_RKT3_T4_EUlifE0_EEvlNS_15PhiloxCudaStateESF_SG_)
        /*011c*/ 	.word	0x00000000


	//----- nvinfo : EIATTR_REGCOUNT
	.align		4
.L_84:
        /*0120*/ 	.byte	0x04, 0x2f
        /*0122*/ 	.short	(.L_86 - .L_85)
	.align		4
.L_85:
        /*0124*/ 	.word	index@(_ZN2at6native55_GLOBAL__N__1da31dc6_22_DistributionUniform_cu_67fa25cf43distribution_elementwise_grid_stride_kernelIfLi4EZNS0_9templates4cuda21uniform_and_transformIN3c104HalfEfPNS_17CUDAGeneratorImplEZZZNS4_14uniform_kernelIS9_EEvRNS_18TensorIteratorBaseEddT_ENKUlvE_clEvENKUlvE1_clEvEUlfE_EEvSC_T1_T2_EUlP24curandStatePhilox4_32_10E_ZNS1_27distribution_nullary_kernelIS7_f7double2S9_SL_SG_EEvSC_SI_RKT3_T4_EUlifE_EEvlNS_15PhiloxCudaStateESH_SI_)
        /*0128*/ 	.word	0x00000038


	//----- nvinfo : EIATTR_FRAME_SIZE
	.align		4
.L_86:
        /*012c*/ 	.byte	0x04, 0x11
        /*012e*/ 	.short	(.L_88 - .L_87)
	.align		4
.L_87:
        /*0130*/ 	.word	index@($__internal_7_$__cuda_sm20_div_s64)
        /*0134*/ 	.word	0x00000000


	//----- nvinfo : EIATTR_FRAME_SIZE
	.align		4
.L_88:
        /*0138*/ 	.byte	0x04, 0x11
        /*013a*/ 	.short	(.L_90 - .L_89)
	.align		4
.L_89:
        /*013c*/ 	.word	index@(_ZN2at6native55_GLOBAL__N__1da31dc6_22_DistributionUniform_cu_67fa25cf43distribution_elementwise_grid_stride_kernelIfLi4EZNS0_9templates4cuda21uniform_and_transformIN3c104HalfEfPNS_17CUDAGeneratorImplEZZZNS4_14uniform_kernelIS9_EEvRNS_18TensorIteratorBaseEddT_ENKUlvE_clEvENKUlvE1_clEvEUlfE_EEvSC_T1_T2_EUlP24curandStatePhilox4_32_10E_ZNS1_27distribution_nullary_kernelIS7_f7double2S9_SL_SG_EEvSC_SI_RKT3_T4_EUlifE_EEvlNS_15PhiloxCudaStateESH_SI_)
        /*0140*/ 	.word	0x00000000


	//----- nvinfo : EIATTR_REGCOUNT
	.align		4
.L_90:
        /*0144*/ 	.byte	0x04, 0x2f
        /*0146*/ 	.short	(.L_92 - .L_91)
	.align		4
.L_91:
        /*0148*/ 	.word	index@(_ZN2at6native55_GLOBAL__N__1da31dc6_22_DistributionUniform_cu_67fa25cf43distribution_elementwise_grid_stride_kernelIfLi4EZNS0_9templates4cuda21uniform_and_transformIN3c104HalfEfPNS_17CUDAGeneratorImplEZZZNS4_14uniform_kernelIS9_EEvRNS_18TensorIteratorBaseEddT_ENKUlvE_clEvENKUlvE1_clEvEUlfE_EEvSC_T1_T2_EUlP24curandStatePhilox4_32_10E_ZNS1_27distribution_nullary_kernelIS7_f7double2S9_SL_SG_EEvSC_SI_RKT3_T4_EUlifE0_EEvlNS_15PhiloxCudaStateESH_SI_)
        /*014c*/ 	.word	0x00000030


	//----- nvinfo : EIATTR_FRAME_SIZE
	.align		4
.L_92:
        /*0150*/ 	.byte	0x04, 0x11
        /*0152*/ 	.short	(.L_94 - .L_93)
	.align		4
.L_93:
        /*0154*/ 	.word	index@($__internal_6_$__cuda_sm20_div_s64)
        /*0158*/ 	.word	0x00000000


	//----- nvinfo : EIATTR_FRAME_SIZE
	.align		4
.L_94:
        /*015c*/ 	.byte	0x04, 0x11
        /*015e*/ 	.short	(.L_96 - .L_95)
	.align		4
.L_95:
        /*0160*/ 	.word	index@(_ZN2at6native55_GLOBAL__N__1da31dc6_22_DistributionUniform_cu_67fa25cf43distribution_elementwise_grid_stride_kernelIfLi4EZNS0_9templates4cuda21uniform_and_transformIN3c104HalfEfPNS_17CUDAGeneratorImplEZZZNS4_14uniform_kernelIS9_EEvRNS_18TensorIteratorBaseEddT_ENKUlvE_clEvENKUlvE1_clEvEUlfE_EEvSC_T1_T2_EUlP24curandStatePhilox4_32_10E_ZNS1_27distribution_nullary_kernelIS7_f7double2S9_SL_SG_EEvSC_SI_RKT3_T4_EUlifE0_EEvlNS_15PhiloxCudaStateESH_SI_)
        /*0164*/ 	.word	0x00000000


	//----- nvinfo : EIATTR_REGCOUNT
	.align		4
.L_96:
        /*0168*/ 	.byte	0x04, 0x2f
        /*016a*/ 	.short	(.L_98 - .L_97)
	.align		4
.L_97:
        /*016c*/ 	.word	index@(_ZN2at6native55_GLOBAL__N__1da31dc6_22_DistributionUniform_cu_67fa25cf43distribution_elementwise_grid_stride_kernelIfLi4EZNS0_9templates4cuda21uniform_and_transformIN3c104HalfEfPNS_17CUDAGeneratorImplEZZZNS4_14uniform_kernelIS9_EEvRNS_18TensorIteratorBaseEddT_ENKUlvE_clEvENKUlvE1_clEvEUlfE_EEvSC_T1_T2_EUlP24curandStatePhilox4_32_10E0_ZNS1_27distribution_nullary_kernelIS7_f6float4S9_SL_SG_EEvSC_SI_RKT3_T4_EUlifE_EEvlNS_15PhiloxCudaStateESH_SI_)
        /*0170*/ 	.word	0x00000038


	//----- nvinfo : EIATTR_FRAME_SIZE
	.align		4
.L_98:
        /*0174*/ 	.byte	0x04, 0x11
        /*0176*/ 	.short	(.L_100 - .L_99)
	.align		4
.L_99:
        /*0178*/ 	.word	index@($__internal_5_$__cuda_sm20_div_s64)
        /*017c*/ 	.word	0x00000000


	//----- nvinfo : EIATTR_FRAME_SIZE
	.align		4
.L_100:
        /*0180*/ 	.byte	0x04, 0x11
        /*0182*/ 	.short	(.L_102 - .L_101)
	.align		4
.L_101:
        /*0184*/ 	.word	index@(_ZN2at6native55_GLOBAL__N__1da31dc6_22_DistributionUniform_cu_67fa25cf43distribution_elementwise_grid_stride_kernelIfLi4EZNS0_9templates4cuda21uniform_and_transformIN3c104HalfEfPNS_17CUDAGeneratorImplEZZZNS4_14uniform_kernelIS9_EEvRNS_18TensorIteratorBaseEddT_ENKUlvE_clEvENKUlvE1_clEvEUlfE_EEvSC_T1_T2_EUlP24curandStatePhilox4_32_10E0_ZNS1_27distribution_nullary_kernelIS7_f6float4S9_SL_SG_EEvSC_SI_RKT3_T4_EUlifE_EEvlNS_15PhiloxCudaStateESH_SI_)
        /*0188*/ 	.word	0x00000000


	//----- nvinfo : EIATTR_REGCOUNT
	.align		4
.L_102:
        /*018c*/ 	.byte	0x04, 0x2f
        /*018e*/ 	.short	(.L_104 - .L_103)
	.align		4
.L_103:
        /*0190*/ 	.word	index@(_ZN2at6native55_GLOBAL__N__1da31dc6_22_DistributionUniform_cu_67fa25cf43distribution_elementwise_grid_stride_kernelIfLi4EZNS0_9templates4cuda21uniform_and_transformIN3c104HalfEfPNS_17CUDAGeneratorImplEZZZNS4_14uniform_kernelIS9_EEvRNS_18TensorIteratorBaseEddT_ENKUlvE_clEvENKUlvE1_clEvEUlfE_EEvSC_T1_T2_EUlP24curandStatePhilox4_32_10E0_ZNS1_27distribution_nullary_kernelIS7_f6float4S9_SL_SG_EEvSC_SI_RKT3_T4_EUlifE0_EEvlNS_15PhiloxCudaStateESH_SI_)
        /*0194*/ 	.word	0x0000002f


	//----- nvinfo : EIATTR_FRAME_SIZE
	.align		4
.L_104:
        /*0198*/ 	.byte	0x04, 0x11
        /*019a*/ 	.short	(.L_106 - .L_105)
	.align		4
.L_105:
        /*019c*/ 	.word	index@($__internal_4_$__cuda_sm20_div_s64)
        /*01a0*/ 	.word	0x00000000


	//----- nvinfo : EIATTR_FRAME_SIZE
	.align		4
.L_106:
        /*01a4*/ 	.byte	0x04, 0x11
        /*01a6*/ 	.short	(.L_108 - .L_107)
	.align		4
.L_107:
        /*01a8*/ 	.word	index@(_ZN2at6native55_GLOBAL__N__1da31dc6_22_DistributionUniform_cu_67fa25cf43distribution_elementwise_grid_stride_kernelIfLi4EZNS0_9templates4cuda21uniform_and_transformIN3c104HalfEfPNS_17CUDAGeneratorImplEZZZNS4_14uniform_kernelIS9_EEvRNS_18TensorIteratorBaseEddT_ENKUlvE_clEvENKUlvE1_clEvEUlfE_EEvSC_T1_T2_EUlP24curandStatePhilox4_32_10E0_ZNS1_27distribution_nullary_kernelIS7_f6float4S9_SL_SG_EEvSC_SI_RKT3_T4_EUlifE0_EEvlNS_15PhiloxCudaStateESH_SI_)
        /*01ac*/ 	.word	0x00000000


	//----- nvinfo : EIATTR_REGCOUNT
	.align		4
.L_108:
        /*01b0*/ 	.byte	0x04, 0x2f
        /*01b2*/ 	.short	(.L_110 - .L_109)
	.align		4
.L_109:
        /*01b4*/ 	.word	index@(_ZN2at6native55_GLOBAL__N__1da31dc6_22_DistributionUniform_cu_67fa25cf43distribution_elementwise_grid_stride_kernelIfLi4EZNS0_9templates4cuda21uniform_and_transformIN3c108BFloat16EfPNS_17CUDAGeneratorImplEZZZNS4_14uniform_kernelIS9_EEvRNS_18TensorIteratorBaseEddT_ENKUlvE_clEvENKUlvE2_clEvEUlfE_EEvSC_T1_T2_EUlP24curandStatePhilox4_32_10E_ZNS1_27distribution_nullary_kernelIS7_f7double2S9_SL_SG_EEvSC_SI_RKT3_T4_EUlifE_EEvlNS_15PhiloxCudaStateESH_SI_)
        /*01b8*/ 	.word	0x00000038


	//----- nvinfo : EIATTR_FRAME_SIZE
	.align		4
.L_110:
        /*01bc*/ 	.byte	0x04, 0x11
        /*01be*/ 	.short	(.L_112 - .L_111)
	.align		4
.L_111:
        /*01c0*/ 	.word	index@($__internal_3_$__cuda_sm20_div_s64)
        /*01c4*/ 	.word	0x00000000


	//----- nvinfo : EIATTR_FRAME_SIZE
	.align		4
.L_112:
        /*01c8*/ 	.byte	0x04, 0x11
        /*01ca*/ 	.short	(.L_114 - .L_113)
	.align		4
.L_113:
        /*01cc*/ 	.word	index@(_ZN2at6native55_GLOBAL__N__1da31dc6_22_DistributionUniform_cu_67fa25cf43distribution_elementwise_grid_stride_kernelIfLi4EZNS0_9templates4cuda21uniform_and_transformIN3c108BFloat16EfPNS_17CUDAGeneratorImplEZZZNS4_14uniform_kernelIS9_EEvRNS_18TensorIteratorBaseEddT_ENKUlvE_clEvENKUlvE2_clEvEUlfE_EEvSC_T1_T2_EUlP24curandStatePhilox4_32_10E_ZNS1_27distribution_nullary_kernelIS7_f7double2S9_SL_SG_EEvSC_SI_RKT3_T4_EUlifE_EEvlNS_15PhiloxCudaStateESH_SI_)
        /*01d0*/ 	.word	0x00000000


	//----- nvinfo : EIATTR_REGCOUNT
	.align		4
.L_114:
        /*01d4*/ 	.byte	0x04, 0x2f
        /*01d6*/ 	.short	(.L_116 - .L_115)
	.align		4
.L_115:
        /*01d8*/ 	.word	index@(_ZN2at6native55_GLOBAL__N__1da31dc6_22_DistributionUniform_cu_67fa25cf43distribution_elementwise_grid_stride_kernelIfLi4EZNS0_9templates4cuda21uniform_and_transformIN3c108BFloat16EfPNS_17CUDAGeneratorImplEZZZNS4_14uniform_kernelIS9_EEvRNS_18TensorIteratorBaseEddT_ENKUlvE_clEvENKUlvE2_clEvEUlfE_EEvSC_T1_T2_EUlP24curandStatePhilox4_32_10E_ZNS1_27distribution_nullary_kernelIS7_f7double2S9_SL_SG_EEvSC_SI_RKT3_T4_EUlifE0_EEvlNS_15PhiloxCudaStateESH_SI_)
        /*01dc*/ 	.word	0x00000030


	//----- nvinfo : EIATTR_FRAME_SIZE
	.align		4
.L_116:
        /*01e0*/ 	.byte	0x04, 0x11
        /*01e2*/ 	.short	(.L_118 - .L_117)
	.align		4
.L_117:
        /*01e4*/ 	.word	index@($__internal_2_$__cuda_sm20_div_s64)
        /*01e8*/ 	.word	0x00000000


	//----- nvinfo : EIATTR_FRAME_SIZE
	.align		4
.L_118:
        /*01ec*/ 	.byte	0x04, 0x11
        /*01ee*/ 	.short	(.L_120 - .L_119)
	.align		4
.L_119:
        /*01f0*/ 	.word	index@(_ZN2at6native55_GLOBAL__N__1da31dc6_22_DistributionUniform_cu_67fa25cf43distribution_elementwise_grid_stride_kernelIfLi4EZNS0_9templates4cuda21uniform_and_transformIN3c108BFloat16EfPNS_17CUDAGeneratorImplEZZZNS4_14uniform_kernelIS9_EEvRNS_18TensorIteratorBaseEddT_ENKUlvE_clEvENKUlvE2_clEvEUlfE_EEvSC_T1_T2_EUlP24curandStatePhilox4_32_10E_ZNS1_27distribution_nullary_kernelIS7_f7double2S9_SL_SG_EEvSC_SI_RKT3_T4_EUlifE0_EEvlNS_15PhiloxCudaStateESH_SI_)
        /*01f4*/ 	.word	0x00000000


	//----- nvinfo : EIATTR_REGCOUNT
	.align		4
.L_120:
        /*01f8*/ 	.byte	0x04, 0x2f
        /*01fa*/ 	.short	(.L_122 - .L_121)
	.align		4
.L_121:
        /*01fc*/ 	.word	index@(_ZN2at6native55_GLOBAL__N__1da31dc6_22_DistributionUniform_cu_67fa25cf43distribution_elementwise_grid_stride_kernelIfLi4EZNS0_9templates4cuda21uniform_and_transformIN3c108BFloat16EfPNS_17CUDAGeneratorImplEZZZNS4_14uniform_kernelIS9_EEvRNS_18TensorIteratorBaseEddT_ENKUlvE_clEvENKUlvE2_clEvEUlfE_EEvSC_T1_T2_EUlP24curandStatePhilox4_32_10E0_ZNS1_27distribution_nullary_kernelIS7_f6float4S9_SL_SG_EEvSC_SI_RKT3_T4_EUlifE_EEvlNS_15PhiloxCudaStateESH_SI_)
        /*0200*/ 	.word	0x00000038


	//----- nvinfo : EIATTR_FRAME_SIZE
	.align		4
.L_122:
        /*0204*/ 	.byte	0x04, 0x11
        /*0206*/ 	.short	(.L_124 - .L_123)
	.align		4
.L_123:
        /*0208*/ 	.word	index@($__internal_1_$__cuda_sm20_div_s64)
        /*020c*/ 	.word	0x00000000


	//----- nvinfo : EIATTR_FRAME_SIZE
	.align		4
.L_124:
        /*0210*/ 	.byte	0x04, 0x11
        /*0212*/ 	.short	(.L_126 - .L_125)
	.align		4
.L_125:
        /*0214*/ 	.word	index@(_ZN2at6native55_GLOBAL__N__1da31dc6_22_DistributionUniform_cu_67fa25cf43distribution_elementwise_grid_stride_kernelIfLi4EZNS0_9templates4cuda21uniform_and_transformIN3c108BFloat16EfPNS_17CUDAGeneratorImplEZZZNS4_14uniform_kernelIS9_EEvRNS_18TensorIteratorBaseEddT_ENKUlvE_clEvENKUlvE2_clEvEUlfE_EEvSC_T1_T2_EUlP24curandStatePhilox4_32_10E0_ZNS1_27distribution_nullary_kernelIS7_f6float4S9_SL_SG_EEvSC_SI_RKT3_T4_EUlifE_EEvlNS_15PhiloxCudaStateESH_SI_)
        /*0218*/ 	.word	0x00000000


	//----- nvinfo : EIATTR_REGCOUNT
	.align		4
.L_126:
        /*021c*/ 	.byte	0x04, 0x2f
        /*021e*/ 	.short	(.L_128 - .L_127)
	.align		4
.L_127:
        /*0220*/ 	.word	index@(_ZN2at6native55_GLOBAL__N__1da31dc6_22_DistributionUniform_cu_67fa25cf43distribution_elementwise_grid_stride_kernelIfLi4EZNS0_9templates4cuda21uniform_and_transformIN3c108BFloat16EfPNS_17CUDAGeneratorImplEZZZNS4_14uniform_kernelIS9_EEvRNS_18TensorIteratorBaseEddT_ENKUlvE_clEvENKUlvE2_clEvEUlfE_EEvSC_T1_T2_EUlP24curandStatePhilox4_32_10E0_ZNS1_27distribution_nullary_kernelIS7_f6float4S9_SL_SG_EEvSC_SI_RKT3_T4_EUlifE0_EEvlNS_15PhiloxCudaStateESH_SI_)
        /*0224*/ 	.word	0x0000002e


	//----- nvinfo : EIATTR_FRAME_SIZE
	.align		4
.L_128:
        /*0228*/ 	.byte	0x04, 0x11
        /*022a*/ 	.short	(.L_130 - .L_129)
	.align		4
.L_129:
        /*022c*/ 	.word	index@($__internal_0_$__cuda_sm20_div_s64)
        /*0230*/ 	.word	0x00000000


	//----- nvinfo : EIATTR_FRAME_SIZE
	.align		4
.L_130:
        /*0234*/ 	.byte	0x04, 0x11
        /*0236*/ 	.short	(.L_132 - .L_131)
	.align		4
.L_131:
        /*0238*/ 	.word	index@(_ZN2at6native55_GLOBAL__N__1da31dc6_22_DistributionUniform_cu_67fa25cf43distribution_elementwise_grid_stride_kernelIfLi4EZNS0_9templates4cuda21uniform_and_transformIN3c108BFloat16EfPNS_17CUDAGeneratorImplEZZZNS4_14uniform_kernelIS9_EEvRNS_18TensorIteratorBaseEddT_ENKUlvE_clEvENKUlvE2_clEvEUlfE_EEvSC_T1_T2_EUlP24curandStatePhilox4_32_10E0_ZNS1_27distribution_nullary_kernelIS7_f6float4S9_SL_SG_EEvSC_SI_RKT3_T4_EUlifE0_EEvlNS_15PhiloxCudaStateESH_SI_)
        /*023c*/ 	.word	0x00000000


	//----- nvinfo : EIATTR_MIN_STACK_SIZE
	.align		4
.L_132:
        /*0240*/ 	.byte	0x04, 0x12
        /*0242*/ 	.short	(.L_134 - .L_133)
	.align		4
.L_133:
        /*0244*/ 	.word	index@(_ZN2at6native55_GLOBAL__N__1da31dc6_22_DistributionUniform_cu_67fa25cf43distribution_elementwise_grid_stride_kernelIfLi4EZNS0_9templates4cuda21uniform_and_transformIN3c108BFloat16EfPNS_17CUDAGeneratorImplEZZZNS4_14uniform_kernelIS9_EEvRNS_18TensorIteratorBaseEddT_ENKUlvE_clEvENKUlvE2_clEvEUlfE_EEvSC_T1_T2_EUlP24curandStatePhilox4_32_10E0_ZNS1_27distribution_nullary_kernelIS7_f6float4S9_SL_SG_EEvSC_SI_RKT3_T4_EUlifE0_EEvlNS_15PhiloxCudaStateESH_SI_)
        /*0248*/ 	.word	0x00000000


	//----- nvinfo : EIATTR_MIN_STACK_SIZE
	.align		4
.L_134:
        /*024c*/ 	.byte	0x04, 0x12
        /*024e*/ 	.short	(.L_136 - .L_135)
	.align		4
.L_135:
        /*0250*/ 	.word	index@(_ZN2at6native55_GLOBAL__N__1da31dc6_22_DistributionUniform_cu_67fa25cf43distribution_elementwise_grid_stride_kernelIfLi4EZNS0_9templates4cuda21uniform_and_transformIN3c108BFloat16EfPNS_17CUDAGeneratorImplEZZZNS4_14uniform_kernelIS9_EEvRNS_18TensorIteratorBaseEddT_ENKUlvE_clEvENKUlvE2_clEvEUlfE_EEvSC_T1_T2_EUlP24curandStatePhilox4_32_10E0_ZNS1_27distribution_nullary_kernelIS7_f6float4S9_SL_SG_EEvSC_SI_RKT3_T4_EUlifE_EEvlNS_15PhiloxCudaStateESH_SI_)
        /*0254*/ 	.word	0x00000000


	//----- nvinfo : EIATTR_MIN_STACK_SIZE
	.align		4
.L_136:
        /*0258*/ 	.byte	0x04, 0x12
        /*025a*/ 	.short	(.L_138 - .L_137)
	.align		4
.L_137:
        /*025c*/ 	.word	index@(_ZN2at6native55_GLOBAL__N__1da31dc6_22_DistributionUniform_cu_67fa25cf43distribution_elementwise_grid_stride_kernelIfLi4EZNS0_9templates4cuda21uniform_and_transformIN3c108BFloat16EfPNS_17CUDAGeneratorImplEZZZNS4_14uniform_kernelIS9_EEvRNS_18TensorIteratorBaseEddT_ENKUlvE_clEvENKUlvE2_clEvEUlfE_EEvSC_T1_T2_EUlP24curandStatePhilox4_32_10E_ZNS1_27distribution_nullary_kernelIS7_f7double2S9_SL_SG_EEvSC_SI_RKT3_T4_EUlifE0_EEvlNS_15PhiloxCudaStateESH_SI_)
        /*0260*/ 	.word	0x00000000


	//----- nvinfo : EIATTR_MIN_STACK_SIZE
	.align		4
.L_138:
        /*0264*/ 	.byte	0x04, 0x12
        /*0266*/ 	.short	(.L_140 - .L_139)
	.align		4
.L_139:
        /*0268*/ 	.word	index@(_ZN2at6native55_GLOBAL__N__1da31dc6_22_DistributionUniform_cu_67fa25cf43distribution_elementwise_grid_stride_kernelIfLi4EZNS0_9templates4cuda21uniform_and_transformIN3c108BFloat16EfPNS_17CUDAGeneratorImplEZZZNS4_14uniform_kernelIS9_EEvRNS_18TensorIteratorBaseEddT_ENKUlvE_clEvENKUlvE2_clEvEUlfE_EEvSC_T1_T2_EUlP24curandStatePhilox4_32_10E_ZNS1_27distribution_nullary_kernelIS7_f7double2S9_SL_SG_EEvSC_SI_RKT3_T4_EUlifE_EEvlNS_15PhiloxCudaStateESH_SI_)
        /*026c*/ 	.word	0x00000000


	//----- nvinfo : EIATTR_MIN_STACK_SIZE
	.align		4
.L_140:
        /*0270*/ 	.byte	0x04, 0x12
        /*0272*/ 	.short	(.L_142 - .L_141)
	.align		4
.L_141:
        /*0274*/ 	.word	index@(_ZN2at6native55_GLOBAL__N__1da31dc6_22_DistributionUniform_cu_67fa25cf43distribution_elementwise_grid_stride_kernelIfLi4EZNS0_9templates4cuda21uniform_and_transformIN3c104HalfEfPNS_17CUDAGeneratorImplEZZZNS4_14uniform_kernelIS9_EEvRNS_18TensorIteratorBaseEddT_ENKUlvE_clEvENKUlvE1_clEvEUlfE_EEvSC_T1_T2_EUlP24curandStatePhilox4_32_10E0_ZNS1_27distribution_nullary_kernelIS7_f6float4S9_SL_SG_EEvSC_SI_RKT3_T4_EUlifE0_EEvlNS_15PhiloxCudaStateESH_SI_)
        /*0278*/ 	.word	0x00000000


	//----- nvinfo : EIATTR_MIN_STACK_SIZE
	.align		4
.L_142:
        /*027c*/ 	.byte	0x04, 0x12
        /*027e*/ 	.short	(.L_144 - .L_143)
	.align		4
.L_143:
        /*0280*/ 	.word	index@(_ZN2at6native55_GLOBAL__N__1da31dc6_22_DistributionUniform_cu_67fa25cf43distribution_elementwise_grid_stride_kernelIfLi4EZNS0_9templates4cuda21uniform_and_transformIN3c104HalfEfPNS_17CUDAGeneratorImplEZZZNS4_14uniform_kernelIS9_EEvRNS_18TensorIteratorBaseEddT_ENKUlvE_clEvENKUlvE1_clEvEUlfE_EEvSC_T1_T2_EUlP24curandStatePhilox4_32_10E0_ZNS1_27distribution_nullary_kernelIS7_f6float4S9_SL_SG_EEvSC_SI_RKT3_T4_EUlifE_EEvlNS_15PhiloxCudaStateESH_SI_)
        /*0284*/ 	.word	0x00000000


	//----- nvinfo : EIATTR_MIN_STACK_SIZE
	.align		4
.L_144:
        /*0288*/ 	.byte	0x04, 0x12
        /*028a*/ 	.short	(.L_146 - .L_145)
	.align		4
.L_145:
        /*028c*/ 	.word	index@(_ZN2at6native55_GLOBAL__N__1da31dc6_22_DistributionUniform_cu_67fa25cf43distribution_elementwise_grid_stride_kernelIfLi4EZNS0_9templates4cuda21uniform_and_transformIN3c104HalfEfPNS_17CUDAGeneratorImplEZZZNS4_14uniform_kernelIS9_EEvRNS_18TensorIteratorBaseEddT_ENKUlvE_clEvENKUlvE1_clEvEUlfE_EEvSC_T1_T2_EUlP24curandStatePhilox4_32_10E_ZNS1_27distribution_nullary_kernelIS7_f7double2S9_SL_SG_EEvSC_SI_RKT3_T4_EUlifE0_EEvlNS_15PhiloxCudaStateESH_SI_)
        /*0290*/ 	.word	0x00000000


	//----- nvinfo : EIATTR_MIN_STACK_SIZE
	.align		4
.L_146:
        /*0294*/ 	.byte	0x04, 0x12
        /*0296*/ 	.short	(.L_148 - .L_147)
	.align		4
.L_147:
        /*0298*/ 	.word	index@(_ZN2at6native55_GLOBAL__N__1da31dc6_22_DistributionUniform_cu_67fa25cf43distribution_elementwise_grid_stride_kernelIfLi4EZNS0_9templates4cuda21uniform_and_transformIN3c104HalfEfPNS_17CUDAGeneratorImplEZZZNS4_14uniform_kernelIS9_EEvRNS_18TensorIteratorBaseEddT_ENKUlvE_clEvENKUlvE1_clEvEUlfE_EEvSC_T1_T2_EUlP24curandStatePhilox4_32_10E_ZNS1_27distribution_nullary_kernelIS7_f7double2S9_SL_SG_EEvSC_SI_RKT3_T4_EUlifE_EEvlNS_15PhiloxCudaStateESH_SI_)
        /*029c*/ 	.word	0x00000000


	//----- nvinfo : EIATTR_MIN_STACK_SIZE
	.align		4
.L_148:
        /*02a0*/ 	.byte	0x04, 0x12
        /*02a2*/ 	.short	(.L_150 - .L_149)
	.align		4
.L_149:
        /*02a4*/ 	.word	index@(_ZN2at6native55_GLOBAL__N__1da31dc6_22_DistributionUniform_cu_67fa25cf43distribution_elementwise_grid_stride_kernelIfLi4EZNS0_9templates4cuda21uniform_and_transformIffPNS_17CUDAGeneratorImplEZZZNS4_14uniform_kernelIS7_EEvRNS_18TensorIteratorBaseEddT_ENKUlvE_clEvENKUlvE0_clEvEUlfE_EEvSA_T1_T2_EUlP24curandStatePhilox4_32_10E0_ZNS1_27distribution_nullary_kernelIff6float4S7_SJ_SE_EEvSA_SG_RKT3_T4_EUlifE0_EEvlNS_15PhiloxCudaStateESF_SG_)
        /*02a8*/ 	.word	0x00000000


	//----- nvinfo : EIATTR_MIN_STACK_SIZE
	.align		4
.L_150:
        /*02ac*/ 	.byte	0x04, 0x12
        /*02ae*/ 	.short	(.L_152 - .L_151)
	.align		4
.L_151:
        /*02b0*/ 	.word	index@(_ZN2at6native55_GLOBAL__N__1da31dc6_22_DistributionUniform_cu_67fa25cf43distribution_elementwise_grid_stride_kernelIfLi4EZNS0_9templates4cuda21uniform_and_transformIffPNS_17CUDAGeneratorImplEZZZNS4_14uniform_kernelIS7_EEvRNS_18TensorIteratorBaseEddT_ENKUlvE_clEvENKUlvE0_clEvEUlfE_EEvSA_T1_T2_EUlP24curandStatePhilox4_32_10E0_ZNS1_27distribution_nullary_kernelIff6float4S7_SJ_SE_EEvSA_SG_RKT3_T4_EUlifE_EEvlNS_15PhiloxCudaStateESF_SG_)
        /*02b4*/ 	.word	0x00000000


	//----- nvinfo : EIATTR_MIN_STACK_SIZE
	.align		4
.L_152:
        /*02b8*/ 	.byte	0x04, 0x12
        /*02ba*/ 	.short	(.L_154 - .L_153)
	.align		4
.L_153:
        /*02bc*/ 	.word	index@(_ZN2at6native55_GLOBAL__N__1da31dc6_22_DistributionUniform_cu_67fa25cf43distribution_elementwise_grid_stride_kernelIfLi4EZNS0_9templates4cuda21uniform_and_transformIffPNS_17CUDAGeneratorImplEZZZNS4_14uniform_kernelIS7_EEvRNS_18TensorIteratorBaseEddT_ENKUlvE_clEvENKUlvE0_clEvEUlfE_EEvSA_T1_T2_EUlP24curandStatePhilox4_32_10E_ZNS1_27distribution_nullary_kernelIff7double2S7_SJ_SE_EEvSA_SG_RKT3_T4_EUlifE0_EEvlNS_15PhiloxCudaStateESF_SG_)
        /*02c0*/ 	.word	0x00000000


	//----- nvinfo : EIATTR_MIN_STACK_SIZE
	.align		4
.L_154:
        /*02c4*/ 	.byte	0x04, 0x12
        /*02c6*/ 	.short	(.L_156 - .L_155)
	.align		4
.L_155:
        /*02c8*/ 	.word	index@(_ZN2at6native55_GLOBAL__N__1da31dc6_22_DistributionUniform_cu_67fa25cf43distribution_elementwise_grid_stride_kernelIfLi4EZNS0_9templates4cuda21uniform_and_transformIffPNS_17CUDAGeneratorImplEZZZNS4_14uniform_kernelIS7_EEvRNS_18TensorIteratorBaseEddT_ENKUlvE_clEvENKUlvE0_clEvEUlfE_EEvSA_T1_T2_EUlP24curandStatePhilox4_32_10E_ZNS1_27distribution_nullary_kernelIff7double2S7_SJ_SE_EEvSA_SG_RKT3_T4_EUlifE_EEvlNS_15PhiloxCudaStateESF_SG_)
        /*02cc*/ 	.word	0x00000000


	//----- nvinfo : EIATTR_MIN_STACK_SIZE
	.align		4
.L_156:
        /*02d0*/ 	.byte	0x04, 0x12
        /*02d2*/ 	.short	(.L_158 - .L_157)
	.align		4
.L_157:
        /*02d4*/ 	.word	index@(_ZN2at6native55_GLOBAL__N__1da31dc6_22_DistributionUniform_cu_67fa25cf43distribution_elementwise_grid_stride_kernelIdLi2EZNS0_9templates4cuda21uniform_and_transformIddPNS_17CUDAGeneratorImplEZZZNS4_14uniform_kernelIS7_EEvRNS_18TensorIteratorBaseEddT_ENKUlvE_clEvENKUlvE_clEvEUldE_EEvSA_T1_T2_EUlP24curandStatePhilox4_32_10E0_ZNS1_27distribution_nullary_kernelIdd6float4S7_SJ_SE_EEvSA_SG_RKT3_T4_EUlidE0_EEvlNS_15PhiloxCudaStateESF_SG_)
        /*02d8*/ 	.word	0x00000000


	//----- nvinfo : EIATTR_MIN_STACK_SIZE
	.align		4
.L_158:
        /*02dc*/ 	.byte	0x04, 0x12
        /*02de*/ 	.short	(.L_160 - .L_159)
	.align		4
.L_159:
        /*02e0*/ 	.word	index@(_ZN2at6native55_GLOBAL__N__1da31dc6_22_DistributionUniform_cu_67fa25cf43distribution_elementwise_grid_stride_kernelIdLi2EZNS0_9templates4cuda21uniform_and_transformIddPNS_17CUDAGeneratorImplEZZZNS4_14uniform_kernelIS7_EEvRNS_18TensorIteratorBaseEddT_ENKUlvE_clEvENKUlvE_clEvEUldE_EEvSA_T1_T2_EUlP24curandStatePhilox4_32_10E0_ZNS1_27distribution_nullary_kernelIdd6float4S7_SJ_SE_EEvSA_SG_RKT3_T4_EUlidE_EEvlNS_15PhiloxCudaStateESF_SG_)
        /*02e4*/ 	.word	0x00000000


	//----- nvinfo : EIATTR_MIN_STACK_SIZE
	.align		4
.L_160:
        /*02e8*/ 	.byte	0x04, 0x12
        /*02ea*/ 	.short	(.L_162 - .L_161)
	.align		4
.L_161:
        /*02ec*/ 	.word	index@(_ZN2at6native55_GLOBAL__N__1da31dc6_22_DistributionUniform_cu_67fa25cf43distribution_elementwise_grid_stride_kernelIdLi2EZNS0_9templates4cuda21uniform_and_transformIddPNS_17CUDAGeneratorImplEZZZNS4_14uniform_kernelIS7_EEvRNS_18TensorIteratorBaseEddT_ENKUlvE_clEvENKUlvE_clEvEUldE_EEvSA_T1_T2_EUlP24curandStatePhilox4_32_10E_ZNS1_27distribution_nullary_kernelIdd7double2S7_SJ_SE_EEvSA_SG_RKT3_T4_EUlidE0_EEvlNS_15PhiloxCudaStateESF_SG_)
        /*02f0*/ 	.word	0x00000000


	//----- nvinfo : EIATTR_MIN_STACK_SIZE
	.align		4
.L_162:
        /*02f4*/ 	.byte	0x04, 0x12
        /*02f6*/ 	.short	(.L_164 - .L_163)
	.align		4
.L_163:
        /*02f8*/ 	.word	index@(_ZN2at6native55_GLOBAL__N__1da31dc6_22_DistributionUniform_cu_67fa25cf43distribution_elementwise_grid_stride_kernelIdLi2EZNS0_9templates4cuda21uniform_and_transformIddPNS_17CUDAGeneratorImplEZZZNS4_14uniform_kernelIS7_EEvRNS_18TensorIteratorBaseEddT_ENKUlvE_clEvENKUlvE_clEvEUldE_EEvSA_T1_T2_EUlP24curandStatePhilox4_32_10E_ZNS1_27distribution_nullary_kernelIdd7double2S7_SJ_SE_EEvSA_SG_RKT3_T4_EUlidE_EEvlNS_15PhiloxCudaStateESF_SG_)
        /*02fc*/ 	.word	0x00000000
.L_164:


//--------------------- .nv.compat                --------------------------
	.section	.nv.compat,"",@"SHT_CUDA_COMPAT_INFO"
	.align	4
        /*0000*/ 	.byte	0x02, 0x09, 0x01, 0x00, 0x02, 0x02, 0x01, 0x00, 0x02, 0x05, 0x05, 0x00, 0x03, 0x07, 0x01, 0x01
        /*0010*/ 	.byte	0x02, 0x03, 0x00, 0x00, 0x02, 0x06, 0x01, 0x00, 0x04, 0x0b, 0x08, 0x00, 0x00, 0x00, 0x00, 0x00
        /*0020*/ 	.byte	0x00, 0x00, 0x00, 0x00


//--------------------- .nv.info._ZN2at6native55_GLOBAL__N__1da31dc6_22_DistributionUniform_cu_67fa25cf43distribution_elementwise_grid_stride_kernelIfLi4EZNS0_9templates4cuda21uniform_and_transformIN3c108BFloat16EfPNS_17CUDAGeneratorImplEZZZNS4_14uniform_kernelIS9_EEvRNS_18TensorIteratorBaseEddT_ENKUlvE_clEvENKUlvE2_clEvEUlfE_EEvSC_T1_T2_EUlP24curandStatePhilox4_32_10E0_ZNS1_27distribution_nullary_kernelIS7_f6float4S9_SL_SG_EEvSC_SI_RKT3_T4_EUlifE0_EEvlNS_15PhiloxCudaStateESH_SI_ --------------------------
	.section	.nv.info._ZN2at6native55_GLOBAL__N__1da31dc6_22_DistributionUniform_cu_67fa25cf43distribution_elementwise_grid_stride_kernelIfLi4EZNS0_9templates4cuda21uniform_and_transformIN3c108BFloat16EfPNS_17CUDAGeneratorImplEZZZNS4_14uniform_kernelIS9_EEvRNS_18TensorIteratorBaseEddT_ENKUlvE_clEvENKUlvE2_clEvEUlfE_EEvSC_T1_T2_EUlP24curandStatePhilox4_32_10E0_ZNS1_27distribution_nullary_kernelIS7_f6float4S9_SL_SG_EEvSC_SI_RKT3_T4_EUlifE0_EEvlNS_15PhiloxCudaStateESH_SI_,"",@"SHT_CUDA_INFO"
	.sectionflags	@""
	.align	4


	//----- nvinfo : EIATTR_CUDA_API_VERSION
	.align		4
        /*0000*/ 	.byte	0x04, 0x37
        /*0002*/ 	.short	(.L_166 - .L_165)
.L_165:
        /*0004*/ 	.word	0x00000082


	//----- nvinfo : EIATTR_KPARAM_INFO
	.align		4
.L_166:
        /*0008*/ 	.byte	0x04, 0x17
        /*000a*/ 	.short	(.L_168 - .L_167)
.L_167:
        /*000c*/ 	.word	0x00000000
        /*0010*/ 	.short	0x0003
        /*0012*/ 	.short	0x0028
        /*0014*/ 	.byte	0x00, 0xf0, 0xa1, 0x06


	//----- nvinfo : EIATTR_KPARAM_INFO
	.align		4
.L_168:
        /*0018*/ 	.byte	0x04, 0x17
        /*001a*/ 	.short	(.L_170 - .L_169)
.L_169:
        /*001c*/ 	.word	0x00000000
        /*0020*/ 	.short	0x0002
        /*0022*/ 	.short	0x0020
        /*0024*/ 	.byte	0x00, 0xf0, 0x05, 0x00


	//----- nvinfo : EIATTR_KPARAM_INFO
	.align		4
.L_170:
        /*0028*/ 	.byte	0x04, 0x17
        /*002a*/ 	.short	(.L_172 - .L_171)
.L_171:
        /*002c*/ 	.word	0x00000000
        /*0030*/ 	.short	0x0001
        /*0032*/ 	.short	0x0008
        /*0034*/ 	.byte	0x00, 0xf0, 0x61, 0x00


	//----- nvinfo : EIATTR_KPARAM_INFO
	.align		4
.L_172:
        /*0038*/ 	.byte	0x04, 0x17
        /*003a*/ 	.short	(.L_174 - .L_173)
.L_173:
        /*003c*/ 	.word	0x00000000
        /*0040*/ 	.short	0x0000
        /*0042*/ 	.short	0x0000
        /*0044*/ 	.byte	0x00, 0xf0, 0x21, 0x00


	//----- nvinfo : EIATTR_SPARSE_MMA_MASK
	.align		4
.L_174:
        /*0048*/ 	.byte	0x03, 0x50
        /*004a*/ 	.short	0x0000


	//----- nvinfo : EIATTR_MAXREG_COUNT
	.align		4
        /*004c*/ 	.byte	0x03, 0x1b
        /*004e*/ 	.short	0x0040


	//----- nvinfo : EIATTR_NUM_BARRIERS
	.align		4
        /*0050*/ 	.byte	0x02, 0x4c
        /*0052*/ 	.byte	0x01
	.zero		1


	//----- nvinfo : EIATTR_MERCURY_ISA_VERSION
	.align		4
        /*0054*/ 	.byte	0x03, 0x5f
        /*0056*/ 	.short	0x0101


	//----- nvinfo : EIATTR_VRC_CTA_INIT_COUNT
	.align		4
        /*0058*/ 	.byte	0x02, 0x4a
	.zero		1
	.zero		1


	//----- nvinfo : EIATTR_EXIT_INSTR_OFFSETS
	.align		4
        /*005c*/ 	.byte	0x04, 0x1c
        /*005e*/ 	.short	(.L_176 - .L_175)


	//   ....[0]....
.L_175:
        /*0060*/ 	.word	0x000007d0


	//   ....[1]....
        /*0064*/ 	.word	0x000055b0


	//----- nvinfo : EIATTR_MAX_THREADS
	.align		4
.L_176:
        /*0068*/ 	.byte	0x04, 0x05
        /*006a*/ 	.short	(.L_178 - .L_177)
.L_177:
        /*006c*/ 	.word	0x00000100
        /*0070*/ 	.word	0x00000001
        /*0074*/ 	.word	0x00000001


	//----- nvinfo : EIATTR_CRS_STACK_SIZE
	.align		4
.L_178:
        /*0078*/ 	.byte	0x04, 0x1e
        /*007a*/ 	.short	(.L_180 - .L_179)
.L_179:
        /*007c*/ 	.word	0x00000000


	//----- nvinfo : EIATTR_CBANK_PARAM_SIZE
	.align		4
.L_180:
        /*0080*/ 	.byte	0x03, 0x19
        /*0082*/ 	.short	0x01d0


	//----- nvinfo : EIATTR_PARAM_CBANK
	.align		4
        /*0084*/ 	.byte	0x04, 0x0a
        /*0086*/ 	.short	(.L_182 - .L_181)
	.align		4
.L_181:
        /*0088*/ 	.word	index@(.nv.constant0._ZN2at6native55_GLOBAL__N__1da31dc6_22_DistributionUniform_cu_67fa25cf43distribution_elementwise_grid_stride_kernelIfLi4EZNS0_9templates4cuda21uniform_and_transformIN3c108BFloat16EfPNS_17CUDAGeneratorImplEZZZNS4_14uniform_kernelIS9_EEvRNS_18TensorIteratorBaseEddT_ENKUlvE_clEvENKUlvE2_clEvEUlfE_EEvSC_T1_T2_EUlP24curandStatePhilox4_32_10E0_ZNS1_27distribution_nullary_kernelIS7_f6float4S9_SL_SG_EEvSC_SI_RKT3_T4_EUlifE0_EEvlNS_15PhiloxCudaStateESH_SI_)
        /*008c*/ 	.short	0x0380
        /*008e*/ 	.short	0x01d0


	//----- nvinfo : EIATTR_SW_WAR
	.align		4
.L_182:
        /*0090*/ 	.byte	0x04, 0x36
        /*0092*/ 	.short	(.L_184 - .L_183)
.L_183:
        /*0094*/ 	.word	0x00000008
.L_184:


//--------------------- .nv.info._ZN2at6native55_GLOBAL__N__1da31dc6_22_DistributionUniform_cu_67fa25cf43distribution_elementwise_grid_stride_kernelIfLi4EZNS0_9templates4cuda21uniform_and_transformIN3c108BFloat16EfPNS_17CUDAGeneratorImplEZZZNS4_14uniform_kernelIS9_EEvRNS_18TensorIteratorBaseEddT_ENKUlvE_clEvENKUlvE2_clEvEUlfE_EEvSC_T1_T2_EUlP24curandStatePhilox4_32_10E0_ZNS1_27distribution_nullary_kernelIS7_f6float4S9_SL_SG_EEvSC_SI_RKT3_T4_EUlifE_EEvlNS_15PhiloxCudaStateESH_SI_ --------------------------
	.section	.nv.info._ZN2at6native55_GLOBAL__N__1da31dc6_22_DistributionUniform_cu_67fa25cf43distribution_elementwise_grid_stride_kernelIfLi4EZNS0_9templates4cuda21uniform_and_transformIN3c108BFloat16EfPNS_17CUDAGeneratorImplEZZZNS4_14uniform_kernelIS9_EEvRNS_18TensorIteratorBaseEddT_ENKUlvE_clEvENKUlvE2_clEvEUlfE_EEvSC_T1_T2_EUlP24curandStatePhilox4_32_10E0_ZNS1_27distribution_nullary_kernelIS7_f6float4S9_SL_SG_EEvSC_SI_RKT3_T4_EUlifE_EEvlNS_15PhiloxCudaStateESH_SI_,"",@"SHT_CUDA_INFO"
	.sectionflags	@""
	.align	4


	//----- nvinfo : EIATTR_CUDA_API_VERSION
	.align		4
        /*0000*/ 	.byte	0x04, 0x37
        /*0002*/ 	.short	(.L_186 - .L_185)
.L_185:
        /*0004*/ 	.word	0x00000082


	//----- nvinfo : EIATTR_KPARAM_INFO
	.align		4
.L_186:
        /*0008*/ 	.byte	0x04, 0x17
        /*000a*/ 	.short	(.L_188 - .L_187)
.L_187:
        /*000c*/ 	.word	0x00000000
        /*0010*/ 	.short	0x0003
        /*0012*/ 	.short	0x0028
        /*0014*/ 	.byte	0x00, 0xf0, 0x61, 0x00


	//----- nvinfo : EIATTR_KPARAM_INFO
	.align		4
.L_188:
        /*0018*/ 	.byte	0x04, 0x17
        /*001a*/ 	.short	(.L_190 - .L_189)
.L_189:
        /*001c*/ 	.word	0x00000000
        /*0020*/ 	.short	0x0002
        /*0022*/ 	.short	0x0020
        /*0024*/ 	.byte	0x00, 0xf0, 0x05, 0x00


	//----- nvinfo : EIATTR_KPARAM_INFO
	.align		4
.L_190:
        /*0028*/ 	.byte	0x04, 0x17
        /*002a*/ 	.short	(.L_192 - .L_191)
.L_191:
        /*002c*/ 	.word	0x00000000
        /*0030*/ 	.short	0x0001
        /*0032*/ 	.short	0x0008
        /*0034*/ 	.byte	0x00, 0xf0, 0x61, 0x00


	//----- nvinfo : EIATTR_KPARAM_INFO
	.align		4
.L_192:
        /*0038*/ 	.byte	0x04, 0x17
        /*003a*/ 	.short	(.L_194 - .L_193)
.L_193:
        /*003c*/ 	.word	0x00000000
        /*0040*/ 	.short	0x0000
        /*0042*/ 	.short	0x0000
        /*0044*/ 	.byte	0x00, 0xf0, 0x21, 0x00


	//----- nvinfo : EIATTR_SPARSE_MMA_MASK
	.align		4
.L_194:
        /*0048*/ 	.byte	0x03, 0x50
        /*004a*/ 	.short	0x0000


	//----- nvinfo : EIATTR_MAXREG_COUNT
	.align		4
        /*004c*/ 	.byte	0x03, 0x1b
        /*004e*/ 	.short	0x0040


	//----- nvinfo : EIATTR_NUM_BARRIERS
	.align		4
        /*0050*/ 	.byte	0x02, 0x4c
        /*0052*/ 	.byte	0x01
	.zero		1


	//----- nvinfo : EIATTR_MERCURY_ISA_VERSION
	.align		4
        /*0054*/ 	.byte	0x03, 0x5f
        /*0056*/ 	.short	0x0101


	//----- nvinfo : EIATTR_VRC_CTA_INIT_COUNT
	.align		4
        /*0058*/ 	.byte	0x02, 0x4a
	.zero		1
	.zero		1


	//----- nvinfo : EIATTR_EXIT_INSTR_OFFSETS
	.align		4
        /*005c*/ 	.byte	0x04, 0x1c
        /*005e*/ 	.short	(.L_196 - .L_195)


	//   ....[0]....
.L_195:
        /*0060*/ 	.word	0x000007d0


	//   ....[1]....
        /*0064*/ 	.word	0x00001280


	//----- nvinfo : EIATTR_MAX_THREADS
	.align		4
.L_196:
        /*0068*/ 	.byte	0x04, 0x05
        /*006a*/ 	.short	(.L_198 - .L_197)
.L_197:
        /*006c*/ 	.word	0x00000100
        /*0070*/ 	.word	0x00000001
        /*0074*/ 	.word	0x00000001


	//----- nvinfo : EIATTR_CRS_STACK_SIZE
	.align		4
.L_198:
        /*0078*/ 	.byte	0x04, 0x1e
        /*007a*/ 	.short	(.L_200 - .L_199)
.L_199:
        /*007c*/ 	.word	0x00000000


	//----- nvinfo : EIATTR_CBANK_PARAM_SIZE
	.align		4
.L_200:
        /*0080*/ 	.byte	0x03, 0x19
        /*0082*/ 	.short	0x0040


	//----- nvinfo : EIATTR_PARAM_CBANK
	.align		4
        /*0084*/ 	.byte	0x04, 0x0a
        /*0086*/ 	.short	(.L_202 - .L_201)
	.align		4
.L_201:
        /*0088*/ 	.word	index@(.nv.constant0._ZN2at6native55_GLOBAL__N__1da31dc6_22_DistributionUniform_cu_67fa25cf43distribution_elementwise_grid_stride_kernelIfLi4EZNS0_9templates4cuda21uniform_and_transformIN3c108BFloat16EfPNS_17CUDAGeneratorImplEZZZNS4_14uniform_kernelIS9_EEvRNS_18TensorIteratorBaseEddT_ENKUlvE_clEvENKUlvE2_clEvEUlfE_EEvSC_T1_T2_EUlP24curandStatePhilox4_32_10E0_ZNS1_27distribution_nullary_kernelIS7_f6float4S9_SL_SG_EEvSC_SI_RKT3_T4_EUlifE_EEvlNS_15PhiloxCudaStateESH_SI_)
        /*008c*/ 	.short	0x0380
        /*008e*/ 	.short	0x0040


	//----- nvinfo : EIATTR_SW_WAR
	.align		4
.L_202:
        /*0090*/ 	.byte	0x04, 0x36
        /*0092*/ 	.short	(.L_204 - .L_203)
.L_203:
        /*0094*/ 	.word	0x00000008
.L_204:


//--------------------- .nv.info._ZN2at6native55_GLOBAL__N__1da31dc6_22_DistributionUniform_cu_67fa25cf43distribution_elementwise_grid_stride_kernelIfLi4EZNS0_9templates4cuda21uniform_and_transformIN3c108BFloat16EfPNS_17CUDAGeneratorImplEZZZNS4_14uniform_kernelIS9_EEvRNS_18TensorIteratorBaseEddT_ENKUlvE_clEvENKUlvE2_clEvEUlfE_EEvSC_T1_T2_EUlP24curandStatePhilox4_32_10E_ZNS1_27distribution_nullary_kernelIS7_f7double2S9_SL_SG_EEvSC_SI_RKT3_T4_EUlifE0_EEvlNS_15PhiloxCudaStateESH_SI_ --------------------------
	.section	.nv.info._ZN2at6native55_GLOBAL__N__1da31dc6_22_DistributionUniform_cu_67fa25cf43distribution_elementwise_grid_stride_kernelIfLi4EZNS0_9templates4cuda21uniform_and_transformIN3c108BFloat16EfPNS_17CUDAGeneratorImplEZZZNS4_14uniform_kernelIS9_EEvRNS_18TensorIteratorBaseEddT_ENKUlvE_clEvENKUlvE2_clEvEUlfE_EEvSC_T1_T2_EUlP24curandStatePhilox4_32_10E_ZNS1_27distribution_nullary_kernelIS7_f7double2S9_SL_SG_EEvSC_SI_RKT3_T4_EUlifE0_EEvlNS_15PhiloxCudaStateESH_SI_,"",@"SHT_CUDA_INFO"
	.sectionflags	@""
	.align	4


	//----- nvinfo : EIATTR_CUDA_API_VERSION
	.align		4
        /*0000*/ 	.byte	0x04, 0x37
        /*0002*/ 	.short	(.L_206 - .L_205)
.L_205:
        /*0004*/ 	.word	0x00000082


	//----- nvinfo : EIATTR_KPARAM_INFO
	.align		4
.L_206:
        /*0008*/ 	.byte	0x04, 0x17
        /*000a*/ 	.short	(.L_208 - .L_207)
.L_207:
        /*000c*/ 	.word	0x00000000
        /*0010*/ 	.short	0x0003
        /*0012*/ 	.short	0x0028
        /*0014*/ 	.byte	0x00, 0xf0, 0xa1, 0x06


	//----- nvinfo : EIATTR_KPARAM_INFO
	.align		4
.L_208:
        /*0018*/ 	.byte	0x04, 0x17
        /*001a*/ 	.short	(.L_210 - .L_209)
.L_209:
        /*001c*/ 	.word	0x00000000
        /*0020*/ 	.short	0x0002
        /*0022*/ 	.short	0x0020
        /*0024*/ 	.byte	0x00, 0xf0, 0x05, 0x00


	//----- nvinfo : EIATTR_KPARAM_INFO
	.align		4
.L_210:
        /*0028*/ 	.byte	0x04, 0x17
        /*002a*/ 	.short	(.L_212 - .L_211)
.L_211:
        /*002c*/ 	.word	0x00000000
        /*0030*/ 	.short	0x0001
        /*0032*/ 	.short	0x0008
        /*0034*/ 	.byte	0x00, 0xf0, 0x61, 0x00


	//----- nvinfo : EIATTR_KPARAM_INFO
	.align		4
.L_212:
        /*0038*/ 	.byte	0x04, 0x17
        /*003a*/ 	.short	(.L_214 - .L_213)
.L_213:
        /*003c*/ 	.word	0x00000000
        /*0040*/ 	.short	0x0000
        /*0042*/ 	.short	0x0000
        /*0044*/ 	.byte	0x00, 0xf0, 0x21, 0x00


	//----- nvinfo : EIATTR_SPARSE_MMA_MASK
	.align		4
.L_214:
        /*0048*/ 	.byte	0x03, 0x50
        /*004a*/ 	.short	0x0000


	//----- nvinfo : EIATTR_MAXREG_COUNT
	.align		4
        /*004c*/ 	.byte	0x03, 0x1b
        /*004e*/ 	.short	0x0040


	//----- nvinfo : EIATTR_NUM_BARRIERS
	.align		4
        /*0050*/ 	.byte	0x02, 0x4c
        /*0052*/ 	.byte	0x01
	.zero		1


	//----- nvinfo : EIATTR_MERCURY_ISA_VERSION
	.align		4
        /*0054*/ 	.byte	0x03, 0x5f
        /*0056*/ 	.short	0x0101


	//----- nvinfo : EIATTR_VRC_CTA_INIT_COUNT
	.align		4
        /*0058*/ 	.byte	0x02, 0x4a
	.zero		1
	.zero		1


	//----- nvinfo : EIATTR_EXIT_INSTR_OFFSETS
	.align		4
        /*005c*/ 	.byte	0x04, 0x1c
        /*005e*/ 	.short	(.L_216 - .L_215)


	//   ....[0]....
.L_215:
        /*0060*/ 	.word	0x000007c0


	//   ....[1]....
        /*0064*/ 	.word	0x000057f0


	//----- nvinfo : EIATTR_MAX_THREADS
	.align		4
.L_216:
        /*0068*/ 	.byte	0x04, 0x05
        /*006a*/ 	.short	(.L_218 - .L_217)
.L_217:
        /*006c*/ 	.word	0x00000100
        /*0070*/ 	.word	0x00000001
        /*0074*/ 	.word	0x00000001


	//----- nvinfo : EIATTR_CRS_STACK_SIZE
	.align		4
.L_218:
        /*0078*/ 	.byte	0x04, 0x1e
        /*007a*/ 	.short	(.L_220 - .L_219)
.L_219:
        /*007c*/ 	.word	0x00000000


	//----- nvinfo : EIATTR_CBANK_PARAM_SIZE
	.align		4
.L_220:
        /*0080*/ 	.byte	0x03, 0x19
        /*0082*/ 	.short	0x01d0


	//----- nvinfo : EIATTR_PARAM_CBANK
	.align		4
        /*0084*/ 	.byte	0x04, 0x0a
        /*0086*/ 	.short	(.L_222 - .L_221)
	.align		4
.L_221:
        /*0088*/ 	.word	index@(.nv.constant0._ZN2at6native55_GLOBAL__N__1da31dc6_22_DistributionUniform_cu_67fa25cf43distribution_elementwise_grid_stride_kernelIfLi4EZNS0_9templates4cuda21uniform_and_transformIN3c108BFloat16EfPNS_17CUDAGeneratorImplEZZZNS4_14uniform_kernelIS9_EEvRNS_18TensorIteratorBaseEddT_ENKUlvE_clEvENKUlvE2_clEvEUlfE_EEvSC_T1_T2_EUlP24curandStatePhilox4_32_10E_ZNS1_27distribution_nullary_kernelIS7_f7double2S9_SL_SG_EEvSC_SI_RKT3_T4_EUlifE0_EEvlNS_15PhiloxCudaStateESH_SI_)
        /*008c*/ 	.short	0x0380
        /*008e*/ 	.short	0x01d0


	//----- nvinfo : EIATTR_SW_WAR
	.align		4
.L_222:
        /*0090*/ 	.byte	0x04, 0x36
        /*0092*/ 	.short	(.L_224 - .L_223)
.L_223:
        /*0094*/ 	.word	0x00000008
.L_224:


//--------------------- .nv.info._ZN2at6native55_GLOBAL__N__1da31dc6_22_DistributionUniform_cu_67fa25cf43distribution_elementwise_grid_stride_kernelIfLi4EZNS0_9templates4cuda21uniform_and_transformIN3c108BFloat16EfPNS_17CUDAGeneratorImplEZZZNS4_14uniform_kernelIS9_EEvRNS_18TensorIteratorBaseEddT_ENKUlvE_clEvENKUlvE2_clEvEUlfE_EEvSC_T1_T2_EUlP24curandStatePhilox4_32_10E_ZNS1_27distribution_nullary_kernelIS7_f7double2S9_SL_SG_EEvSC_SI_RKT3_T4_EUlifE_EEvlNS_15PhiloxCudaStateESH_SI_ --------------------------
	.section	.nv.info._ZN2at6native55_GLOBAL__N__1da31dc6_22_DistributionUniform_cu_67fa25cf43distribution_elementwise_grid_stride_kernelIfLi4EZNS0_9templates4cuda21uniform_and_transformIN3c108BFloat16EfPNS_17CUDAGeneratorImplEZZZNS4_14uniform_kernelIS9_EEvRNS_18TensorIteratorBaseEddT_ENKUlvE_clEvENKUlvE2_clEvEUlfE_EEvSC_T1_T2_EUlP24curandStatePhilox4_32_10E_ZNS1_27distribution_nullary_kernelIS7_f7double2S9_SL_SG_EEvSC_SI_RKT3_T4_EUlifE_EEvlNS_15PhiloxCudaStateESH_SI_,"",@"SHT_CUDA_INFO"
	.sectionflags	@""
	.align	4


	//----- nvinfo : EIATTR_CUDA_API_VERSION
	.align		4
        /*0000*/ 	.byte	0x04, 0x37
        /*0002*/ 	.short	(.L_226 - .L_225)
.L_225:
        /*0004*/ 	.word	0x00000082


	//----- nvinfo : EIATTR_KPARAM_INFO
	.align		4
.L_226:
        /*0008*/ 	.byte	0x04, 0x17
        /*000a*/ 	.short	(.L_228 - .L_227)
.L_227:
        /*000c*/ 	.word	0x00000000
        /*0010*/ 	.short	0x0003
        /*0012*/ 	.short	0x0028
        /*0014*/ 	.byte	0x00, 0xf0, 0x61, 0x00


	//----- nvinfo : EIATTR_KPARAM_INFO
	.align		4
.L_228:
        /*0018*/ 	.byte	0x04, 0x17
        /*001a*/ 	.short	(.L_230 - .L_229)
.L_229:
        /*001c*/ 	.word	0x00000000
        /*0020*/ 	.short	0x0002
        /*0022*/ 	.short	0x0020
        /*0024*/ 	.byte	0x00, 0xf0, 0x05, 0x00


	//----- nvinfo : EIATTR_KPARAM_INFO
	.align		4
.L_230:
        /*0028*/ 	.byte	0x04, 0x17
        /*002a*/ 	.short	(.L_232 - .L_231)
.L_231:
        /*002c*/ 	.word	0x00000000
        /*0030*/ 	.short	0x0001
        /*0032*/ 	.short	0x0008
        /*0034*/ 	.byte	0x00, 0xf0, 0x61, 0x00


	//----- nvinfo : EIATTR_KPARAM_INFO
	.align		4
.L_232:
        /*0038*/ 	.byte	0x04, 0x17
        /*003a*/ 	.short	(.L_234 - .L_233)
.L_233:
        /*003c*/ 	.word	0x00000000
        /*0040*/ 	.short	0x0000
        /*0042*/ 	.short	0x0000
        /*0044*/ 	.byte	0x00, 0xf0, 0x21, 0x00


	//----- nvinfo : EIATTR_SPARSE_MMA_MASK
	.align		4
.L_234:
        /*0048*/ 	.byte	0x03, 0x50
        /*004a*/ 	.short	0x0000


	//----- nvinfo : EIATTR_MAXREG_COUNT
	.align		4
        /*004c*/ 	.byte	0x03, 0x1b
        /*004e*/ 	.short	0x0040


	//----- nvinfo : EIATTR_NUM_BARRIERS
	.align		4
        /*0050*/ 	.byte	0x02, 0x4c
        /*0052*/ 	.byte	0x01
	.zero		1


	//----- nvinfo : EIATTR_MERCURY_ISA_VERSION
	.align		4
        /*0054*/ 	.byte	0x03, 0x5f
        /*0056*/ 	.short	0x0101


	//----- nvinfo : EIATTR_VRC_CTA_INIT_COUNT
	.align		4
        /*0058*/ 	.byte	0x02, 0x4a
	.zero		1
	.zero		1


	//----- nvinfo : EIATTR_EXIT_INSTR_OFFSETS
	.align		4
        /*005c*/ 	.byte	0x04, 0x1c
        /*005e*/ 	.short	(.L_236 - .L_235)


	//   ....[0]....
.L_235:
        /*0060*/ 	.word	0x000007b0


	//   ....[1]....
        /*0064*/ 	.word	0x000013e0


	//----- nvinfo : EIATTR_MAX_THREADS
	.align		4
.L_236:
        /*0068*/ 	.byte	0x04, 0x05
        /*006a*/ 	.short	(.L_238 - .L_237)
.L_237:
        /*006c*/ 	.word	0x00000100
        /*0070*/ 	.word	0x00000001
        /*0074*/ 	.word	0x00000001


	//----- nvinfo : EIATTR_CRS_STACK_SIZE
	.align		4
.L_238:
        /*0078*/ 	.byte	0x04, 0x1e
        /*007a*/ 	.short	(.L_240 - .L_239)
.L_239:
        /*007c*/ 	.word	0x00000000


	//----- nvinfo : EIATTR_CBANK_PARAM_SIZE
	.align		4
.L_240:
        /*0080*/ 	.byte	0x03, 0x19
        /*0082*/ 	.short	0x0040


	//----- nvinfo : EIATTR_PARAM_CBANK
	.align		4
        /*0084*/ 	.byte	0x04, 0x0a
        /*0086*/ 	.short	(.L_242 - .L_241)
	.align		4
.L_241:
        /*0088*/ 	.word	index@(.nv.constant0._ZN2at6native55_GLOBAL__N__1da31dc6_22_DistributionUniform_cu_67fa25cf43distribution_elementwise_grid_stride_kernelIfLi4EZNS0_9templates4cuda21uniform_and_transformIN3c108BFloat16EfPNS_17CUDAGeneratorImplEZZZNS4_14uniform_kernelIS9_EEvRNS_18TensorIteratorBaseEddT_ENKUlvE_clEvENKUlvE2_clEvEUlfE_EEvSC_T1_T2_EUlP24curandStatePhilox4_32_10E_ZNS1_27distribution_nullary_kernelIS7_f7double2S9_SL_SG_EEvSC_SI_RKT3_T4_EUlifE_EEvlNS_15PhiloxCudaStateESH_SI_)
        /*008c*/ 	.short	0x0380
        /*008e*/ 	.short	0x0040


	//----- nvinfo : EIATTR_SW_WAR
	.align		4
.L_242:
        /*0090*/ 	.byte	0x04, 0x36
        /*0092*/ 	.short	(.L_244 - .L_243)
.L_243:
        /*0094*/ 	.word	0x00000008
.L_244:


//--------------------- .nv.info._ZN2at6native55_GLOBAL__N__1da31dc6_22_DistributionUniform_cu_67fa25cf43distribution_elementwise_grid_stride_kernelIfLi4EZNS0_9templates4cuda21uniform_and_transformIN3c104HalfEfPNS_17CUDAGeneratorImplEZZZNS4_14uniform_kernelIS9_EEvRNS_18TensorIteratorBaseEddT_ENKUlvE_clEvENKUlvE1_clEvEUlfE_EEvSC_T1_T2_EUlP24curandStatePhilox4_32_10E0_ZNS1_27distribution_nullary_kernelIS7_f6float4S9_SL_SG_EEvSC_SI_RKT3_T4_EUlifE0_EEvlNS_15PhiloxCudaStateESH_SI_ --------------------------
	.section	.nv.info._ZN2at6native55_GLOBAL__N__1da31dc6_22_DistributionUniform_cu_67fa25cf43distribution_elementwise_grid_stride_kernelIfLi4EZNS0_9templates4cuda21uniform_and_transformIN3c104HalfEfPNS_17CUDAGeneratorImplEZZZNS4_14uniform_kernelIS9_EEvRNS_18TensorIteratorBaseEddT_ENKUlvE_clEvENKUlvE1_clEvEUlfE_EEvSC_T1_T2_EUlP24curandStatePhilox4_32_10E0_ZNS1_27distribution_nullary_kernelIS7_f6float4S9_SL_SG_EEvSC_SI_RKT3_T4_EUlifE0_EEvlNS_15PhiloxCudaStateESH_SI_,"",@"SHT_CUDA_INFO"
	.sectionflags	@""
	.align	4


	//----- nvinfo : EIATTR_CUDA_API_VERSION
	.align		4
        /*0000*/ 	.byte	0x04, 0x37
        /*0002*/ 	.short	(.L_246 - .L_245)
.L_245:
        /*0004*/ 	.word	0x00000082


	//----- nvinfo : EIATTR_KPARAM_INFO
	.align		4
.L_246:
        /*0008*/ 	.byte	0x04, 0x17
        /*000a*/ 	.short	(.L_248 - .L_247)
.L_247:
        /*000c*/ 	.word	0x00000000
        /*0010*/ 	.short	0x0003
        /*0012*/ 	.short	0x0028
        /*0014*/ 	.byte	0x00, 0xf0, 0xa1, 0x06


	//----- nvinfo : EIATTR_KPARAM_INFO
	.align		4
.L_248:
        /*0018*/ 	.byte	0x04, 0x17
        /*001a*/ 	.short	(.L_250 - .L_249)
.L_249:
        /*001c*/ 	.word	0x00000000
        /*0020*/ 	.short	0x0002
        /*0022*/ 	.short	0x0020
        /*0024*/ 	.byte	0x00, 0xf0, 0x05, 0x00


	//----- nvinfo : EIATTR_KPARAM_INFO
	.align		4
.L_250:
        /*0028*/ 	.byte	0x04, 0x17
        /*002a*/ 	.short	(.L_252 - .L_251)
.L_251:
        /*002c*/ 	.word	0x00000000
        /*0030*/ 	.short	0x0001
        /*0032*/ 	.short	0x0008
        /*0034*/ 	.byte	0x00, 0xf0, 0x61, 0x00


	//----- nvinfo : EIATTR_KPARAM_INFO
	.align		4
.L_252:
        /*0038*/ 	.byte	0x04, 0x17
        /*003a*/ 	.short	(.L_254 - .L_253)
.L_253:
        /*003c*/ 	.word	0x00000000
        /*0040*/ 	.short	0x0000
        /*0042*/ 	.short	0x0000
        /*0044*/ 	.byte	0x00, 0xf0, 0x21, 0x00


	//----- nvinfo : EIATTR_SPARSE_MMA_MASK
	.align		4
.L_254:
        /*0048*/ 	.byte	0x03, 0x50
        /*004a*/ 	.short	0x0000


	//----- nvinfo : EIATTR_MAXREG_COUNT
	.align		4
        /*004c*/ 	.byte	0x03, 0x1b
        /*004e*/ 	.short	0x0040


	//----- nvinfo : EIATTR_NUM_BARRIERS
	.align		4
        /*0050*/ 	.byte	0x02, 0x4c
        /*0052*/ 	.byte	0x01
	.zero		1


	//----- nvinfo : EIATTR_MERCURY_ISA_VERSION
	.align		4
        /*0054*/ 	.byte	0x03, 0x5f
        /*0056*/ 	.short	0x0101


	//----- nvinfo : EIATTR_VRC_CTA_INIT_COUNT
	.align		4
        /*0058*/ 	.byte	0x02, 0x4a
	.zero		1
	.zero		1


	//----- nvinfo : EIATTR_EXIT_INSTR_OFFSETS
	.align		4
        /*005c*/ 	.byte	0x04, 0x1c
        /*005e*/ 	.short	(.L_256 - .L_255)


	//   ....[0]....
.L_255:
        /*0060*/ 	.word	0x000007d0


	//   ....[1]....
        /*0064*/ 	.word	0x000055a0


	//----- nvinfo : EIATTR_MAX_THREADS
	.align		4
.L_256:
        /*0068*/ 	.byte	0x04, 0x05
        /*006a*/ 	.short	(.L_258 - .L_257)
.L_257:
        /*006c*/ 	.word	0x00000100
        /*0070*/ 	.word	0x00000001
        /*0074*/ 	.word	0x00000001


	//----- nvinfo : EIATTR_CRS_STACK_SIZE
	.align		4
.L_258:
        /*0078*/ 	.byte	0x04, 0x1e
        /*007a*/ 	.short	(.L_260 - .L_259)
.L_259:
        /*007c*/ 	.word	0x00000000


	//----- nvinfo : EIATTR_CBANK_PARAM_SIZE
	.align		4
.L_260:
        /*0080*/ 	.byte	0x03, 0x19
        /*0082*/ 	.short	0x01d0


	//----- nvinfo : EIATTR_PARAM_CBANK
	.align		4
        /*0084*/ 	.byte	0x04, 0x0a
        /*0086*/ 	.short	(.L_262 - .L_261)
	.align		4
.L_261:
        /*0088*/ 	.word	index@(.nv.constant0._ZN2at6native55_GLOBAL__N__1da31dc6_22_DistributionUniform_cu_67fa25cf43distribution_elementwise_grid_stride_kernelIfLi4EZNS0_9templates4cuda21uniform_and_transformIN3c104HalfEfPNS_17CUDAGeneratorImplEZZZNS4_14uniform_kernelIS9_EEvRNS_18TensorIteratorBaseEddT_ENKUlvE_clEvENKUlvE1_clEvEUlfE_EEvSC_T1_T2_EUlP24curandStatePhilox4_32_10E0_ZNS1_27distribution_nullary_kernelIS7_f6float4S9_SL_SG_EEvSC_SI_RKT3_T4_EUlifE0_EEvlNS_15PhiloxCudaStateESH_SI_)
        /*008c*/ 	.short	0x0380
        /*008e*/ 	.short	0x01d0


	//----- nvinfo : EIATTR_SW_WAR
	.align		4
.L_262:
        /*0090*/ 	.byte	0x04, 0x36
        /*0092*/ 	.short	(.L_264 - .L_263)
.L_263:
        /*0094*/ 	.word	0x00000008
.L_264:


//--------------------- .nv.info._ZN2at6native55_GLOBAL__N__1da31dc6_22_DistributionUniform_cu_67fa25cf43distribution_elementwise_grid_stride_kernelIfLi4EZNS0_9templates4cuda21uniform_and_transformIN3c104HalfEfPNS_17CUDAGeneratorImplEZZZNS4_14uniform_kernelIS9_EEvRNS_18TensorIteratorBaseEddT_ENKUlvE_clEvENKUlvE1_clEvEUlfE_EEvSC_T1_T2_EUlP24curandStatePhilox4_32_10E0_ZNS1_27distribution_nullary_kernelIS7_f6float4S9_SL_SG_EEvSC_SI_RKT3_T4_EUlifE_EEvlNS_15PhiloxCudaStateESH_SI_ --------------------------
	.section	.nv.info._ZN2at6native55_GLOBAL__N__1da31dc6_22_DistributionUniform_cu_67fa25cf43distribution_elementwise_grid_stride_kernelIfLi4EZNS0_9templates4cuda21uniform_and_transformIN3c104HalfEfPNS_17CUDAGeneratorImplEZZZNS4_14uniform_kernelIS9_EEvRNS_18TensorIteratorBaseEddT_ENKUlvE_clEvENKUlvE1_clEvEUlfE_EEvSC_T1_T2_EUlP24curandStatePhilox4_32_10E0_ZNS1_27distribution_nullary_kernelIS7_f6float4S9_SL_SG_EEvSC_SI_RKT3_T4_EUlifE_EEvlNS_15PhiloxCudaStateESH_SI_,"",@"SHT_CUDA_INFO"
	.sectionflags	@""
	.align	4


	//----- nvinfo : EIATTR_CUDA_API_VERSION
	.align		4
        /*0000*/ 	.byte	0x04, 0x37
        /*0002*/ 	.short	(.L_266 - .L_265)
.L_265:
        /*0004*/ 	.word	0x00000082


	//----- nvinfo : EIATTR_KPARAM_INFO
	.align		4
.L_266:
        /*0008*/ 	.byte	0x04, 0x17
        /*000a*/ 	.short	(.L_268 - .L_267)
.L_267:
        /*000c*/ 	.word	0x00000000
        /*0010*/ 	.short	0x0003
        /*0012*/ 	.short	0x0028
        /*0014*/ 	.byte	0x00, 0xf0, 0x61, 0x00


	//----- nvinfo : EIATTR_KPARAM_INFO
	.align		4
.L_268:
        /*0018*/ 	.byte	0x04, 0x17
        /*001a*/ 	.short	(.L_270 - .L_269)
.L_269:
        /*001c*/ 	.word	0x00000000
        /*0020*/ 	.short	0x0002
        /*0022*/ 	.short	0x0020
        /*0024*/ 	.byte	0x00, 0xf0, 0x05, 0x00


	//----- nvinfo : EIATTR_KPARAM_INFO
	.align		4
.L_270:
        /*0028*/ 	.byte	0x04, 0x17
        /*002a*/ 	.short	(.L_272 - .L_271)
.L_271:
        /*002c*/ 	.word	0x00000000
        /*0030*/ 	.short	0x0001
        /*0032*/ 	.short	0x0008
        /*0034*/ 	.byte	0x00, 0xf0, 0x61, 0x00


	//----- nvinfo : EIATTR_KPARAM_INFO
	.align		4
.L_272:
        /*0038*/ 	.byte	0x04, 0x17
        /*003a*/ 	.short	(.L_274 - .L_273)
.L_273:
        /*003c*/ 	.word	0x00000000
        /*0040*/ 	.short	0x0000
        /*0042*/ 	.short	0x0000
        /*0044*/ 	.byte	0x00, 0xf0, 0x21, 0x00


	//----- nvinfo : EIATTR_SPARSE_MMA_MASK
	.align		4
.L_274:
        /*0048*/ 	.byte	0x03, 0x50
        /*004a*/ 	.short	0x0000


	//----- nvinfo : EIATTR_MAXREG_COUNT
	.align		4
        /*004c*/ 	.byte	0x03, 0x1b
        /*004e*/ 	.short	0x0040


	//----- nvinfo : EIATTR_NUM_BARRIERS
	.align		4
        /*0050*/ 	.byte	0x02, 0x4c
        /*0052*/ 	.byte	0x01
	.zero		1


	//----- nvinfo : EIATTR_MERCURY_ISA_VERSION
	.align		4
        /*0054*/ 	.byte	0x03, 0x5f
        /*0056*/ 	.short	0x0101


	//----- nvinfo : EIATTR_VRC_CTA_INIT_COUNT
	.align		4
        /*0058*/ 	.byte	0x02, 0x4a
	.zero		1
	.zero		1


	//----- nvinfo : EIATTR_EXIT_INSTR_OFFSETS
	.align		4
        /*005c*/ 	.byte	0x04, 0x1c
        /*005e*/ 	.short	(.L_276 - .L_275)


	//   ....[0]....
.L_275:
        /*0060*/ 	.word	0x000007e0


	//   ....[1]....
        /*0064*/ 	.word	0x00001310


	//----- nvinfo : EIATTR_MAX_THREADS
	.align		4
.L_276:
        /*0068*/ 	.byte	0x04, 0x05
        /*006a*/ 	.short	(.L_278 - .L_277)
.L_277:
        /*006c*/ 	.word	0x00000100
        /*0070*/ 	.word	0x00000001
        /*0074*/ 	.word	0x00000001


	//----- nvinfo : EIATTR_CRS_STACK_SIZE
	.align		4
.L_278:
        /*0078*/ 	.byte	0x04, 0x1e
        /*007a*/ 	.short	(.L_280 - .L_279)
.L_279:
        /*007c*/ 	.word	0x00000000


	//----- nvinfo : EIATTR_CBANK_PARAM_SIZE
	.align		4
.L_280:
        /*0080*/ 	.byte	0x03, 0x19
        /*0082*/ 	.short	0x0040


	//----- nvinfo : EIATTR_PARAM_CBANK
	.align		4
        /*0084*/ 	.byte	0x04, 0x0a
        /*0086*/ 	.short	(.L_282 - .L_281)
	.align		4
.L_281:
        /*0088*/ 	.word	index@(.nv.constant0._ZN2at6native55_GLOBAL__N__1da31dc6_22_DistributionUniform_cu_67fa25cf43distribution_elementwise_grid_stride_kernelIfLi4EZNS0_9templates4cuda21uniform_and_transformIN3c104HalfEfPNS_17CUDAGeneratorImplEZZZNS4_14uniform_kernelIS9_EEvRNS_18TensorIteratorBaseEddT_ENKUlvE_clEvENKUlvE1_clEvEUlfE_EEvSC_T1_T2_EUlP24curandStatePhilox4_32_10E0_ZNS1_27distribution_nullary_kernelIS7_f6float4S9_SL_SG_EEvSC_SI_RKT3_T4_EUlifE_EEvlNS_15PhiloxCudaStateESH_SI_)
        /*008c*/ 	.short	0x0380
        /*008e*/ 	.short	0x0040


	//----- nvinfo : EIATTR_SW_WAR
	.align		4
.L_282:
        /*0090*/ 	.byte	0x04, 0x36
        /*0092*/ 	.short	(.L_284 - .L_283)
.L_283:
        /*0094*/ 	.word	0x00000008
.L_284:


//--------------------- .nv.info._ZN2at6native55_GLOBAL__N__1da31dc6_22_DistributionUniform_cu_67fa25cf43distribution_elementwise_grid_stride_kernelIfLi4EZNS0_9templates4cuda21uniform_and_transformIN3c104HalfEfPNS_17CUDAGeneratorImplEZZZNS4_14uniform_kernelIS9_EEvRNS_18TensorIteratorBaseEddT_ENKUlvE_clEvENKUlvE1_clEvEUlfE_EEvSC_T1_T2_EUlP24curandStatePhilox4_32_10E_ZNS1_27distribution_nullary_kernelIS7_f7double2S9_SL_SG_EEvSC_SI_RKT3_T4_EUlifE0_EEvlNS_15PhiloxCudaStateESH_SI_ --------------------------
	.section	.nv.info._ZN2at6native55_GLOBAL__N__1da31dc6_22_DistributionUniform_cu_67fa25cf43distribution_elementwise_grid_stride_kernelIfLi4EZNS0_9templates4cuda21uniform_and_transformIN3c104HalfEfPNS_17CUDAGeneratorImplEZZZNS4_14uniform_kernelIS9_EEvRNS_18TensorIteratorBaseEddT_ENKUlvE_clEvENKUlvE1_clEvEUlfE_EEvSC_T1_T2_EUlP24curandStatePhilox4_32_10E_ZNS1_27distribution_nullary_kernelIS7_f7double2S9_SL_SG_EEvSC_SI_RKT3_T4_EUlifE0_EEvlNS_15PhiloxCudaStateESH_SI_,"",@"SHT_CUDA_INFO"
	.sectionflags	@""
	.align	4


	//----- nvinfo : EIATTR_CUDA_API_VERSION
	.align		4
        /*0000*/ 	.byte	0x04, 0x37
        /*0002*/ 	.short	(.L_286 - .L_285)
.L_285:
        /*0004*/ 	.word	0x00000082


	//----- nvinfo : EIATTR_KPARAM_INFO
	.align		4
.L_286:
        /*0008*/ 	.byte	0x04, 0x17
        /*000a*/ 	.short	(.L_288 - .L_287)
.L_287:
        /*000c*/ 	.word	0x00000000
        /*0010*/ 	.short	0x0003
        /*0012*/ 	.short	0x0028
        /*0014*/ 	.byte	0x00, 0xf0, 0xa1, 0x06


	//----- nvinfo : EIATTR_KPARAM_INFO
	.align		4
.L_288:
        /*0018*/ 	.byte	0x04, 0x17
        /*001a*/ 	.short	(.L_290 - .L_289)
.L_289:
        /*001c*/ 	.word	0x00000000
        /*0020*/ 	.short	0x0002
        /*0022*/ 	.short	0x0020
        /*0024*/ 	.byte	0x00, 0xf0, 0x05, 0x00


	//----- nvinfo : EIATTR_KPARAM_INFO
	.align		4
.L_290:
        /*0028*/ 	.byte	0x04, 0x17
        /*002a*/ 	.short	(.L_292 - .L_291)
.L_291:
        /*002c*/ 	.word	0x00000000
        /*0030*/ 	.short	0x0001
        /*0032*/ 	.short	0x0008
        /*0034*/ 	.byte	0x00, 0xf0, 0x61, 0x00


	//----- nvinfo : EIATTR_KPARAM_INFO
	.align		4
.L_292:
        /*0038*/ 	.byte	0x04, 0x17
        /*003a*/ 	.short	(.L_294 - .L_293)
.L_293:
        /*003c*/ 	.word	0x00000000
        /*0040*/ 	.short	0x0000
        /*0042*/ 	.short	0x0000
        /*0044*/ 	.byte	0x00, 0xf0, 0x21, 0x00


	//----- nvinfo : EIATTR_SPARSE_MMA_MASK
	.align		4
.L_294:
        /*0048*/ 	.byte	0x03, 0x50
        /*004a*/ 	.short	0x0000


	//----- nvinfo : EIATTR_MAXREG_COUNT
	.align		4
        /*004c*/ 	.byte	0x03, 0x1b
        /*004e*/ 	.short	0x0040


	//----- nvinfo : EIATTR_NUM_BARRIERS
	.align		4
        /*0050*/ 	.byte	0x02, 0x4c
        /*0052*/ 	.byte	0x01
	.zero		1


	//----- nvinfo : EIATTR_MERCURY_ISA_VERSION
	.align		4
        /*0054*/ 	.byte	0x03, 0x5f
        /*0056*/ 	.short	0x0101


	//----- nvinfo : EIATTR_VRC_CTA_INIT_COUNT
	.align		4
        /*0058*/ 	.byte	0x02, 0x4a
	.zero		1
	.zero		1


	//----- nvinfo : EIATTR_EXIT_INSTR_OFFSETS
	.align		4
        /*005c*/ 	.byte	0x04, 0x1c
        /*005e*/ 	.short	(.L_296 - .L_295)


	//   ....[0]....
.L_295:
        /*0060*/ 	.word	0x000007c0


	//   ....[1]....
        /*0064*/ 	.word	0x000058a0


	//----- nvinfo : EIATTR_MAX_THREADS
	.align		4
.L_296:
        /*0068*/ 	.byte	0x04, 0x05
        /*006a*/ 	.short	(.L_298 - .L_297)
.L_297:
        /*006c*/ 	.word	0x00000100
        /*0070*/ 	.word	0x00000001
        /*0074*/ 	.word	0x00000001


	//----- nvinfo : EIATTR_CRS_STACK_SIZE
	.align		4
.L_298:
        /*0078*/ 	.byte	0x04, 0x1e
        /*007a*/ 	.short	(.L_300 - .L_299)
.L_299:
        /*007c*/ 	.word	0x00000000


	//----- nvinfo : EIATTR_CBANK_PARAM_SIZE
	.align		4
.L_300:
        /*0080*/ 	.byte	0x03, 0x19
        /*0082*/ 	.short	0x01d0


	//----- nvinfo : EIATTR_PARAM_CBANK
	.align		4
        /*0084*/ 	.byte	0x04, 0x0a
        /*0086*/ 	.short	(.L_302 - .L_301)
	.align		4
.L_301:
        /*0088*/ 	.word	index@(.nv.constant0._ZN2at6native55_GLOBAL__N__1da31dc6_22_DistributionUniform_cu_67fa25cf43distribution_elementwise_grid_stride_kernelIfLi4EZNS0_9templates4cuda21uniform_and_transformIN3c104HalfEfPNS_17CUDAGeneratorImplEZZZNS4_14uniform_kernelIS9_EEvRNS_18TensorIteratorBaseEddT_ENKUlvE_clEvENKUlvE1_clEvEUlfE_EEvSC_T1_T2_EUlP24curandStatePhilox4_32_10E_ZNS1_27distribution_nullary_kernelIS7_f7double2S9_SL_SG_EEvSC_SI_RKT3_T4_EUlifE0_EEvlNS_15PhiloxCudaStateESH_SI_)
        /*008c*/ 	.short	0x0380
        /*008e*/ 	.short	0x01d0


	//----- nvinfo : EIATTR_SW_WAR
	.align		4
.L_302:
        /*0090*/ 	.byte	0x04, 0x36
        /*0092*/ 	.short	(.L_304 - .L_303)
.L_303:
        /*0094*/ 	.word	0x00000008
.L_304:


//--------------------- .nv.info._ZN2at6native55_GLOBAL__N__1da31dc6_22_DistributionUniform_cu_67fa25cf43distribution_elementwise_grid_stride_kernelIfLi4EZNS0_9templates4cuda21uniform_and_transformIN3c104HalfEfPNS_17CUDAGeneratorImplEZZZNS4_14uniform_kernelIS9_EEvRNS_18TensorIteratorBaseEddT_ENKUlvE_clEvENKUlvE1_clEvEUlfE_EEvSC_T1_T2_EUlP24curandStatePhilox4_32_10E_ZNS1_27distribution_nullary_kernelIS7_f7double2S9_SL_SG_EEvSC_SI_RKT3_T4_EUlifE_EEvlNS_15PhiloxCudaStateESH_SI_ --------------------------
	.section	.nv.info._ZN2at6native55_GLOBAL__N__1da31dc6_22_DistributionUniform_cu_67fa25cf43distribution_elementwise_grid_stride_kernelIfLi4EZNS0_9templates4cuda21uniform_and_transformIN3c104HalfEfPNS_17CUDAGeneratorImplEZZZNS4_14uniform_kernelIS9_EEvRNS_18TensorIteratorBaseEddT_ENKUlvE_clEvENKUlvE1_clEvEUlfE_EEvSC_T1_T2_EUlP24curandStatePhilox4_32_10E_ZNS1_27distribution_nullary_kernelIS7_f7double2S9_SL_SG_EEvSC_SI_RKT3_T4_EUlifE_EEvlNS_15PhiloxCudaStateESH_SI_,"",@"SHT_CUDA_INFO"
	.sectionflags	@""
	.align	4


	//----- nvinfo : EIATTR_CUDA_API_VERSION
	.align		4
        /*0000*/ 	.byte	0x04, 0x37
        /*0002*/ 	.short	(.L_306 - .L_305)
.L_305:
        /*0004*/ 	.word	0x00000082


	//----- nvinfo : EIATTR_KPARAM_INFO
	.align		4
.L_306:
        /*0008*/ 	.byte	0x04, 0x17
        /*000a*/ 	.short	(.L_308 - .L_307)
.L_307:
        /*000c*/ 	.word	0x00000000
        /*0010*/ 	.short	0x0003
        /*0012*/ 	.short	0x0028
        /*0014*/ 	.byte	0x00, 0xf0, 0x61, 0x00


	//----- nvinfo : EIATTR_KPARAM_INFO
	.align		4
.L_308:
        /*0018*/ 	.byte	0x04, 0x17
        /*001a*/ 	.short	(.L_310 - .L_309)
.L_309:
        /*001c*/ 	.word	0x00000000
        /*0020*/ 	.short	0x0002
        /*0022*/ 	.short	0x0020
        /*0024*/ 	.byte	0x00, 0xf0, 0x05, 0x00


	//----- nvinfo : EIATTR_KPARAM_INFO
	.align		4
.L_310:
        /*0028*/ 	.byte	0x04, 0x17
        /*002a*/ 	.short	(.L_312 - .L_311)
.L_311:
        /*002c*/ 	.word	0x00000000
        /*0030*/ 	.short	0x0001
        /*0032*/ 	.short	0x0008
        /*0034*/ 	.byte	0x00, 0xf0, 0x61, 0x00


	//----- nvinfo : EIATTR_KPARAM_INFO
	.align		4
.L_312:
        /*0038*/ 	.byte	0x04, 0x17
        /*003a*/ 	.short	(.L_314 - .L_313)
.L_313:
        /*003c*/ 	.word	0x00000000
        /*0040*/ 	.short	0x0000
        /*0042*/ 	.short	0x0000
        /*0044*/ 	.byte	0x00, 0xf0, 0x21, 0x00


	//----- nvinfo : EIATTR_SPARSE_MMA_MASK
	.align		4
.L_314:
        /*0048*/ 	.byte	0x03, 0x50
        /*004a*/ 	.short	0x0000


	//----- nvinfo : EIATTR_MAXREG_COUNT
	.align		4
        /*004c*/ 	.byte	0x03, 0x1b
        /*004e*/ 	.short	0x0040


	//----- nvinfo : EIATTR_NUM_BARRIERS
	.align		4
        /*0050*/ 	.byte	0x02, 0x4c
        /*0052*/ 	.byte	0x01
	.zero		1


	//----- nvinfo : EIATTR_MERCURY_ISA_VERSION
	.align		4
        /*0054*/ 	.byte	0x03, 0x5f
        /*0056*/ 	.short	0x0101


	//----- nvinfo : EIATTR_VRC_CTA_INIT_COUNT
	.align		4
        /*0058*/ 	.byte	0x02, 0x4a
	.zero		1
	.zero		1


	//----- nvinfo : EIATTR_EXIT_INSTR_OFFSETS
	.align		4
        /*005c*/ 	.byte	0x04, 0x1c
        /*005e*/ 	.short	(.L_316 - .L_315)


	//   ....[0]....
.L_315:
        /*0060*/ 	.word	0x000007e0


	//   ....[1]....
        /*0064*/ 	.word	0x00001470


	//----- nvinfo : EIATTR_MAX_THREADS
	.align		4
.L_316:
        /*0068*/ 	.byte	0x04, 0x05
        /*006a*/ 	.short	(.L_318 - .L_317)
.L_317:
        /*006c*/ 	.word	0x00000100
        /*0070*/ 	.word	0x00000001
        /*0074*/ 	.word	0x00000001


	//----- nvinfo : EIATTR_CRS_STACK_SIZE
	.align		4
.L_318:
        /*0078*/ 	.byte	0x04, 0x1e
        /*007a*/ 	.short	(.L_320 - .L_319)
.L_319:
        /*007c*/ 	.word	0x00000000


	//----- nvinfo : EIATTR_CBANK_PARAM_SIZE
	.align		4
.L_320:
        /*0080*/ 	.byte	0x03, 0x19
        /*0082*/ 	.short	0x0040


	//----- nvinfo : EIATTR_PARAM_CBANK
	.align		4
        /*0084*/ 	.byte	0x04, 0x0a
        /*0086*/ 	.short	(.L_322 - .L_321)
	.align		4
.L_321:
        /*0088*/ 	.word	index@(.nv.constant0._ZN2at6native55_GLOBAL__N__1da31dc6_22_DistributionUniform_cu_67fa25cf43distribution_elementwise_grid_stride_kernelIfLi4EZNS0_9templates4cuda21uniform_and_transformIN3c104HalfEfPNS_17CUDAGeneratorImplEZZZNS4_14uniform_kernelIS9_EEvRNS_18TensorIteratorBaseEddT_ENKUlvE_clEvENKUlvE1_clEvEUlfE_EEvSC_T1_T2_EUlP24curandStatePhilox4_32_10E_ZNS1_27distribution_nullary_kernelIS7_f7double2S9_SL_SG_EEvSC_SI_RKT3_T4_EUlifE_EEvlNS_15PhiloxCudaStateESH_SI_)
        /*008c*/ 	.short	0x0380
        /*008e*/ 	.short	0x0040


	//----- nvinfo : EIATTR_SW_WAR
	.align		4
.L_322:
        /*0090*/ 	.byte	0x04, 0x36
        /*0092*/ 	.short	(.L_324 - .L_323)
.L_323:
        /*0094*/ 	.word	0x00000008
.L_324:


//--------------------- .nv.info._ZN2at6native55_GLOBAL__N__1da31dc6_22_DistributionUniform_cu_67fa25cf43distribution_elementwise_grid_stride_kernelIfLi4EZNS0_9templates4cuda21uniform_and_transformIffPNS_17CUDAGeneratorImplEZZZNS4_14uniform_kernelIS7_EEvRNS_18TensorIteratorBaseEddT_ENKUlvE_clEvENKUlvE0_clEvEUlfE_EEvSA_T1_T2_EUlP24curandStatePhilox4_32_10E0_ZNS1_27distribution_nullary_kernelIff6float4S7_SJ_SE_EEvSA_SG_RKT3_T4_EUlifE0_EEvlNS_15PhiloxCudaStateESF_SG_ --------------------------
	.section	.nv.info._ZN2at6native55_GLOBAL__N__1da31dc6_22_DistributionUniform_cu_67fa25cf43distribution_elementwise_grid_stride_kernelIfLi4EZNS0_9templates4cuda21uniform_and_transformIffPNS_17CUDAGeneratorImplEZZZNS4_14uniform_kernelIS7_EEvRNS_18TensorIteratorBaseEddT_ENKUlvE_clEvENKUlvE0_clEvEUlfE_EEvSA_T1_T2_EUlP24curandStatePhilox4_32_10E0_ZNS1_27distribution_nullary_kernelIff6float4S7_SJ_SE_EEvSA_SG_RKT3_T4_EUlifE0_EEvlNS_15PhiloxCudaStateESF_SG_,"",@"SHT_CUDA_INFO"
	.sectionflags	@""
	.align	4


	//----- nvinfo : EIATTR_CUDA_API_VERSION
	.align		4
        /*0000*/ 	.byte	0x04, 0x37
        /*0002*/ 	.short	(.L_326 - .L_325)
.L_325:
        /*0004*/ 	.word	0x00000082


	//----- nvinfo : EIATTR_KPARAM_INFO
	.align		4
.L_326:
        /*0008*/ 	.byte	0x04, 0x17
        /*000a*/ 	.short	(.L_328 - .L_327)
.L_327:
        /*000c*/ 	.word	0x00000000
        /*0010*/ 	.short	0x0003
        /*0012*/ 	.short	0x0028
        /*0014*/ 	.byte	0x00, 0xf0, 0xc1, 0x06


	//----- nvinfo : EIATTR_KPARAM_INFO
	.align		4
.L_328:
        /*0018*/ 	.byte	0x04, 0x17
        /*001a*/ 	.short	(.L_330 - .L_329)
.L_329:
        /*001c*/ 	.word	0x00000000
        /*0020*/ 	.short	0x0002
        /*0022*/ 	.short	0x0020
        /*0024*/ 	.byte	0x00, 0xf0, 0x05, 0x00


	//----- nvinfo : EIATTR_KPARAM_INFO
	.align		4
.L_330:
        /*0028*/ 	.byte	0x04, 0x17
        /*002a*/ 	.short	(.L_332 - .L_331)
.L_331:
        /*002c*/ 	.word	0x00000000
        /*0030*/ 	.short	0x0001
        /*0032*/ 	.short	0x0008
        /*0034*/ 	.byte	0x00, 0xf0, 0x61, 0x00


	//----- nvinfo : EIATTR_KPARAM_INFO
	.align		4
.L_332:
        /*0038*/ 	.byte	0x04, 0x17
        /*003a*/ 	.short	(.L_334 - .L_333)
.L_333:
        /*003c*/ 	.word	0x00000000
        /*0040*/ 	.short	0x0000
        /*0042*/ 	.short	0x0000
        /*0044*/ 	.byte	0x00, 0xf0, 0x21, 0x00


	//----- nvinfo : EIATTR_SPARSE_MMA_MASK
	.align		4
.L_334:
        /*0048*/ 	.byte	0x03, 0x50
        /*004a*/ 	.short	0x0000


	//----- nvinfo : EIATTR_MAXREG_COUNT
	.align		4
        /*004c*/ 	.byte	0x03, 0x1b
        /*004e*/ 	.short	0x0040


	//----- nvinfo : EIATTR_NUM_BARRIERS
	.align		4
        /*0050*/ 	.byte	0x02, 0x4c
        /*0052*/ 	.byte	0x01
	.zero		1


	//----- nvinfo : EIATTR_MERCURY_ISA_VERSION
	.align		4
        /*0054*/ 	.byte	0x03, 0x5f
        /*0056*/ 	.short	0x0101


	//----- nvinfo : EIATTR_VRC_CTA_INIT_COUNT
	.align		4
        /*0058*/ 	.byte	0x02, 0x4a
	.zero		1
	.zero		1


	//----- nvinfo : EIATTR_EXIT_INSTR_OFFSETS
	.align		4
        /*005c*/ 	.byte	0x04, 0x1c
        /*005e*/ 	.short	(.L_336 - .L_335)


	//   ....[0]....
.L_335:
        /*0060*/ 	.word	0x000007b0


	//   ....[1]....
        /*0064*/ 	.word	0x000051c0


	//----- nvinfo : EIATTR_MAX_THREADS
	.align		4
.L_336:
        /*0068*/ 	.byte	0x04, 0x05
        /*006a*/ 	.short	(.L_338 - .L_337)
.L_337:
        /*006c*/ 	.word	0x00000100
        /*0070*/ 	.word	0x00000001
        /*0074*/ 	.word	0x00000001


	//----- nvinfo : EIATTR_CRS_STACK_SIZE
	.align		4
.L_338:
        /*0078*/ 	.byte	0x04, 0x1e
        /*007a*/ 	.short	(.L_340 - .L_339)
.L_339:
        /*007c*/ 	.word	0x00000000


	//----- nvinfo : EIATTR_CBANK_PARAM_SIZE
	.align		4
.L_340:
        /*0080*/ 	.byte	0x03, 0x19
        /*0082*/ 	.short	0x01d8


	//----- nvinfo : EIATTR_PARAM_CBANK
	.align		4
        /*0084*/ 	.byte	0x04, 0x0a
        /*0086*/ 	.short	(.L_342 - .L_341)
	.align		4
.L_341:
        /*0088*/ 	.word	index@(.nv.constant0._ZN2at6native55_GLOBAL__N__1da31dc6_22_DistributionUniform_cu_67fa25cf43distribution_elementwise_grid_stride_kernelIfLi4EZNS0_9templates4cuda21uniform_and_transformIffPNS_17CUDAGeneratorImplEZZZNS4_14uniform_kernelIS7_EEvRNS_18TensorIteratorBaseEddT_ENKUlvE_clEvENKUlvE0_clEvEUlfE_EEvSA_T1_T2_EUlP24curandStatePhilox4_32_10E0_ZNS1_27distribution_nullary_kernelIff6float4S7_SJ_SE_EEvSA_SG_RKT3_T4_EUlifE0_EEvlNS_15PhiloxCudaStateESF_SG_)
        /*008c*/ 	.short	0x0380
        /*008e*/ 	.short	0x01d8


	//----- nvinfo : EIATTR_SW_WAR
	.align		4
.L_342:
        /*0090*/ 	.byte	0x04, 0x36
        /*0092*/ 	.short	(.L_344 - .L_343)
.L_343:
        /*0094*/ 	.word	0x00000008
.L_344:


//--------------------- .nv.info._ZN2at6native55_GLOBAL__N__1da31dc6_22_DistributionUniform_cu_67fa25cf43distribution_elementwise_grid_stride_kernelIfLi4EZNS0_9templates4cuda21uniform_and_transformIffPNS_17CUDAGeneratorImplEZZZNS4_14uniform_kernelIS7_EEvRNS_18TensorIteratorBaseEddT_ENKUlvE_clEvENKUlvE0_clEvEUlfE_EEvSA_T1_T2_EUlP24curandStatePhilox4_32_10E0_ZNS1_27distribution_nullary_kernelIff6float4S7_SJ_SE_EEvSA_SG_RKT3_T4_EUlifE_EEvlNS_15PhiloxCudaStateESF_SG_ --------------------------
	.section	.nv.info._ZN2at6native55_GLOBAL__N__1da31dc6_22_DistributionUniform_cu_67fa25cf43distribution_elementwise_grid_stride_kernelIfLi4EZNS0_9templates4cuda21uniform_and_transformIffPNS_17CUDAGeneratorImplEZZZNS4_14uniform_kernelIS7_EEvRNS_18TensorIteratorBaseEddT_ENKUlvE_clEvENKUlvE0_clEvEUlfE_EEvSA_T1_T2_EUlP24curandStatePhilox4_32_10E0_ZNS1_27distribution_nullary_kernelIff6float4S7_SJ_SE_EEvSA_SG_RKT3_T4_EUlifE_EEvlNS_15PhiloxCudaStateESF_SG_,"",@"SHT_CUDA_INFO"
	.sectionflags	@""
	.align	4


	//----- nvinfo : EIATTR_CUDA_API_VERSION
	.align		4
        /*0000*/ 	.byte	0x04, 0x37
        /*0002*/ 	.short	(.L_346 - .L_345)
.L_345:
        /*0004*/ 	.word	0x00000082


	//----- nvinfo : EIATTR_KPARAM_INFO
	.align		4
.L_346:
        /*0008*/ 	.byte	0x04, 0x17
        /*000a*/ 	.short	(.L_348 - .L_347)
.L_347:
        /*000c*/ 	.word	0x00000000
        /*0010*/ 	.short	0x0003
        /*0012*/ 	.short	0x0028
        /*0014*/ 	.byte	0x00, 0xf0, 0x61, 0x00


	//----- nvinfo : EIATTR_KPARAM_INFO
	.align		4
.L_348:
        /*0018*/ 	.byte	0x04, 0x17
        /*001a*/ 	.short	(.L_350 - .L_349)
.L_349:
        /*001c*/ 	.word	0x00000000
        /*0020*/ 	.short	0x0002
        /*0022*/ 	.short	0x0020
        /*0024*/ 	.byte	0x00, 0xf0, 0x05, 0x00


	//----- nvinfo : EIATTR_KPARAM_INFO
	.align		4
.L_350:
        /*0028*/ 	.byte	0x04, 0x17
        /*002a*/ 	.short	(.L_352 - .L_351)
.L_351:
        /*002c*/ 	.word	0x00000000
        /*0030*/ 	.short	0x0001
        /*0032*/ 	.short	0x0008
        /*0034*/ 	.byte	0x00, 0xf0, 0x61, 0x00


	//----- nvinfo : EIATTR_KPARAM_INFO
	.align		4
.L_352:
        /*0038*/ 	.byte	0x04, 0x17
        /*003a*/ 	.short	(.L_354 - .L_353)
.L_353:
        /*003c*/ 	.word	0x00000000
        /*0040*/ 	.short	0x0000
        /*0042*/ 	.short	0x0000
        /*0044*/ 	.byte	0x00, 0xf0, 0x21, 0x00


	//----- nvinfo : EIATTR_SPARSE_MMA_MASK
	.align		4
.L_354:
        /*0048*/ 	.byte	0x03, 0x50
        /*004a*/ 	.short	0x0000


	//----- nvinfo : EIATTR_MAXREG_COUNT
	.align		4
        /*004c*/ 	.byte	0x03, 0x1b
        /*004e*/ 	.short	0x0040


	//----- nvinfo : EIATTR_NUM_BARRIERS
	.align		4
        /*0050*/ 	.byte	0x02, 0x4c
        /*0052*/ 	.byte	0x01
	.zero		1


	//----- nvinfo : EIATTR_MERCURY_ISA_VERSION
	.align		4
        /*0054*/ 	.byte	0x03, 0x5f
        /*0056*/ 	.short	0x0101


	//----- nvinfo : EIATTR_VRC_CTA_INIT_COUNT
	.align		4
        /*0058*/ 	.byte	0x02, 0x4a
	.zero		1
	.zero		1


	//----- nvinfo : EIATTR_EXIT_INSTR_OFFSETS
	.align		4
        /*005c*/ 	.byte	0x04, 0x1c
        /*005e*/ 	.short	(.L_356 - .L_355)


	//   ....[0]....
.L_355:
        /*0060*/ 	.word	0x000007e0


	//   ....[1]....
        /*0064*/ 	.word	0x00001180


	//----- nvinfo : EIATTR_MAX_THREADS
	.align		4
.L_356:
        /*0068*/ 	.byte	0x04, 0x05
        /*006a*/ 	.short	(.L_358 - .L_357)
.L_357:
        /*006c*/ 	.word	0x00000100
        /*0070*/ 	.word	0x00000001
        /*0074*/ 	.word	0x00000001


	//----- nvinfo : EIATTR_CRS_STACK_SIZE
	.align		4
.L_358:
        /*0078*/ 	.byte	0x04, 0x1e
        /*007a*/ 	.short	(.L_360 - .L_359)
.L_359:
        /*007c*/ 	.word	0x00000000


	//----- nvinfo : EIATTR_CBANK_PARAM_SIZE
	.align		4
.L_360:
        /*0080*/ 	.byte	0x03, 0x19
        /*0082*/ 	.short	0x0040


	//----- nvinfo : EIATTR_PARAM_CBANK
	.align		4
        /*0084*/ 	.byte	0x04, 0x0a
        /*0086*/ 	.short	(.L_362 - .L_361)
	.align		4
.L_361:
        /*0088*/ 	.word	index@(.nv.constant0._ZN2at6native55_GLOBAL__N__1da31dc6_22_DistributionUniform_cu_67fa25cf43distribution_elementwise_grid_stride_kernelIfLi4EZNS0_9templates4cuda21uniform_and_transformIffPNS_17CUDAGeneratorImplEZZZNS4_14uniform_kernelIS7_EEvRNS_18TensorIteratorBaseEddT_ENKUlvE_clEvENKUlvE0_clEvEUlfE_EEvSA_T1_T2_EUlP24curandStatePhilox4_32_10E0_ZNS1_27distribution_nullary_kernelIff6float4S7_SJ_SE_EEvSA_SG_RKT3_T4_EUlifE_EEvlNS_15PhiloxCudaStateESF_SG_)
        /*008c*/ 	.short	0x0380
        /*008e*/ 	.short	0x0040


	//----- nvinfo : EIATTR_SW_WAR
	.align		4
.L_362:
        /*0090*/ 	.byte	0x04, 0x36
        /*0092*/ 	.short	(.L_364 - .L_363)
.L_363:
        /*0094*/ 	.word	0x00000008
.L_364:


//--------------------- .nv.info._ZN2at6native55_GLOBAL__N__1da31dc6_22_DistributionUniform_cu_67fa25cf43distribution_elementwise_grid_stride_kernelIfLi4EZNS0_9templates4cuda21uniform_and_transformIffPNS_17CUDAGeneratorImplEZZZNS4_14uniform_kernelIS7_EEvRNS_18TensorIteratorBaseEddT_ENKUlvE_clEvENKUlvE0_clEvEUlfE_EEvSA_T1_T2_EUlP24curandStatePhilox4_32_10E_ZNS1_27distribution_nullary_kernelIff7double2S7_SJ_SE_EEvSA_SG_RKT3_T4_EUlifE0_EEvlNS_15PhiloxCudaStateESF_SG_ --------------------------
	.section	.nv.info._ZN2at6native55_GLOBAL__N__1da31dc6_22_DistributionUniform_cu_67fa25cf43distribution_elementwise_grid_stride_kernelIfLi4EZNS0_9templates4cuda21uniform_and_transformIffPNS_17CUDAGeneratorImplEZZZNS4_14uniform_kernelIS7_EEvRNS_18TensorIteratorBaseEddT_ENKUlvE_clEvENKUlvE0_clEvEUlfE_EEvSA_T1_T2_EUlP24curandStatePhilox4_32_10E_ZNS1_27distribution_nullary_kernelIff7double2S7_SJ_SE_EEvSA_SG_RKT3_T4_EUlifE0_EEvlNS_15PhiloxCudaStateESF_SG_,"",@"SHT_CUDA_INFO"
	.sectionflags	@""
	.align	4


	//----- nvinfo : EIATTR_CUDA_API_VERSION
	.align		4
        /*0000*/ 	.byte	0x04, 0x37
        /*0002*/ 	.short	(.L_366 - .L_365)
.L_365:
        /*0004*/ 	.word	0x00000082


	//----- nvinfo : EIATTR_KPARAM_INFO
	.align		4
.L_366:
        /*0008*/ 	.byte	0x04, 0x17
        /*000a*/ 	.short	(.L_368 - .L_367)
.L_367:
        /*000c*/ 	.word	0x00000000
        /*0010*/ 	.short	0x0003
        /*0012*/ 	.short	0x0028
        /*0014*/ 	.byte	0x00, 0xf0, 0xc1, 0x06


	//----- nvinfo : EIATTR_KPARAM_INFO
	.align		4
.L_368:
        /*0018*/ 	.byte	0x04, 0x17
        /*001a*/ 	.short	(.L_370 - .L_369)
.L_369:
        /*001c*/ 	.word	0x00000000
        /*0020*/ 	.short	0x0002
        /*0022*/ 	.short	0x0020
        /*0024*/ 	.byte	0x00, 0xf0, 0x05, 0x00


	//----- nvinfo : EIATTR_KPARAM_INFO
	.align		4
.L_370:
        /*0028*/ 	.byte	0x04, 0x17
        /*002a*/ 	.short	(.L_372 - .L_371)
.L_371:
        /*002c*/ 	.word	0x00000000
        /*0030*/ 	.short	0x0001
        /*0032*/ 	.short	0x0008
        /*0034*/ 	.byte	0x00, 0xf0, 0x61, 0x00


	//----- nvinfo : EIATTR_KPARAM_INFO
	.align		4
.L_372:
        /*0038*/ 	.byte	0x04, 0x17
        /*003a*/ 	.short	(.L_374 - .L_373)
.L_373:
        /*003c*/ 	.word	0x00000000
        /*0040*/ 	.short	0x0000
        /*0042*/ 	.short	0x0000
        /*0044*/ 	.byte	0x00, 0xf0, 0x21, 0x00


	//----- nvinfo : EIATTR_SPARSE_MMA_MASK
	.align		4
.L_374:
        /*0048*/ 	.byte	0x03, 0x50
        /*004a*/ 	.short	0x0000


	//----- nvinfo : EIATTR_MAXREG_COUNT
	.align		4
        /*004c*/ 	.byte	0x03, 0x1b
        /*004e*/ 	.short	0x0040


	//----- nvinfo : EIATTR_NUM_BARRIERS
	.align		4
        /*0050*/ 	.byte	0x02, 0x4c
        /*0052*/ 	.byte	0x01
	.zero		1


	//----- nvinfo : EIATTR_MERCURY_ISA_VERSION
	.align		4
        /*0054*/ 	.byte	0x03, 0x5f
        /*0056*/ 	.short	0x0101


	//----- nvinfo : EIATTR_VRC_CTA_INIT_COUNT
	.align		4
        /*0058*/ 	.byte	0x02, 0x4a
	.zero		1
	.zero		1


	//----- nvinfo : EIATTR_EXIT_INSTR_OFFSETS
	.align		4
        /*005c*/ 	.byte	0x04, 0x1c
        /*005e*/ 	.short	(.L_376 - .L_375)


	//   ....[0]....
.L_375:
        /*0060*/ 	.word	0x000007c0


	//   ....[1]....
        /*0064*/ 	.word	0x000034d0


	//----- nvinfo : EIATTR_MAX_THREADS
	.align		4
.L_376:
        /*0068*/ 	.byte	0x04, 0x05
        /*006a*/ 	.short	(.L_378 - .L_377)
.L_377:
        /*006c*/ 	.word	0x00000100
        /*0070*/ 	.word	0x00000001
        /*0074*/ 	.word	0x00000001


	//----- nvinfo : EIATTR_CRS_STACK_SIZE
	.align		4
.L_378:
        /*0078*/ 	.byte	0x04, 0x1e
        /*007a*/ 	.short	(.L_380 - .L_379)
.L_379:
        /*007c*/ 	.word	0x00000000


	//----- nvinfo : EIATTR_CBANK_PARAM_SIZE
	.align		4
.L_380:
        /*0080*/ 	.byte	0x03, 0x19
        /*0082*/ 	.short	0x01d8


	//----- nvinfo : EIATTR_PARAM_CBANK
	.align		4
        /*0084*/ 	.byte	0x04, 0x0a
        /*0086*/ 	.short	(.L_382 - .L_381)
	.align		4
.L_381:
        /*0088*/ 	.word	index@(.nv.constant0._ZN2at6native55_GLOBAL__N__1da31dc6_22_DistributionUniform_cu_67fa25cf43distribution_elementwise_grid_stride_kernelIfLi4EZNS0_9templates4cuda21uniform_and_transformIffPNS_17CUDAGeneratorImplEZZZNS4_14uniform_kernelIS7_EEvRNS_18TensorIteratorBaseEddT_ENKUlvE_clEvENKUlvE0_clEvEUlfE_EEvSA_T1_T2_EUlP24curandStatePhilox4_32_10E_ZNS1_27distribution_nullary_kernelIff7double2S7_SJ_SE_EEvSA_SG_RKT3_T4_EUlifE0_EEvlNS_15PhiloxCudaStateESF_SG_)
        /*008c*/ 	.short	0x0380
        /*008e*/ 	.short	0x01d8


	//----- nvinfo : EIATTR_SW_WAR
	.align		4
.L_382:
        /*0090*/ 	.byte	0x04, 0x36
        /*0092*/ 	.short	(.L_384 - .L_383)
.L_383:
        /*0094*/ 	.word	0x00000008
.L_384:


//--------------------- .nv.info._ZN2at6native55_GLOBAL__N__1da31dc6_22_DistributionUniform_cu_67fa25cf43distribution_elementwise_grid_stride_kernelIfLi4EZNS0_9templates4cuda21uniform_and_transformIffPNS_17CUDAGeneratorImplEZZZNS4_14uniform_kernelIS7_EEvRNS_18TensorIteratorBaseEddT_ENKUlvE_clEvENKUlvE0_clEvEUlfE_EEvSA_T1_T2_EUlP24curandStatePhilox4_32_10E_ZNS1_27distribution_nullary_kernelIff7double2S7_SJ_SE_EEvSA_SG_RKT3_T4_EUlifE_EEvlNS_15PhiloxCudaStateESF_SG_ --------------------------
	.section	.nv.info._ZN2at6native55_GLOBAL__N__1da31dc6_22_DistributionUniform_cu_67fa25cf43distribution_elementwise_grid_stride_kernelIfLi4EZNS0_9templates4cuda21uniform_and_transformIffPNS_17CUDAGeneratorImplEZZZNS4_14uniform_kernelIS7_EEvRNS_18TensorIteratorBaseEddT_ENKUlvE_clEvENKUlvE0_clEvEUlfE_EEvSA_T1_T2_EUlP24curandStatePhilox4_32_10E_ZNS1_27distribution_nullary_kernelIff7double2S7_SJ_SE_EEvSA_SG_RKT3_T4_EUlifE_EEvlNS_15PhiloxCudaStateESF_SG_,"",@"SHT_CUDA_INFO"
	.sectionflags	@""
	.align	4


	//----- nvinfo : EIATTR_CUDA_API_VERSION
	.align		4
        /*0000*/ 	.byte	0x04, 0x37
        /*0002*/ 	.short	(.L_386 - .L_385)
.L_385:
        /*0004*/ 	.word	0x00000082


	//----- nvinfo : EIATTR_KPARAM_INFO
	.align		4
.L_386:
        /*0008*/ 	.byte	0x04, 0x17
        /*000a*/ 	.short	(.L_388 - .L_387)
.L_387:
        /*000c*/ 	.word	0x00000000
        /*0010*/ 	.short	0x0003
        /*0012*/ 	.short	0x0028
        /*0014*/ 	.byte	0x00, 0xf0, 0x61, 0x00


	//----- nvinfo : EIATTR_KPARAM_INFO
	.align		4
.L_388:
        /*0018*/ 	.byte	0x04, 0x17
        /*001a*/ 	.short	(.L_390 - .L_389)
.L_389:
        /*001c*/ 	.word	0x00000000
        /*0020*/ 	.short	0x0002
        /*0022*/ 	.short	0x0020
        /*0024*/ 	.byte	0x00, 0xf0, 0x05, 0x00


	//----- nvinfo : EIATTR_KPARAM_INFO
	.align		4
.L_390:
        /*0028*/ 	.byte	0x04, 0x17
        /*002a*/ 	.short	(.L_392 - .L_391)
.L_391:
        /*002c*/ 	.word	0x00000000
        /*0030*/ 	.short	0x0001
        /*0032*/ 	.short	0x0008
        /*0034*/ 	.byte	0x00, 0xf0, 0x61, 0x00


	//----- nvinfo : EIATTR_KPARAM_INFO
	.align		4
.L_392:
        /*0038*/ 	.byte	0x04, 0x17
        /*003a*/ 	.short	(.L_394 - .L_393)
.L_393:
        /*003c*/ 	.word	0x00000000
        /*0040*/ 	.short	0x0000
        /*0042*/ 	.short	0x0000
        /*0044*/ 	.byte	0x00, 0xf0, 0x21, 0x00


	//----- nvinfo : EIATTR_SPARSE_MMA_MASK
	.align		4
.L_394:
        /*0048*/ 	.byte	0x03, 0x50
        /*004a*/ 	.short	0x0000


	//----- nvinfo : EIATTR_MAXREG_COUNT
	.align		4
        /*004c*/ 	.byte	0x03, 0x1b
        /*004e*/ 	.short	0x0040


	//----- nvinfo : EIATTR_NUM_BARRIERS
	.align		4
        /*0050*/ 	.byte	0x02, 0x4c
        /*0052*/ 	.byte	0x01
	.zero		1


	//----- nvinfo : EIATTR_MERCURY_ISA_VERSION
	.align		4
        /*0054*/ 	.byte	0x03, 0x5f
        /*0056*/ 	.short	0x0101


	//----- nvinfo : EIATTR_VRC_CTA_INIT_COUNT
	.align		4
        /*0058*/ 	.byte	0x02, 0x4a
	.zero		1
	.zero		1


	//----- nvinfo : EIATTR_EXIT_INSTR_OFFSETS
	.align		4
        /*005c*/ 	.byte	0x04, 0x1c
        /*005e*/ 	.short	(.L_396 - .L_395)


	//   ....[0]....
.L_395:
        /*0060*/ 	.word	0x000007b0


	//   ....[1]....
        /*0064*/ 	.word	0x00001180


	//----- nvinfo : EIATTR_MAX_THREADS
	.align		4
.L_396:
        /*0068*/ 	.byte	0x04, 0x05
        /*006a*/ 	.short	(.L_398 - .L_397)
.L_397:
        /*006c*/ 	.word	0x00000100
        /*0070*/ 	.word	0x00000001
        /*0074*/ 	.word	0x00000001


	//----- nvinfo : EIATTR_CRS_STACK_SIZE
	.align		4
.L_398:
        /*0078*/ 	.byte	0x04, 0x1e
        /*007a*/ 	.short	(.L_400 - .L_399)
.L_399:
        /*007c*/ 	.word	0x00000000


	//----- nvinfo : EIATTR_CBANK_PARAM_SIZE
	.align		4
.L_400:
        /*0080*/ 	.byte	0x03, 0x19
        /*0082*/ 	.short	0x0040


	//----- nvinfo : EIATTR_PARAM_CBANK
	.align		4
        /*0084*/ 	.byte	0x04, 0x0a
        /*0086*/ 	.short	(.L_402 - .L_401)
	.align		4
.L_401:
        /*0088*/ 	.word	index@(.nv.constant0._ZN2at6native55_GLOBAL__N__1da31dc6_22_DistributionUniform_cu_67fa25cf43distribution_elementwise_grid_stride_kernelIfLi4EZNS0_9templates4cuda21uniform_and_transformIffPNS_17CUDAGeneratorImplEZZZNS4_14uniform_kernelIS7_EEvRNS_18TensorIteratorBaseEddT_ENKUlvE_clEvENKUlvE0_clEvEUlfE_EEvSA_T1_T2_EUlP24curandStatePhilox4_32_10E_ZNS1_27distribution_nullary_kernelIff7double2S7_SJ_SE_EEvSA_SG_RKT3_T4_EUlifE_EEvlNS_15PhiloxCudaStateESF_SG_)
        /*008c*/ 	.short	0x0380
        /*008e*/ 	.short	0x0040


	//----- nvinfo : EIATTR_SW_WAR
	.align		4
.L_402:
        /*0090*/ 	.byte	0x04, 0x36
        /*0092*/ 	.short	(.L_404 - .L_403)
.L_403:
        /*0094*/ 	.word	0x00000008
.L_404:


//--------------------- .nv.info._ZN2at6native55_GLOBAL__N__1da31dc6_22_DistributionUniform_cu_67fa25cf43distribution_elementwise_grid_stride_kernelIdLi2EZNS0_9templates4cuda21uniform_and_transformIddPNS_17CUDAGeneratorImplEZZZNS4_14uniform_kernelIS7_EEvRNS_18TensorIteratorBaseEddT_ENKUlvE_clEvENKUlvE_clEvEUldE_EEvSA_T1_T2_EUlP24curandStatePhilox4_32_10E0_ZNS1_27distribution_nullary_kernelIdd6float4S7_SJ_SE_EEvSA_SG_RKT3_T4_EUlidE0_EEvlNS_15PhiloxCudaStateESF_SG_ --------------------------
	.section	.nv.info._ZN2at6native55_GLOBAL__N__1da31dc6_22_DistributionUniform_cu_67fa25cf43distribution_elementwise_grid_stride_kernelIdLi2EZNS0_9templates4cuda21uniform_and_transformIddPNS_17CUDAGeneratorImplEZZZNS4_14uniform_kernelIS7_EEvRNS_18TensorIteratorBaseEddT_ENKUlvE_clEvENKUlvE_clEvEUldE_EEvSA_T1_T2_EUlP24curandStatePhilox4_32_10E0_ZNS1_27distribution_nullary_kernelIdd6float4S7_SJ_SE_EEvSA_SG_RKT3_T4_EUlidE0_EEvlNS_15PhiloxCudaStateESF_SG_,"",@"SHT_CUDA_INFO"
	.sectionflags	@""
	.align	4


	//----- nvinfo : EIATTR_CUDA_API_VERSION
	.align		4
        /*0000*/ 	.byte	0x04, 0x37
        /*0002*/ 	.short	(.L_406 - .L_405)
.L_405:
        /*0004*/ 	.word	0x00000082


	//----- nvinfo : EIATTR_KPARAM_INFO
	.align		4
.L_406:
        /*0008*/ 	.byte	0x04, 0x17
        /*000a*/ 	.short	(.L_408 - .L_407)
.L_407:
        /*000c*/ 	.word	0x00000000
        /*0010*/ 	.short	0x0003
        /*0012*/ 	.short	0x0028
        /*0014*/ 	.byte	0x00, 0xf0, 0xe1, 0x06


	//----- nvinfo : EIATTR_KPARAM_INFO
	.align		4
.L_408:
        /*0018*/ 	.byte	0x04, 0x17
        /*001a*/ 	.short	(.L_410 - .L_409)
.L_409:
        /*001c*/ 	.word	0x00000000
        /*0020*/ 	.short	0x0002
        /*0022*/ 	.short	0x0020
        /*0024*/ 	.byte	0x00, 0xf0, 0x05, 0x00


	//----- nvinfo : EIATTR_KPARAM_INFO
	.align		4
.L_410:
        /*0028*/ 	.byte	0x04, 0x17
        /*002a*/ 	.short	(.L_412 - .L_411)
.L_411:
        /*002c*/ 	.word	0x00000000
        /*0030*/ 	.short	0x0001
        /*0032*/ 	.short	0x0008
        /*0034*/ 	.byte	0x00, 0xf0, 0x61, 0x00


	//----- nvinfo : EIATTR_KPARAM_INFO
	.align		4
.L_412:
        /*0038*/ 	.byte	0x04, 0x17
        /*003a*/ 	.short	(.L_414 - .L_413)
.L_413:
        /*003c*/ 	.word	0x00000000
        /*0040*/ 	.short	0x0000
        /*0042*/ 	.short	0x0000
        /*0044*/ 	.byte	0x00, 0xf0, 0x21, 0x00


	//----- nvinfo : EIATTR_SPARSE_MMA_MASK
	.align		4
.L_414:
        /*0048*/ 	.byte	0x03, 0x50
        /*004a*/ 	.short	0x0000


	//----- nvinfo : EIATTR_MAXREG_COUNT
	.align		4
        /*004c*/ 	.byte	0x03, 0x1b
        /*004e*/ 	.short	0x0040


	//----- nvinfo : EIATTR_NUM_BARRIERS
	.align		4
        /*0050*/ 	.byte	0x02, 0x4c
        /*0052*/ 	.byte	0x01
	.zero		1


	//----- nvinfo : EIATTR_MERCURY_ISA_VERSION
	.align		4
        /*0054*/ 	.byte	0x03, 0x5f
        /*0056*/ 	.short	0x0101


	//----- nvinfo : EIATTR_VRC_CTA_INIT_COUNT
	.align		4
        /*0058*/ 	.byte	0x02, 0x4a
	.zero		1
	.zero		1


	//----- nvinfo : EIATTR_EXIT_INSTR_OFFSETS
	.align		4
        /*005c*/ 	.byte	0x04, 0x1c
        /*005e*/ 	.short	(.L_416 - .L_415)


	//   ....[0]....
.L_415:
        /*0060*/ 	.word	0x00000770


	//   ....[1]....
        /*0064*/ 	.word	0x00003390


	//----- nvinfo : EIATTR_MAX_THREADS
	.align		4
.L_416:
        /*0068*/ 	.byte	0x04, 0x05
        /*006a*/ 	.short	(.L_418 - .L_417)
.L_417:
        /*006c*/ 	.word	0x00000100
        /*0070*/ 	.word	0x00000001
        /*0074*/ 	.word	0x00000001


	//----- nvinfo : EIATTR_CRS_STACK_SIZE
	.align		4
.L_418:
        /*0078*/ 	.byte	0x04, 0x1e
        /*007a*/ 	.short	(.L_420 - .L_419)
.L_419:
        /*007c*/ 	.word	0x00000000


	//----- nvinfo : EIATTR_CBANK_PARAM_SIZE
	.align		4
.L_420:
        /*0080*/ 	.byte	0x03, 0x19
        /*0082*/ 	.short	0x01e0


	//----- nvinfo : EIATTR_PARAM_CBANK
	.align		4
        /*0084*/ 	.byte	0x04, 0x0a
        /*0086*/ 	.short	(.L_422 - .L_421)
	.align		4
.L_421:
        /*0088*/ 	.word	index@(.nv.constant0._ZN2at6native55_GLOBAL__N__1da31dc6_22_DistributionUniform_cu_67fa25cf43distribution_elementwise_grid_stride_kernelIdLi2EZNS0_9templates4cuda21uniform_and_transformIddPNS_17CUDAGeneratorImplEZZZNS4_14uniform_kernelIS7_EEvRNS_18TensorIteratorBaseEddT_ENKUlvE_clEvENKUlvE_clEvEUldE_EEvSA_T1_T2_EUlP24curandStatePhilox4_32_10E0_ZNS1_27distribution_nullary_kernelIdd6float4S7_SJ_SE_EEvSA_SG_RKT3_T4_EUlidE0_EEvlNS_15PhiloxCudaStateESF_SG_)
        /*008c*/ 	.short	0x0380
        /*008e*/ 	.short	0x01e0


	//----- nvinfo : EIATTR_SW_WAR
	.align		4
.L_422:
        /*0090*/ 	.byte	0x04, 0x36
        /*0092*/ 	.short	(.L_424 - .L_423)
.L_423:
        /*0094*/ 	.word	0x00000008
.L_424:


//--------------------- .nv.info._ZN2at6native55_GLOBAL__N__1da31dc6_22_DistributionUniform_cu_67fa25cf43distribution_elementwise_grid_stride_kernelIdLi2EZNS0_9templates4cuda21uniform_and_transformIddPNS_17CUDAGeneratorImplEZZZNS4_14uniform_kernelIS7_EEvRNS_18TensorIteratorBaseEddT_ENKUlvE_clEvENKUlvE_clEvEUldE_EEvSA_T1_T2_EUlP24curandStatePhilox4_32_10E0_ZNS1_27distribution_nullary_kernelIdd6float4S7_SJ_SE_EEvSA_SG_RKT3_T4_EUlidE_EEvlNS_15PhiloxCudaStateESF_SG_ --------------------------
	.section	.nv.info._ZN2at6native55_GLOBAL__N__1da31dc6_22_DistributionUniform_cu_67fa25cf43distribution_elementwise_grid_stride_kernelIdLi2EZNS0_9templates4cuda21uniform_and_transformIddPNS_17CUDAGeneratorImplEZZZNS4_14uniform_kernelIS7_EEvRNS_18TensorIteratorBaseEddT_ENKUlvE_clEvENKUlvE_clEvEUldE_EEvSA_T1_T2_EUlP24curandStatePhilox4_32_10E0_ZNS1_27distribution_nullary_kernelIdd6float4S7_SJ_SE_EEvSA_SG_RKT3_T4_EUlidE_EEvlNS_15PhiloxCudaStateESF_SG_,"",@"SHT_CUDA_INFO"
	.sectionflags	@""
	.align	4


	//----- nvinfo : EIATTR_CUDA_API_VERSION
	.align		4
        /*0000*/ 	.byte	0x04, 0x37
        /*0002*/ 	.short	(.L_426 - .L_425)
.L_425:
        /*0004*/ 	.word	0x00000082


	//----- nvinfo : EIATTR_KPARAM_INFO
	.align		4
.L_426:
        /*0008*/ 	.byte	0x04, 0x17
        /*000a*/ 	.short	(.L_428 - .L_427)
.L_427:
        /*000c*/ 	.word	0x00000000
        /*0010*/ 	.short	0x0003
        /*0012*/ 	.short	0x0028
        /*0014*/ 	.byte	0x00, 0xf0, 0xa1, 0x00


	//----- nvinfo : EIATTR_KPARAM_INFO
	.align		4
.L_428:
        /*0018*/ 	.byte	0x04, 0x17
        /*001a*/ 	.short	(.L_430 - .L_429)
.L_429:
        /*001c*/ 	.word	0x00000000
        /*0020*/ 	.short	0x0002
        /*0022*/ 	.short	0x0020
        /*0024*/ 	.byte	0x00, 0xf0, 0x05, 0x00


	//----- nvinfo : EIATTR_KPARAM_INFO
	.align		4
.L_430:
        /*0028*/ 	.byte	0x04, 0x17
        /*002a*/ 	.short	(.L_432 - .L_431)
.L_431:
        /*002c*/ 	.word	0x00000000
        /*0030*/ 	.short	0x0001
        /*0032*/ 	.short	0x0008
        /*0034*/ 	.byte	0x00, 0xf0, 0x61, 0x00


	//----- nvinfo : EIATTR_KPARAM_INFO
	.align		4
.L_432:
        /*0038*/ 	.byte	0x04, 0x17
        /*003a*/ 	.short	(.L_434 - .L_433)
.L_433:
        /*003c*/ 	.word	0x00000000
        /*0040*/ 	.short	0x0000
        /*0042*/ 	.short	0x0000
        /*0044*/ 	.byte	0x00, 0xf0, 0x21, 0x00


	//----- nvinfo : EIATTR_SPARSE_MMA_MASK
	.align		4
.L_434:
        /*0048*/ 	.byte	0x03, 0x50
        /*004a*/ 	.short	0x0000


	//----- nvinfo : EIATTR_MAXREG_COUNT
	.align		4
        /*004c*/ 	.byte	0x03, 0x1b
        /*004e*/ 	.short	0x0040


	//----- nvinfo : EIATTR_NUM_BARRIERS
	.align		4
        /*0050*/ 	.byte	0x02, 0x4c
        /*0052*/ 	.byte	0x01
	.zero		1


	//----- nvinfo : EIATTR_MERCURY_ISA_VERSION
	.align		4
        /*0054*/ 	.byte	0x03, 0x5f
        /*0056*/ 	.short	0x0101


	//----- nvinfo : EIATTR_VRC_CTA_INIT_COUNT
	.align		4
        /*0058*/ 	.byte	0x02, 0x4a
	.zero		1
	.zero		1


	//----- nvinfo : EIATTR_EXIT_INSTR_OFFSETS
	.align		4
        /*005c*/ 	.byte	0x04, 0x1c
        /*005e*/ 	.short	(.L_436 - .L_435)


	//   ....[0]....
.L_435:
        /*0060*/ 	.word	0x00000770


	//   ....[1]....
        /*0064*/ 	.word	0x00001050


	//----- nvinfo : EIATTR_MAX_THREADS
	.align		4
.L_436:
        /*0068*/ 	.byte	0x04, 0x05
        /*006a*/ 	.short	(.L_438 - .L_437)
.L_437:
        /*006c*/ 	.word	0x00000100
        /*0070*/ 	.word	0x00000001
        /*0074*/ 	.word	0x00000001


	//----- nvinfo : EIATTR_CRS_STACK_SIZE
	.align		4
.L_438:
        /*0078*/ 	.byte	0x04, 0x1e
        /*007a*/ 	.short	(.L_440 - .L_439)
.L_439:
        /*007c*/ 	.word	0x00000000


	//----- nvinfo : EIATTR_CBANK_PARAM_SIZE
	.align		4
.L_440:
        /*0080*/ 	.byte	0x03, 0x19
        /*0082*/ 	.short	0x0050


	//----- nvinfo : EIATTR_PARAM_CBANK
	.align		4
        /*0084*/ 	.byte	0x04, 0x0a
        /*0086*/ 	.short	(.L_442 - .L_441)
	.align		4
.L_441:
        /*0088*/ 	.word	index@(.nv.constant0._ZN2at6native55_GLOBAL__N__1da31dc6_22_DistributionUniform_cu_67fa25cf43distribution_elementwise_grid_stride_kernelIdLi2EZNS0_9templates4cuda21uniform_and_transformIddPNS_17CUDAGeneratorImplEZZZNS4_14uniform_kernelIS7_EEvRNS_18TensorIteratorBaseEddT_ENKUlvE_clEvENKUlvE_clEvEUldE_EEvSA_T1_T2_EUlP24curandStatePhilox4_32_10E0_ZNS1_27distribution_nullary_kernelIdd6float4S7_SJ_SE_EEvSA_SG_RKT3_T4_EUlidE_EEvlNS_15PhiloxCudaStateESF_SG_)
        /*008c*/ 	.short	0x0380
        /*008e*/ 	.short	0x0050


	//----- nvinfo : EIATTR_SW_WAR
	.align		4
.L_442:
        /*0090*/ 	.byte	0x04, 0x36
        /*0092*/ 	.short	(.L_444 - .L_443)
.L_443:
        /*0094*/ 	.word	0x00000008
.L_444:


//--------------------- .nv.info._ZN2at6native55_GLOBAL__N__1da31dc6_22_DistributionUniform_cu_67fa25cf43distribution_elementwise_grid_stride_kernelIdLi2EZNS0_9templates4cuda21uniform_and_transformIddPNS_17CUDAGeneratorImplEZZZNS4_14uniform_kernelIS7_EEvRNS_18TensorIteratorBaseEddT_ENKUlvE_clEvENKUlvE_clEvEUldE_EEvSA_T1_T2_EUlP24curandStatePhilox4_32_10E_ZNS1_27distribution_nullary_kernelIdd7double2S7_SJ_SE_EEvSA_SG_RKT3_T4_EUlidE0_EEvlNS_15PhiloxCudaStateESF_SG_ --------------------------
	.section	.nv.info._ZN2at6native55_GLOBAL__N__1da31dc6_22_DistributionUniform_cu_67fa25cf43distribution_elementwise_grid_stride_kernelIdLi2EZNS0_9templates4cuda21uniform_and_transformIddPNS_17CUDAGeneratorImplEZZZNS4_14uniform_kernelIS7_EEvRNS_18TensorIteratorBaseEddT_ENKUlvE_clEvENKUlvE_clEvEUldE_EEvSA_T1_T2_EUlP24curandStatePhilox4_32_10E_ZNS1_27distribution_nullary_kernelIdd7double2S7_SJ_SE_EEvSA_SG_RKT3_T4_EUlidE0_EEvlNS_15PhiloxCudaStateESF_SG_,"",@"SHT_CUDA_INFO"
	.sectionflags	@""
	.align	4


	//----- nvinfo : EIATTR_CUDA_API_VERSION
	.align		4
        /*0000*/ 	.byte	0x04, 0x37
        /*0002*/ 	.short	(.L_446 - .L_445)
.L_445:
        /*0004*/ 	.word	0x00000082


	//----- nvinfo : EIATTR_KPARAM_INFO
	.align		4
.L_446:
        /*0008*/ 	.byte	0x04, 0x17
        /*000a*/ 	.short	(.L_448 - .L_447)
.L_447:
        /*000c*/ 	.word	0x00000000
        /*0010*/ 	.short	0x0003
        /*0012*/ 	.short	0x0028
        /*0014*/ 	.byte	0x00, 0xf0, 0xe1, 0x06


	//----- nvinfo : EIATTR_KPARAM_INFO
	.align		4
.L_448:
        /*0018*/ 	.byte	0x04, 0x17
        /*001a*/ 	.short	(.L_450 - .L_449)
.L_449:
        /*001c*/ 	.word	0x00000000
        /*0020*/ 	.short	0x0002
        /*0022*/ 	.short	0x0020
        /*0024*/ 	.byte	0x00, 0xf0, 0x05, 0x00


	//----- nvinfo : EIATTR_KPARAM_INFO
	.align		4
.L_450:
        /*0028*/ 	.byte	0x04, 0x17
        /*002a*/ 	.short	(.L_452 - .L_451)
.L_451:
        /*002c*/ 	.word	0x00000000
        /*0030*/ 	.short	0x0001
        /*0032*/ 	.short	0x0008
        /*0034*/ 	.byte	0x00, 0xf0, 0x61, 0x00


	//----- nvinfo : EIATTR_KPARAM_INFO
	.align		4
.L_452:
        /*0038*/ 	.byte	0x04, 0x17
        /*003a*/ 	.short	(.L_454 - .L_453)
.L_453:
        /*003c*/ 	.word	0x00000000
        /*0040*/ 	.short	0x0000
        /*0042*/ 	.short	0x0000
        /*0044*/ 	.byte	0x00, 0xf0, 0x21, 0x00


	//----- nvinfo : EIATTR_SPARSE_MMA_MASK
	.align		4
.L_454:
        /*0048*/ 	.byte	0x03, 0x50
        /*004a*/ 	.short	0x0000


	//----- nvinfo : EIATTR_MAXREG_COUNT
	.align		4
        /*004c*/ 	.byte	0x03, 0x1b
        /*004e*/ 	.short	0x0040


	//----- nvinfo : EIATTR_NUM_BARRIERS
	.align		4
        /*0050*/ 	.byte	0x02, 0x4c
        /*0052*/ 	.byte	0x01
	.zero		1


	//----- nvinfo : EIATTR_MERCURY_ISA_VERSION
	.align		4
        /*0054*/ 	.byte	0x03, 0x5f
        /*0056*/ 	.short	0x0101


	//----- nvinfo : EIATTR_VRC_CTA_INIT_COUNT
	.align		4
        /*0058*/ 	.byte	0x02, 0x4a
	.zero		1
	.zero		1


	//----- nvinfo : EIATTR_EXIT_INSTR_OFFSETS
	.align		4
        /*005c*/ 	.byte	0x04, 0x1c
        /*005e*/ 	.short	(.L_456 - .L_455)


	//   ....[0]....
.L_455:
        /*0060*/ 	.word	0x000007c0


	//   ....[1]....
        /*0064*/ 	.word	0x000033c0


	//----- nvinfo : EIATTR_MAX_THREADS
	.align		4
.L_456:
        /*0068*/ 	.byte	0x04, 0x05
        /*006a*/ 	.short	(.L_458 - .L_457)
.L_457:
        /*006c*/ 	.word	0x00000100
        /*0070*/ 	.word	0x00000001
        /*0074*/ 	.word	0x00000001


	//----- nvinfo : EIATTR_CRS_STACK_SIZE
	.align		4
.L_458:
        /*0078*/ 	.byte	0x04, 0x1e
        /*007a*/ 	.short	(.L_460 - .L_459)
.L_459:
        /*007c*/ 	.word	0x00000000


	//----- nvinfo : EIATTR_CBANK_PARAM_SIZE
	.align		4
.L_460:
        /*0080*/ 	.byte	0x03, 0x19
        /*0082*/ 	.short	0x01e0


	//----- nvinfo : EIATTR_PARAM_CBANK
	.align		4
        /*0084*/ 	.byte	0x04, 0x0a
        /*0086*/ 	.short	(.L_462 - .L_461)
	.align		4
.L_461:
        /*0088*/ 	.word	index@(.nv.constant0._ZN2at6native55_GLOBAL__N__1da31dc6_22_DistributionUniform_cu_67fa25cf43distribution_elementwise_grid_stride_kernelIdLi2EZNS0_9templates4cuda21uniform_and_transformIddPNS_17CUDAGeneratorImplEZZZNS4_14uniform_kernelIS7_EEvRNS_18TensorIteratorBaseEddT_ENKUlvE_clEvENKUlvE_clEvEUldE_EEvSA_T1_T2_EUlP24curandStatePhilox4_32_10E_ZNS1_27distribution_nullary_kernelIdd7double2S7_SJ_SE_EEvSA_SG_RKT3_T4_EUlidE0_EEvlNS_15PhiloxCudaStateESF_SG_)
        /*008c*/ 	.short	0x0380
        /*008e*/ 	.short	0x01e0


	//----- nvinfo : EIATTR_SW_WAR
	.align		4
.L_462:
        /*0090*/ 	.byte	0x04, 0x36
        /*0092*/ 	.short	(.L_464 - .L_463)
.L_463:
        /*0094*/ 	.word	0x00000008
.L_464:


//--------------------- .nv.info._ZN2at6native55_GLOBAL__N__1da31dc6_22_DistributionUniform_cu_67fa25cf43distribution_elementwise_grid_stride_kernelIdLi2EZNS0_9templates4cuda21uniform_and_transformIddPNS_17CUDAGeneratorImplEZZZNS4_14uniform_kernelIS7_EEvRNS_18TensorIteratorBaseEddT_ENKUlvE_clEvENKUlvE_clEvEUldE_EEvSA_T1_T2_EUlP24curandStatePhilox4_32_10E_ZNS1_27distribution_nullary_kernelIdd7double2S7_SJ_SE_EEvSA_SG_RKT3_T4_EUlidE_EEvlNS_15PhiloxCudaStateESF_SG_ --------------------------
	.section	.nv.info._ZN2at6native55_GLOBAL__N__1da31dc6_22_DistributionUniform_cu_67fa25cf43distribution_elementwise_grid_stride_kernelIdLi2EZNS0_9templates4cuda21uniform_and_transformIddPNS_17CUDAGeneratorImplEZZZNS4_14uniform_kernelIS7_EEvRNS_18TensorIteratorBaseEddT_ENKUlvE_clEvENKUlvE_clEvEUldE_EEvSA_T1_T2_EUlP24curandStatePhilox4_32_10E_ZNS1_27distribution_nullary_kernelIdd7double2S7_SJ_SE_EEvSA_SG_RKT3_T4_EUlidE_EEvlNS_15PhiloxCudaStateESF_SG_,"",@"SHT_CUDA_INFO"
	.sectionflags	@""
	.align	4


	//----- nvinfo : EIATTR_CUDA_API_VERSION
	.align		4
        /*0000*/ 	.byte	0x04, 0x37
        /*0002*/ 	.short	(.L_466 - .L_465)
.L_465:
        /*0004*/ 	.word	0x00000082


	//----- nvinfo : EIATTR_KPARAM_INFO
	.align		4
.L_466:
        /*0008*/ 	.byte	0x04, 0x17
        /*000a*/ 	.short	(.L_468 - .L_467)
.L_467:
        /*000c*/ 	.word	0x00000000
        /*0010*/ 	.short	0x0003
        /*0012*/ 	.short	0x0028
        /*0014*/ 	.byte	0x00, 0xf0, 0xa1, 0x00


	//----- nvinfo : EIATTR_KPARAM_INFO
	.align		4
.L_468:
        /*0018*/ 	.byte	0x04, 0x17
        /*001a*/ 	.short	(.L_470 - .L_469)
.L_469:
        /*001c*/ 	.word	0x00000000
        /*0020*/ 	.short	0x0002
        /*0022*/ 	.short	0x0020
        /*0024*/ 	.byte	0x00, 0xf0, 0x05, 0x00


	//----- nvinfo : EIATTR_KPARAM_INFO
	.align		4
.L_470:
        /*0028*/ 	.byte	0x04, 0x17
        /*002a*/ 	.short	(.L_472 - .L_471)
.L_471:
        /*002c*/ 	.word	0x00000000
        /*0030*/ 	.short	0x0001
        /*0032*/ 	.short	0x0008
        /*0034*/ 	.byte	0x00, 0xf0, 0x61, 0x00


	//----- nvinfo : EIATTR_KPARAM_INFO
	.align		4
.L_472:
        /*0038*/ 	.byte	0x04, 0x17
        /*003a*/ 	.short	(.L_474 - .L_473)
.L_473:
        /*003c*/ 	.word	0x00000000
        /*0040*/ 	.short	0x0000
        /*0042*/ 	.short	0x0000
        /*0044*/ 	.byte	0x00, 0xf0, 0x21, 0x00


	//----- nvinfo : EIATTR_SPARSE_MMA_MASK
	.align		4
.L_474:
        /*0048*/ 	.byte	0x03, 0x50
        /*004a*/ 	.short	0x0000


	//----- nvinfo : EIATTR_MAXREG_COUNT
	.align		4
        /*004c*/ 	.byte	0x03, 0x1b
        /*004e*/ 	.short	0x0040


	//----- nvinfo : EIATTR_NUM_BARRIERS
	.align		4
        /*0050*/ 	.byte	0x02, 0x4c
        /*0052*/ 	.byte	0x01
	.zero		1


	//----- nvinfo : EIATTR_MERCURY_ISA_VERSION
	.align		4
        /*0054*/ 	.byte	0x03, 0x5f
        /*0056*/ 	.short	0x0101


	//----- nvinfo : EIATTR_VRC_CTA_INIT_COUNT
	.align		4
        /*0058*/ 	.byte	0x02, 0x4a
	.zero		1
	.zero		1


	//----- nvinfo : EIATTR_EXIT_INSTR_OFFSETS
	.align		4
        /*005c*/ 	.byte	0x04, 0x1c
        /*005e*/ 	.short	(.L_476 - .L_475)


	//   ....[0]....
.L_475:
        /*0060*/ 	.word	0x000007b0


	//   ....[1]....
        /*0064*/ 	.word	0x00001110


	//----- nvinfo : EIATTR_MAX_THREADS
	.align		4
.L_476:
        /*0068*/ 	.byte	0x04, 0x05
        /*006a*/ 	.short	(.L_478 - .L_477)
.L_477:
        /*006c*/ 	.word	0x00000100
        /*0070*/ 	.word	0x00000001
        /*0074*/ 	.word	0x00000001


	//----- nvinfo : EIATTR_CRS_STACK_SIZE
	.align		4
.L_478:
        /*0078*/ 	.byte	0x04, 0x1e
        /*007a*/ 	.short	(.L_480 - .L_479)
.L_479:
        /*007c*/ 	.word	0x00000000


	//----- nvinfo : EIATTR_CBANK_PARAM_SIZE
	.align		4
.L_480:
        /*0080*/ 	.byte	0x03, 0x19
        /*0082*/ 	.short	0x0050


	//----- nvinfo : EIATTR_PARAM_CBANK
	.align		4
        /*0084*/ 	.byte	0x04, 0x0a
        /*0086*/ 	.short	(.L_482 - .L_481)
	.align		4
.L_481:
        /*0088*/ 	.word	index@(.nv.constant0._ZN2at6native55_GLOBAL__N__1da31dc6_22_DistributionUniform_cu_67fa25cf43distribution_elementwise_grid_stride_kernelIdLi2EZNS0_9templates4cuda21uniform_and_transformIddPNS_17CUDAGeneratorImplEZZZNS4_14uniform_kernelIS7_EEvRNS_18TensorIteratorBaseEddT_ENKUlvE_clEvENKUlvE_clEvEUldE_EEvSA_T1_T2_EUlP24curandStatePhilox4_32_10E_ZNS1_27distribution_nullary_kernelIdd7double2S7_SJ_SE_EEvSA_SG_RKT3_T4_EUlidE_EEvlNS_15PhiloxCudaStateESF_SG_)
        /*008c*/ 	.short	0x0380
        /*008e*/ 	.short	0x0050


	//----- nvinfo : EIATTR_SW_WAR
	.align		4
.L_482:
        /*0090*/ 	.byte	0x04, 0x36
        /*0092*/ 	.short	(.L_484 - .L_483)
.L_483:
        /*0094*/ 	.word	0x00000008
.L_484:


//--------------------- .nv.callgraph             --------------------------
	.section	.nv.callgraph,"",@"SHT_CUDA_CALLGRAPH"
	.align	4
	.sectionentsize	8
	.align		4
        /*0000*/ 	.word	0x00000000
	.align		4
        /*0004*/ 	.word	0xffffffff
	.align		4
        /*0008*/ 	.word	0x00000000
	.align		4
        /*000c*/ 	.word	0xfffffffe
	.align		4
        /*0010*/ 	.word	0x00000000
	.align		4
        /*0014*/ 	.word	0xfffffffd
	.align		4
        /*0018*/ 	.word	0x00000000
	.align		4
        /*001c*/ 	.word	0xfffffffc


//--------------------- .nv.constant4             --------------------------
	.section	.nv.constant4,"a",@progbits
	.align	8
	.align		8
.nv.constant4:
        /*0000*/ 	.dword	precalc_xorwow_matrix
	.align		8
        /*0008*/ 	.dword	precalc_xorwow_offset_matrix
	.align		8
        /*0010*/ 	.dword	mrg32k3aM1
	.align		8
        /*0018*/ 	.dword	mrg32k3aM2
	.align		8
        /*0020*/ 	.dword	mrg32k3aM1SubSeq
	.align		8
        /*0028*/ 	.dword	mrg32k3aM2SubSeq
	.align		8
        /*0030*/ 	.dword	mrg32k3aM1Seq
	.align		8
        /*0038*/ 	.dword	mrg32k3aM2Seq
	.align		8
        /*0040*/ 	.dword	_ZN53_INTERNAL_1da31dc6_22_DistributionUniform_cu_67fa25cf4cuda3std3__45__cpo5beginE
	.align		8
        /*0048*/ 	.dword	_ZN53_INTERNAL_1da31dc6_22_DistributionUniform_cu_67fa25cf4cuda3std3__45__cpo3endE
	.align		8
        /*0050*/ 	.dword	_ZN53_INTERNAL_1da31dc6_22_DistributionUniform_cu_67fa25cf4cuda3std3__45__cpo6cbeginE
	.align		8
        /*0058*/ 	.dword	_ZN53_INTERNAL_1da31dc6_22_DistributionUniform_cu_67fa25cf4cuda3std3__45__cpo4cendE
	.align		8
        /*0060*/ 	.dword	_ZN53_INTERNAL_1da31dc6_22_DistributionUniform_cu_67fa25cf4cuda3std3__45__cpo6rbeginE
	.align		8
        /*0068*/ 	.dword	_ZN53_INTERNAL_1da31dc6_22_DistributionUniform_cu_67fa25cf4cuda3std3__45__cpo4rendE
	.align		8
        /*0070*/ 	.dword	_ZN53_INTERNAL_1da31dc6_22_DistributionUniform_cu_67fa25cf4cuda3std3__45__cpo7crbeginE
	.align		8
        /*0078*/ 	.dword	_ZN53_INTERNAL_1da31dc6_22_DistributionUniform_cu_67fa25cf4cuda3std3__45__cpo5crendE
	.align		8
        /*0080*/ 	.dword	_ZN53_INTERNAL_1da31dc6_22_DistributionUniform_cu_67fa25cf4cuda3std3__455_GLOBAL__N__1da31dc6_22_DistributionUniform_cu_67fa25cf6ignoreE
	.align		8
        /*0088*/ 	.dword	_ZN53_INTERNAL_1da31dc6_22_DistributionUniform_cu_67fa25cf4cuda3std3__419piecewise_constructE
	.align		8
        /*0090*/ 	.dword	_ZN53_INTERNAL_1da31dc6_22_DistributionUniform_cu_67fa25cf4cuda3std3__48in_placeE
	.align		8
        /*0098*/ 	.dword	_ZN53_INTERNAL_1da31dc6_22_DistributionUniform_cu_67fa25cf4cuda3std3__420unreachable_sentinelE
	.align		8
        /*00a0*/ 	.dword	_ZN53_INTERNAL_1da31dc6_22_DistributionUniform_cu_67fa25cf4cuda3std6ranges3__45__cpo4swapE
	.align		8
        /*00a8*/ 	.dword	_ZN53_INTERNAL_1da31dc6_22_DistributionUniform_cu_67fa25cf4cuda3std6ranges3__45__cpo9iter_moveE
	.align		8
        /*00b0*/ 	.dword	_ZN53_INTERNAL_1da31dc6_22_DistributionUniform_cu_67fa25cf4cuda3std6ranges3__45__cpo5beginE
	.align		8
        /*00b8*/ 	.dword	_ZN53_INTERNAL_1da31dc6_22_DistributionUniform_cu_67fa25cf4cuda3std6ranges3__45__cpo3endE
	.align		8
        /*00c0*/ 	.dword	_ZN53_INTERNAL_1da31dc6_22_DistributionUniform_cu_67fa25cf4cuda3std6ranges3__45__cpo6cbeginE
	.align		8
        /*00c8*/ 	.dword	_ZN53_INTERNAL_1da31dc6_22_DistributionUniform_cu_67fa25cf4cuda3std6ranges3__45__cpo4cendE
	.align		8
        /*00d0*/ 	.dword	_ZN53_INTERNAL_1da31dc6_22_DistributionUniform_cu_67fa25cf4cuda3std6ranges3__45__cpo7advanceE
	.align		8
        /*00d8*/ 	.dword	_ZN53_INTERNAL_1da31dc6_22_DistributionUniform_cu_67fa25cf4cuda3std6ranges3__45__cpo9iter_swapE
	.align		8
        /*00e0*/ 	.dword	_ZN53_INTERNAL_1da31dc6_22_DistributionUniform_cu_67fa25cf4cuda3std6ranges3__45__cpo4nextE
	.align		8
        /*00e8*/ 	.dword	_ZN53_INTERNAL_1da31dc6_22_DistributionUniform_cu_67fa25cf4cuda3std6ranges3__45__cpo4prevE
	.align		8
        /*00f0*/ 	.dword	_ZN53_INTERNAL_1da31dc6_22_DistributionUniform_cu_67fa25cf4cuda3std6ranges3__45__cpo4dataE
	.align		8
        /*00f8*/ 	.dword	_ZN53_INTERNAL_1da31dc6_22_DistributionUniform_cu_67fa25cf4cuda3std6ranges3__45__cpo5cdataE
	.align		8
        /*0100*/ 	.dword	_ZN53_INTERNAL_1da31dc6_22_DistributionUniform_cu_67fa25cf4cuda3std6ranges3__45__cpo4sizeE
	.align		8
        /*0108*/ 	.dword	_ZN53_INTERNAL_1da31dc6_22_DistributionUniform_cu_67fa25cf4cuda3std6ranges3__45__cpo5ssizeE
	.align		8
        /*0110*/ 	.dword	_ZN53_INTERNAL_1da31dc6_22_DistributionUniform_cu_67fa25cf4cuda3std6ranges3__45__cpo8distanceE
	.align		8
        /*0118*/ 	.dword	_ZN53_INTERNAL_1da31dc6_22_DistributionUniform_cu_67fa25cf6thrust24THRUST_300001_SM_1030_NS6system6detail10sequential3seqE


//--------------------- .nv.constant3             --------------------------
	.section	.nv.constant3,"a",@progbits
	.align	8
.nv.constant3:
	.type		__cr_lgamma_table,@object
	.size		__cr_lgamma_table,(.L_8 - __cr_lgamma_table)
__cr_lgamma_table:
        /*0000*/ 	.byte	0x00, 0x00, 0x00, 0x00, 0x00, 0x00, 0x00, 0x00, 0x00, 0x00, 0x00, 0x00, 0x00, 0x00, 0x00, 0x00
        /*0010*/ 	.byte	0xef, 0x39, 0xfa, 0xfe, 0x42, 0x2e, 0xe6, 0x3f, 0x02, 0x20, 0x2a, 0xfa, 0x0b, 0xab, 0xfc, 0x3f
        /*0020*/ 	.byte	0xf9, 0x2c, 0x92, 0x7c, 0xa7, 0x6c, 0x09, 0x40, 0xc9, 0x79, 0x44, 0x3c, 0x64, 0x26, 0x13, 0x40
        /*0030*/ 	.byte	0xca, 0x01, 0xcf, 0x3a, 0x27, 0x51, 0x1a, 0x40, 0x30, 0xcc, 0x2d, 0xf3, 0xe1, 0x0c, 0x21, 0x40
        /*0040*/ 	.byte	0x0d, 0xb7, 0xfc, 0x82, 0x8e, 0x35, 0x25, 0x40
.L_8:


//--------------------- .text._ZN2at6native55_GLOBAL__N__1da31dc6_22_DistributionUniform_cu_67fa25cf43distribution_elementwise_grid_stride_kernelIfLi4EZNS0_9templates4cuda21uniform_and_transformIN3c108BFloat16EfPNS_17CUDAGeneratorImplEZZZNS4_14uniform_kernelIS9_EEvRNS_18TensorIteratorBaseEddT_ENKUlvE_clEvENKUlvE2_clEvEUlfE_EEvSC_T1_T2_EUlP24curandStatePhilox4_32_10E0_ZNS1_27distribution_nullary_kernelIS7_f6float4S9_SL_SG_EEvSC_SI_RKT3_T4_EUlifE0_EEvlNS_15PhiloxCudaStateESH_SI_ --------------------------
	.section	.text._ZN2at6native55_GLOBAL__N__1da31dc6_22_DistributionUniform_cu_67fa25cf43distribution_elementwise_grid_stride_kernelIfLi4EZNS0_9templates4cuda21uniform_and_transformIN3c108BFloat16EfPNS_17CUDAGeneratorImplEZZZNS4_14uniform_kernelIS9_EEvRNS_18TensorIteratorBaseEddT_ENKUlvE_clEvENKUlvE2_clEvEUlfE_EEvSC_T1_T2_EUlP24curandStatePhilox4_32_10E0_ZNS1_27distribution_nullary_kernelIS7_f6float4S9_SL_SG_EEvSC_SI_RKT3_T4_EUlifE0_EEvlNS_15PhiloxCudaStateESH_SI_,"ax",@progbits
	.align	128
.text._ZN2at6native55_GLOBAL__N__1da31dc6_22_DistributionUniform_cu_67fa25cf43distribution_elementwise_grid_stride_kernelIfLi4EZNS0_9templates4cuda21uniform_and_transformIN3c108BFloat16EfPNS_17CUDAGeneratorImplEZZZNS4_14uniform_kernelIS9_EEvRNS_18TensorIteratorBaseEddT_ENKUlvE_clEvENKUlvE2_clEvEUlfE_EEvSC_T1_T2_EUlP24curandStatePhilox4_32_10E0_ZNS1_27distribution_nullary_kernelIS7_f6float4S9_SL_SG_EEvSC_SI_RKT3_T4_EUlifE0_EEvlNS_15PhiloxCudaStateESH_SI_:
        .type           _ZN2at6native55_GLOBAL__N__1da31dc6_22_DistributionUniform_cu_67fa25cf43distribution_elementwise_grid_stride_kernelIfLi4EZNS0_9templates4cuda21uniform_and_transformIN3c108BFloat16EfPNS_17CUDAGeneratorImplEZZZNS4_14uniform_kernelIS9_EEvRNS_18TensorIteratorBaseEddT_ENKUlvE_clEvENKUlvE2_clEvEUlfE_EEvSC_T1_T2_EUlP24curandStatePhilox4_32_10E0_ZNS1_27distribution_nullary_kernelIS7_f6float4S9_SL_SG_EEvSC_SI_RKT3_T4_EUlifE0_EEvlNS_15PhiloxCudaStateESH_SI_,@function
        .size           _ZN2at6native55_GLOBAL__N__1da31dc6_22_DistributionUniform_cu_67fa25cf43distribution_elementwise_grid_stride_kernelIfLi4EZNS0_9templates4cuda21uniform_and_transformIN3c108BFloat16EfPNS_17CUDAGeneratorImplEZZZNS4_14uniform_kernelIS9_EEvRNS_18TensorIteratorBaseEddT_ENKUlvE_clEvENKUlvE2_clEvEUlfE_EEvSC_T1_T2_EUlP24curandStatePhilox4_32_10E0_ZNS1_27distribution_nullary_kernelIS7_f6float4S9_SL_SG_EEvSC_SI_RKT3_T4_EUlifE0_EEvlNS_15PhiloxCudaStateESH_SI_,(.L_x_276 - _ZN2at6native55_GLOBAL__N__1da31dc6_22_DistributionUniform_cu_67fa25cf43distribution_elementwise_grid_stride_kernelIfLi4EZNS0_9templates4cuda21uniform_and_transformIN3c108BFloat16EfPNS_17CUDAGeneratorImplEZZZNS4_14uniform_kernelIS9_EEvRNS_18TensorIteratorBaseEddT_ENKUlvE_clEvENKUlvE2_clEvEUlfE_EEvSC_T1_T2_EUlP24curandStatePhilox4_32_10E0_ZNS1_27distribution_nullary_kernelIS7_f6float4S9_SL_SG_EEvSC_SI_RKT3_T4_EUlifE0_EEvlNS_15PhiloxCudaStateESH_SI_)
        .other          _ZN2at6native55_GLOBAL__N__1da31dc6_22_DistributionUniform_cu_67fa25cf43distribution_elementwise_grid_stride_kernelIfLi4EZNS0_9templates4cuda21uniform_and_transformIN3c108BFloat16EfPNS_17CUDAGeneratorImplEZZZNS4_14uniform_kernelIS9_EEvRNS_18TensorIteratorBaseEddT_ENKUlvE_clEvENKUlvE2_clEvEUlfE_EEvSC_T1_T2_EUlP24curandStatePhilox4_32_10E0_ZNS1_27distribution_nullary_kernelIS7_f6float4S9_SL_SG_EEvSC_SI_RKT3_T4_EUlifE0_EEvlNS_15PhiloxCudaStateESH_SI_,@"STO_CUDA_ENTRY STV_DEFAULT"
_ZN2at6native55_GLOBAL__N__1da31dc6_22_DistributionUniform_cu_67fa25cf43distribution_elementwise_grid_stride_kernelIfLi4EZNS0_9templates4cuda21uniform_and_transformIN3c108BFloat16EfPNS_17CUDAGeneratorImplEZZZNS4_14uniform_kernelIS9_EEvRNS_18TensorIteratorBaseEddT_ENKUlvE_clEvENKUlvE2_clEvEUlfE_EEvSC_T1_T2_EUlP24curandStatePhilox4_32_10E0_ZNS1_27distribution_nullary_kernelIS7_f6float4S9_SL_SG_EEvSC_SI_RKT3_T4_EUlifE0_EEvlNS_15PhiloxCudaStateESH_SI_:
[----:B------:R-:W-:Y:S01]  /*0000*/  LDC R1, c[0x0][0x37c] ;  /* 0x0000df00ff017b82 */ /* 0x000fe20000000800 */
[----:B------:R-:W0:Y:S07]  /*0010*/  LDCU UR4, c[0x0][0x39c] ;  /* 0x00007380ff0477ac */ /* 0x000e2e0008000800 */
[----:B------:R-:W1:Y:S01]  /*0020*/  LDC R34, c[0x0][0x390] ;  /* 0x0000e400ff227b82 */ /* 0x000e620000000800 */
[----:B------:R-:W2:Y:S07]  /*0030*/  LDCU.64 UR76, c[0x0][0x358] ;  /* 0x00006b00ff4c77ac */ /* 0x000eae0008000a00 */
[----:B------:R-:W3:Y:S01]  /*0040*/  LDC R35, c[0x0][0x394] ;  /* 0x0000e500ff237b82 */ /* 0x000ee20000000800 */
[----:B0-----:R-:W-:-:S06]  /*0050*/  UPRMT UR4, UR4, 0x7770, URZ ;  /* 0x0000777004047896 */ /* 0x001fcc00080000ff */
[----:B------:R-:W-:-:S05]  /*0060*/  ISETP.NE.AND P0, PT, RZ, UR4, PT ;  /* 0x00000004ff007c0c */ /* 0x000fca000bf05270 */
[----:B------:R-:W0:Y:S08]  /*0070*/  LDCU.64 UR4, c[0x0][0x388] ;  /* 0x00007100ff0477ac */ /* 0x000e300008000a00 */
[----:B-1----:R-:W-:Y:S01]  /*0080*/  @P0 MOV R2, R34 ;  /* 0x0000002200020202 */ /* 0x002fe20000000f00 */
[----:B------:R-:W1:Y:S01]  /*0090*/  S2R R28, SR_TID.X ;  /* 0x00000000001c7919 */ /* 0x000e620000002100 */
[----:B---3--:R-:W-:Y:S01]  /*00a0*/  @P0 MOV R3, R35 ;  /* 0x0000002300030202 */ /* 0x008fe20000000f00 */
[----:B------:R-:W3:Y:S05]  /*00b0*/  @P0 LDC R5, c[0x0][0x398] ;  /* 0x0000e600ff050b82 */ /* 0x000eea0000000800 */
[----:B--2---:R-:W3:Y:S01]  /*00c0*/  @P0 LDG.E.64 R2, desc[UR76][R2.64] ;  /* 0x0000004c02020981 */ /* 0x004ee2000c1e1b00 */
[----:B0-----:R-:W-:Y:S01]  /*00d0*/  IMAD.U32 R22, RZ, RZ, UR4 ;  /* 0x00000004ff167e24 */ /* 0x001fe2000f8e00ff */
[----:B------:R-:W-:-:S06]  /*00e0*/  MOV R23, UR5 ;  /* 0x0000000500177c02 */ /* 0x000fcc0008000f00 */
[----:B------:R-:W2:Y:S01]  /*00f0*/  @P0 LDG.E.64 R22, desc[UR76][R22.64] ;  /* 0x0000004c16160981 */ /* 0x000ea2000c1e1b00 */
[----:B------:R-:W1:Y:S01]  /*0100*/  S2UR UR4, SR_CTAID.X ;  /* 0x00000000000479c3 */ /* 0x000e620000002500 */
[----:B------:R-:W-:-:S07]  /*0110*/  IMAD.MOV.U32 R29, RZ, RZ, RZ ;  /* 0x000000ffff1d7224 */ /* 0x000fce00078e00ff */
[----:B------:R-:W1:Y:S01]  /*0120*/  LDC R21, c[0x0][0x360] ;  /* 0x0000d800ff157b82 */ /* 0x000e620000000800 */
[----:B------:R-:W0:Y:S01]  /*0130*/  LDCU UR6, c[0x0][0x370] ;  /* 0x00006e00ff0677ac */ /* 0x000e220008000800 */
[----:B-1----:R-:W-:Y:S01]  /*0140*/  IMAD.WIDE.U32 R28, R21, UR4, R28 ;  /* 0x00000004151c7c25 */ /* 0x002fe2000f8e001c */
[----:B------:R-:W1:Y:S02]  /*0150*/  LDCU.64 UR4, c[0x0][0x380] ;  /* 0x00007000ff0477ac */ /* 0x000e640008000a00 */
[----:B------:R-:W-:Y:S01]  /*0160*/  MOV R20, R28 ;  /* 0x0000001c00147202 */ /* 0x000fe20000000f00 */
[----:B------:R-:W-:Y:S01]  /*0170*/  IMAD.WIDE.U32 R8, R28, -0x326172a9, RZ ;  /* 0xcd9e8d571c087825 */ /* 0x000fe200078e00ff */
[----:B-1----:R-:W-:-:S04]  /*0180*/  UIADD3 UR4, UP0, UPT, UR4, -0x1, URZ ;  /* 0xffffffff04047890 */ /* 0x002fc8000ff1e0ff */
[----:B------:R-:W-:-:S04]  /*0190*/  UIADD3.X UR5, UPT, UPT, UR5, -0x1, URZ, UP0, !UPT ;  /* 0xffffffff05057890 */ /* 0x000fc800087fe4ff */
[----:B------:R-:W-:Y:S01]  /*01a0*/  UISETP.NE.U32.AND UP0, UPT, UR5, URZ, UPT ;  /* 0x000000ff0500728c */ /* 0x000fe2000bf05070 */
[----:B---3--:R-:W-:-:S04]  /*01b0*/  @P0 IADD3 R34, P1, PT, R2, R5, RZ ;  /* 0x0000000502220210 */ /* 0x008fc80007f3e0ff */
[----:B------:R-:W-:-:S04]  /*01c0*/  @P0 IADD3.X R35, PT, PT, RZ, R3, RZ, P1, !PT ;  /* 0x00000003ff230210 */ /* 0x000fc80000ffe4ff */
[--C-:B------:R-:W-:Y:S01]  /*01d0*/  SHF.R.U64 R0, R34, 0x2, R35.reuse ;  /* 0x0000000222007819 */ /* 0x100fe20000001223 */
[----:B--2---:R-:W-:Y:S01]  /*01e0*/  VIADD R5, R22, 0x3c6ef372 ;  /* 0x3c6ef37216057836 */ /* 0x004fe20000000000 */
[----:B------:R-:W-:Y:S02]  /*01f0*/  SHF.R.U32.HI R2, RZ, 0x2, R35 ;  /* 0x00000002ff027819 */ /* 0x000fe40000011623 */
[C---:B------:R-:W-:Y:S01]  /*0200*/  IADD3 R3, PT, PT, R23.reuse, -0x4498517b, RZ ;  /* 0xbb67ae8517037810 */ /* 0x040fe20007ffe0ff */
[----:B------:R-:W-:Y:S01]  /*0210*/  IMAD.WIDE.U32 R6, R0, -0x2daee0ad, RZ ;  /* 0xd2511f5300067825 */ /* 0x000fe200078e00ff */
[----:B------:R-:W-:Y:S02]  /*0220*/  LOP3.LUT R10, R2, R9, R22, 0x96, !PT ;  /* 0x00000009020a7212 */ /* 0x000fe400078e9616 */
[----:B------:R-:W-:Y:S02]  /*0230*/  IADD3 R4, PT, PT, R22, -0x61c88647, RZ ;  /* 0x9e3779b916047810 */ /* 0x000fe40007ffe0ff */
[C---:B------:R-:W-:Y:S01]  /*0240*/  LOP3.LUT R12, R23.reuse, R7, R29, 0x96, !PT ;  /* 0x00000007170c7212 */ /* 0x040fe200078e961d */
[----:B------:R-:W-:Y:S01]  /*0250*/  IMAD.WIDE.U32 R10, R10, -0x2daee0ad, RZ ;  /* 0xd2511f530a0a7825 */ /* 0x000fe200078e00ff */
[----:B------:R-:W-:-:S02]  /*0260*/  IADD3 R7, PT, PT, R23, 0x32370b8f, RZ ;  /* 0x32370b8f17077810 */ /* 0x000fc40007ffe0ff */
[----:B------:R-:W-:Y:S01]  /*0270*/  IADD3 R9, PT, PT, R22, 0x78dde6e4, RZ ;  /* 0x78dde6e416097810 */ /* 0x000fe20007ffe0ff */
[----:B------:R-:W-:Y:S01]  /*0280*/  IMAD.WIDE.U32 R12, R12, -0x326172a9, RZ ;  /* 0xcd9e8d570c0c7825 */ /* 0x000fe200078e00ff */
[----:B------:R-:W-:Y:S02]  /*0290*/  LOP3.LUT R16, R3, R6, R11, 0x96, !PT ;  /* 0x0000000603107212 */ /* 0x000fe400078e960b */
[C---:B------:R-:W-:Y:S01]  /*02a0*/  IADD3 R6, PT, PT, R23.reuse, 0x76cf5d0a, RZ ;  /* 0x76cf5d0a17067810 */ /* 0x040fe20007ffe0ff */
[----:B------:R-:W-:Y:S01]  /*02b0*/  VIADD R11, R23, 0xa9066899 ;  /* 0xa9066899170b7836 */ /* 0x000fe20000000000 */
[----:B------:R-:W-:Y:S01]  /*02c0*/  LOP3.LUT R14, R4, R8, R13, 0x96, !PT ;  /* 0x00000008040e7212 */ /* 0x000fe200078e960d */
[----:B------:R-:W-:-:S04]  /*02d0*/  IMAD.WIDE.U32 R16, R16, -0x326172a9, RZ ;  /* 0xcd9e8d5710107825 */ /* 0x000fc800078e00ff */
[----:B------:R-:W-:Y:S01]  /*02e0*/  IMAD.WIDE.U32 R14, R14, -0x2daee0ad, RZ ;  /* 0xd2511f530e0e7825 */ /* 0x000fe200078e00ff */
[----:B------:R-:W-:-:S03]  /*02f0*/  LOP3.LUT R12, R5, R12, R17, 0x96, !PT ;  /* 0x0000000c050c7212 */ /* 0x000fc600078e9611 */
[----:B------:R-:W-:Y:S01]  /*0300*/  VIADD R8, R22, 0xdaa66d2b ;  /* 0xdaa66d2b16087836 */ /* 0x000fe20000000000 */
[----:B------:R-:W-:Y:S01]  /*0310*/  LOP3.LUT R24, R6, R10, R15, 0x96, !PT ;  /* 0x0000000a06187212 */ /* 0x000fe200078e960f */
[----:B------:R-:W-:Y:S01]  /*0320*/  IMAD.WIDE.U32 R12, R12, -0x2daee0ad, RZ ;  /* 0xd2511f530c0c7825 */ /* 0x000fe200078e00ff */
[----:B------:R-:W-:-:S03]  /*0330*/  IADD3 R10, PT, PT, R23, -0x126145ec, RZ ;  /* 0xed9eba14170a7810 */ /* 0x000fc60007ffe0ff */
[----:B------:R-:W-:Y:S01]  /*0340*/  IMAD.WIDE.U32 R24, R24, -0x326172a9, RZ ;  /* 0xcd9e8d5718187825 */ /* 0x000fe200078e00ff */
[----:B------:R-:W-:Y:S02]  /*0350*/  LOP3.LUT R17, R7, R14, R13, 0x96, !PT ;  /* 0x0000000e07117212 */ /* 0x000fe400078e960d */
[----:B------:R-:W-:Y:S02]  /*0360*/  IADD3 R13, PT, PT, R22, -0x4ab325aa, RZ ;  /* 0xb54cda56160d7810 */ /* 0x000fe40007ffe0ff */
[----:B------:R-:W-:Y:S01]  /*0370*/  LOP3.LUT R18, R8, R16, R25, 0x96, !PT ;  /* 0x0000001008127212 */ /* 0x000fe200078e9619 */
[----:B------:R-:W-:-:S04]  /*0380*/  IMAD.WIDE.U32 R16, R17, -0x326172a9, RZ ;  /* 0xcd9e8d5711107825 */ /* 0x000fc800078e00ff */
[----:B------:R-:W-:Y:S01]  /*0390*/  IMAD.WIDE.U32 R18, R18, -0x2daee0ad, RZ ;  /* 0xd2511f5312127825 */ /* 0x000fe200078e00ff */
[----:B------:R-:W-:-:S04]  /*03a0*/  LOP3.LUT R14, R9, R24, R17, 0x96, !PT ;  /* 0x00000018090e7212 */ /* 0x000fc800078e9611 */
[----:B------:R-:W-:Y:S01]  /*03b0*/  LOP3.LUT R24, R10, R12, R19, 0x96, !PT ;  /* 0x0000000c0a187212 */ /* 0x000fe200078e9613 */
[----:B------:R-:W-:Y:S01]  /*03c0*/  IMAD.WIDE.U32 R14, R14, -0x2daee0ad, RZ ;  /* 0xd2511f530e0e7825 */ /* 0x000fe200078e00ff */
[----:B------:R-:W-:-:S03]  /*03d0*/  IADD3 R12, PT, PT, R22, 0x1715609d, RZ ;  /* 0x1715609d160c7810 */ /* 0x000fc60007ffe0ff */
[----:B------:R-:W-:Y:S01]  /*03e0*/  IMAD.WIDE.U32 R24, R24, -0x326172a9, RZ ;  /* 0xcd9e8d5718187825 */ /* 0x000fe200078e00ff */
[----:B------:R-:W-:-:S03]  /*03f0*/  LOP3.LUT R17, R11, R18, R15, 0x96, !PT ;  /* 0x000000120b117212 */ /* 0x000fc600078e960f */
[----:B------:R-:W-:Y:S01]  /*0400*/  VIADD R15, R23, 0x646e171e ;  /* 0x646e171e170f7836 */ /* 0x000fe20000000000 */
[----:B------:R-:W-:Y:S01]  /*0410*/  LOP3.LUT R18, R12, R16, R25, 0x96, !PT ;  /* 0x000000100c127212 */ /* 0x000fe200078e9619 */
[----:B------:R-:W-:-:S04]  /*0420*/  IMAD.WIDE.U32 R16, R17, -0x326172a9, RZ ;  /* 0xcd9e8d5711107825 */ /* 0x000fc800078e00ff */
[----:B------:R-:W-:Y:S01]  /*0430*/  IMAD.WIDE.U32 R18, R18, -0x2daee0ad, RZ ;  /* 0xd2511f5312127825 */ /* 0x000fe200078e00ff */
[----:B------:R-:W-:Y:S02]  /*0440*/  LOP3.LUT R32, R13, R24, R17, 0x96, !PT ;  /* 0x000000180d207212 */ /* 0x000fe400078e9611 */
[----:B------:R-:W-:Y:S02]  /*0450*/  IADD3 R17, PT, PT, R22, 0x5384540f, RZ ;  /* 0x5384540f16117810 */ /* 0x000fe40007ffe0ff */
[----:B------:R-:W-:Y:S01]  /*0460*/  LOP3.LUT R15, R15, R14, R19, 0x96, !PT ;  /* 0x0000000e0f0f7212 */ /* 0x000fe200078e9613 */
[----:B------:R-:W-:Y:S01]  /*0470*/  IMAD.WIDE.U32 R32, R32, -0x2daee0ad, RZ ;  /* 0xd2511f5320207825 */ /* 0x000fe200078e00ff */
[----:B------:R-:W-:-:S03]  /*0480*/  IADD3 R19, PT, PT, R23, 0x1fd5c5a3, RZ ;  /* 0x1fd5c5a317137810 */ /* 0x000fc60007ffe0ff */
[----:B------:R-:W-:Y:S01]  /*0490*/  IMAD.WIDE.U32 R14, R15, -0x326172a9, RZ ;  /* 0xcd9e8d570f0e7825 */ /* 0x000fe200078e00ff */
[----:B------:R-:W-:-:S03]  /*04a0*/  LOP3.LUT R19, R19, R18, R33, 0x96, !PT ;  /* 0x0000001213137212 */ /* 0x000fc600078e9621 */
[----:B------:R-:W-:Y:S01]  /*04b0*/  IMAD.MOV.U32 R18, RZ, RZ, R29 ;  /* 0x000000ffff127224 */ /* 0x000fe200078e001d */
[----:B------:R-:W-:Y:S01]  /*04c0*/  LOP3.LUT R17, R17, R16, R15, 0x96, !PT ;  /* 0x0000001011117212 */ /* 0x000fe200078e960f */
[C---:B------:R-:W-:Y:S01]  /*04d0*/  VIADD R15, R22.reuse, 0xf1bbcdc8 ;  /* 0xf1bbcdc8160f7836 */ /* 0x040fe20000000000 */
[----:B------:R-:W-:Y:S01]  /*04e0*/  MOV R16, R28 ;  /* 0x0000001c00107202 */ /* 0x000fe20000000f00 */
[----:B------:R-:W-:Y:S01]  /*04f0*/  IMAD.WIDE.U32 R24, R19, -0x326172a9, RZ ;  /* 0xcd9e8d5713187825 */ /* 0x000fe200078e00ff */
[----:B------:R-:W-:-:S03]  /*0500*/  IADD3 R19, PT, PT, R22, -0x700cb87f, RZ ;  /* 0x8ff3478116137810 */ /* 0x000fc60007ffe0ff */
[----:B------:R-:W-:Y:S01]  /*0510*/  IMAD.WIDE.U32 R26, R17, -0x2daee0ad, RZ ;  /* 0xd2511f53111a7825 */ /* 0x000fe200078e00ff */
[----:B------:R-:W-:Y:S02]  /*0520*/  IADD3 R17, PT, PT, R23, -0x24c28bd8, RZ ;  /* 0xdb3d742817117810 */ /* 0x000fe40007ffe0ff */
[----:B------:R-:W-:Y:S01]  /*0530*/  LOP3.LUT R14, R15, R14, R25, 0x96, !PT ;  /* 0x0000000e0f0e7212 */ /* 0x000fe200078e9619 */
[----:B0-----:R-:W-:Y:S01]  /*0540*/  IMAD R15, R21, UR6, RZ ;  /* 0x00000006150f7c24 */ /* 0x001fe2000f8e02ff */
[----:B------:R-:W-:Y:S01]  /*0550*/  LOP3.LUT R32, R17, R32, R27, 0x96, !PT ;  /* 0x0000002011207212 */ /* 0x000fe200078e961b */
[----:B------:R-:W-:Y:S02]  /*0560*/  IMAD.MOV.U32 R17, RZ, RZ, R29 ;  /* 0x000000ffff117224 */ /* 0x000fe400078e001d */
[----:B------:R-:W-:Y:S01]  /*0570*/  IMAD.HI.U32 R31, R14, -0x2daee0ad, RZ ;  /* 0xd2511f530e1f7827 */ /* 0x000fe200078e00ff */
[----:B------:R-:W-:-:S03]  /*0580*/  SHF.L.U32 R33, R15, 0x2, RZ ;  /* 0x000000020f217819 */ /* 0x000fc600000006ff */
[----:B------:R-:W-:Y:S01]  /*0590*/  IMAD.HI.U32 R25, R32, -0x326172a9, RZ ;  /* 0xcd9e8d5720197827 */ /* 0x000fe200078e00ff */
[----:B------:R-:W-:-:S04]  /*05a0*/  LOP3.LUT R31, R26, R31, RZ, 0x3c, !PT ;  /* 0x0000001f1a1f7212 */ /* 0x000fc800078e3cff */
[----:B------:R-:W-:Y:S01]  /*05b0*/  LOP3.LUT R19, R19, R24, R25, 0x96, !PT ;  /* 0x0000001813137212 */ /* 0x000fe200078e9619 */
[----:B------:R-:W-:Y:S06]  /*05c0*/  BRA.U UP0, `(.L_x_0) ;  /* 0x0000000100547547 */ /* 0x000fec000b800000 */
[----:B------:R-:W0:Y:S01]  /*05d0*/  I2F.U32.RP R26, R33 ;  /* 0x00000021001a7306 */ /* 0x000e220000209000 */
[----:B------:R-:W-:Y:S01]  /*05e0*/  IMAD.MOV R27, RZ, RZ, -R33 ;  /* 0x000000ffff1b7224 */ /* 0x000fe200078e0a21 */
[----:B------:R-:W-:-:S06]  /*05f0*/  ISETP.NE.U32.AND P2, PT, R33, RZ, PT ;  /* 0x000000ff2100720c */ /* 0x000fcc0003f45070 */
[----:B0-----:R-:W0:Y:S02]  /*0600*/  MUFU.RCP R26, R26 ;  /* 0x0000001a001a7308 */ /* 0x001e240000001000 */
[----:B0-----:R-:W-:-:S06]  /*0610*/  IADD3 R24, PT, PT, R26, 0xffffffe, RZ ;  /* 0x0ffffffe1a187810 */ /* 0x001fcc0007ffe0ff */
[----:B------:R0:W1:Y:S02]  /*0620*/  F2I.FTZ.U32.TRUNC.NTZ R25, R24 ;  /* 0x0000001800197305 */ /* 0x000064000021f000 */
[----:B0-----:R-:W-:Y:S02]  /*0630*/  HFMA2 R24, -RZ, RZ, 0, 0 ;  /* 0x00000000ff187431 */ /* 0x001fe400000001ff */
[----:B-1----:R-:W-:-:S04]  /*0640*/  IMAD R27, R27, R25, RZ ;  /* 0x000000191b1b7224 */ /* 0x002fc800078e02ff */
[----:B------:R-:W-:Y:S01]  /*0650*/  IMAD.HI.U32 R25, R25, R27, R24 ;  /* 0x0000001b19197227 */ /* 0x000fe200078e0018 */
[----:B------:R-:W-:-:S05]  /*0660*/  MOV R27, RZ ;  /* 0x000000ff001b7202 */ /* 0x000fca0000000f00 */
[----:B------:R-:W-:-:S05]  /*0670*/  IMAD.HI.U32 R25, R25, UR4, RZ ;  /* 0x0000000419197c27 */ /* 0x000fca000f8e00ff */
[----:B------:R-:W-:-:S05]  /*0680*/  IADD3 R28, PT, PT, -R25, RZ, RZ ;  /* 0x000000ff191c7210 */ /* 0x000fca0007ffe1ff */
[----:B------:R-:W-:-:S05]  /*0690*/  IMAD R28, R33, R28, UR4 ;  /* 0x00000004211c7e24 */ /* 0x000fca000f8e021c */
[----:B------:R-:W-:-:S13]  /*06a0*/  ISETP.GE.U32.AND P0, PT, R28, R33, PT ;  /* 0x000000211c00720c */ /* 0x000fda0003f06070 */
[----:B------:R-:W-:Y:S01]  /*06b0*/  @P0 IMAD.IADD R28, R28, 0x1, -R33 ;  /* 0x000000011c1c0824 */ /* 0x000fe200078e0a21 */
[----:B------:R-:W-:-:S04]  /*06c0*/  @P0 IADD3 R25, PT, PT, R25, 0x1, RZ ;  /* 0x0000000119190810 */ /* 0x000fc80007ffe0ff */
[----:B------:R-:W-:-:S13]  /*06d0*/  ISETP.GE.U32.AND P1, PT, R28, R33, PT ;  /* 0x000000211c00720c */ /* 0x000fda0003f26070 */
[----:B------:R-:W-:Y:S02]  /*06e0*/  @P1 IADD3 R25, PT, PT, R25, 0x1, RZ ;  /* 0x0000000119191810 */ /* 0x000fe40007ffe0ff */
[----:B------:R-:W-:-:S05]  /*06f0*/  @!P2 LOP3.LUT R25, RZ, R33, RZ, 0x33, !PT ;  /* 0x00000021ff19a212 */ /* 0x000fca00078e33ff */
[----:B------:R-:W-:Y:S01]  /*0700*/  IMAD.MOV.U32 R26, RZ, RZ, R25 ;  /* 0x000000ffff1a7224 */ /* 0x000fe200078e0019 */
[----:B------:R-:W-:Y:S06]  /*0710*/  BRA `(.L_x_1) ;  /* 0x0000000000087947 */ /* 0x000fec0003800000 */
.L_x_0:
[----:B------:R-:W-:-:S07]  /*0720*/  MOV R30, 0x740 ;  /* 0x00000740001e7802 */ /* 0x000fce0000000f00 */
[----:B------:R-:W-:Y:S05]  /*0730*/  CALL.REL.NOINC `($__internal_0_$__cuda_sm20_div_s64) ;  /* 0x0000004c00a07944 */ /* 0x000fea0003c00000 */
.L_x_1:
[----:B------:R-:W-:-:S05]  /*0740*/  IMAD.WIDE.U32 R24, R21, UR6, RZ ;  /* 0x0000000615187c25 */ /* 0x000fca000f8e00ff */
[C---:B------:R-:W-:Y:S02]  /*0750*/  SHF.L.U64.HI R29, R24.reuse, 0x2, R25 ;  /* 0x00000002181d7819 */ /* 0x040fe40000010219 */
[----:B------:R-:W-:-:S03]  /*0760*/  SHF.L.U32 R28, R24, 0x2, RZ ;  /* 0x00000002181c7819 */ /* 0x000fc600000006ff */
[----:B------:R-:W-:Y:S02]  /*0770*/  IMAD R21, R29, R26, RZ ;  /* 0x0000001a1d157224 */ /* 0x000fe400078e02ff */
[----:B------:R-:W-:-:S04]  /*0780*/  IMAD.WIDE.U32 R24, R26, R28, R28 ;  /* 0x0000001c1a187225 */ /* 0x000fc800078e001c */
[----:B------:R-:W-:Y:S01]  /*0790*/  IMAD R21, R27, R28, R21 ;  /* 0x0000001c1b157224 */ /* 0x000fe200078e0215 */
[----:B------:R-:W-:-:S03]  /*07a0*/  ISETP.GE.U32.AND P0, PT, R16, R24, PT ;  /* 0x000000181000720c */ /* 0x000fc60003f06070 */
[----:B------:R-:W-:-:S05]  /*07b0*/  IMAD.IADD R21, R25, 0x1, R21 ;  /* 0x0000000119157824 */ /* 0x000fca00078e0215 */
[----:B------:R-:W-:-:S13]  /*07c0*/  ISETP.GE.AND.EX P0, PT, R18, R21, PT, P0 ;  /* 0x000000151200720c */ /* 0x000fda0003f06300 */
[----:B------:R-:W-:Y:S05]  /*07d0*/  @P0 EXIT ;  /* 0x000000000000094d */ /* 0x000fea0003800000 */
[----:B------:R-:W0:Y:S01]  /*07e0*/  LDCU UR74, c[0x0][0x3a8] ;  /* 0x00007500ff4a77ac */ /* 0x000e220008000800 */
[----:B------:R-:W1:Y:S01]  /*07f0*/  LDC.U16 R30, c[0x0][0x54c] ;  /* 0x00015300ff1e7b82 */ /* 0x000e620000000400 */
[----:B------:R-:W-:Y:S01]  /*0800*/  IADD3 R28, PT, PT, R23, -0x695add53, RZ ;  /* 0x96a522ad171c7810 */ /* 0x000fe20007ffe0ff */
[----:B------:R-:W-:Y:S01]  /*0810*/  IMAD R32, R32, -0x326172a9, RZ ;  /* 0xcd9e8d5720207824 */ /* 0x000fe200078e02ff */
[----:B------:R-:W-:Y:S01]  /*0820*/  LOP3.LUT R33, R34, 0x3, RZ, 0xc0, !PT ;  /* 0x0000000322217812 */ /* 0x000fe200078ec0ff */
[----:B------:R-:W-:Y:S01]  /*0830*/  IMAD R37, R15, 0x3, RZ ;  /* 0x000000030f257824 */ /* 0x000fe200078e02ff */
[----:B------:R-:W-:Y:S01]  /*0840*/  LOP3.LUT R31, R31, R28, RZ, 0x3c, !PT ;  /* 0x0000001c1f1f7212 */ /* 0x000fe200078e3cff */
[----:B------:R-:W2:Y:S01]  /*0850*/  LDCU.U16 UR72, c[0x0][0x54e] ;  /* 0x0000a9c0ff4877ac */ /* 0x000ea20008000400 */
[----:B------:R-:W-:Y:S01]  /*0860*/  SHF.L.U32 R35, R15, 0x1, RZ ;  /* 0x000000010f237819 */ /* 0x000fe200000006ff */
[----:B------:R-:W3:Y:S01]  /*0870*/  LDC.64 R26, c[0x0][0x380] ;  /* 0x0000e000ff1a7b82 */ /* 0x000ee20000000a00 */
[----:B------:R-:W4:Y:S01]  /*0880*/  LDCU UR71, c[0x0][0x548] ;  /* 0x0000a900ff4777ac */ /* 0x000f220008000800 */
[----:B------:R-:W1:Y:S01]  /*0890*/  LDCU UR70, c[0x0][0x3ac] ;  /* 0x00007580ff4677ac */ /* 0x000e620008000800 */
[----:B0-----:R-:W-:Y:S01]  /*08a0*/  UIADD3 UR74, UPT, UPT, UR74, -0x1, URZ ;  /* 0xffffffff4a4a7890 */ /* 0x001fe2000fffe0ff */
[----:B------:R-:W0:Y:S03]  /*08b0*/  LDCU UR69, c[0x0][0x4d8] ;  /* 0x00009b00ff4577ac */ /* 0x000e260008000800 */
[----:B------:R-:W-:Y:S01]  /*08c0*/  UISETP.LT.U32.AND UP0, UPT, UR74, 0x18, UPT ;  /* 0x000000184a00788c */ /* 0x000fe2000bf01070 */
[----:B------:R-:W0:Y:S03]  /*08d0*/  LDCU UR68, c[0x0][0x3c0] ;  /* 0x00007800ff4477ac */ /* 0x000e260008000800 */
[----:B------:R-:W-:Y:S01]  /*08e0*/  USEL UR73, UR74, 0x18, UP0 ;  /* 0x000000184a497887 */ /* 0x000fe20008000000 */
[----:B------:R-:W0:Y:S01]  /*08f0*/  LDCU UR67, c[0x0][0x4dc] ;  /* 0x00009b80ff4377ac */ /* 0x000e220008000800 */
        /* <DEDUP_REMOVED lines=47> */
[----:B------:R-:W0:Y:S01]  /*0bf0*/  LDCU.64 UR34, c[0x0][0x3b0] ;  /* 0x00007600ff2277ac */ /* 0x000e220008000a00 */
[----:B------:R-:W0:Y:S01]  /*0c00*/  LDCU.64 UR36, c[0x0][0x3b8] ;  /* 0x00007700ff2477ac */ /* 0x000e220008000a00 */
[----:B------:R-:W0:Y:S01]  /*0c10*/  LDCU.64 UR38, c[0x0][0x3c8] ;  /* 0x00007900ff2677ac */ /* 0x000e220008000a00 */
[----:B------:R-:W0:Y:S01]  /*0c20*/  LDCU.64 UR40, c[0x0][0x3d0] ;  /* 0x00007a00ff2877ac */ /* 0x000e220008000a00 */
[----:B------:R-:W0:Y:S01]  /*0c30*/  LDCU.64 UR42, c[0x0][0x3e0] ;  /* 0x00007c00ff2a77ac */ /* 0x000e220008000a00 */
[----:B------:R-:W0:Y:S01]  /*0c40*/  LDCU.64 UR44, c[0x0][0x3e8] ;  /* 0x00007d00ff2c77ac */ /* 0x000e220008000a00 */
[----:B------:R-:W0:Y:S01]  /*0c50*/  LDCU.64 UR46, c[0x0][0x3f8] ;  /* 0x00007f00ff2e77ac */ /* 0x000e220008000a00 */
[----:B-1234-:R-:W-:-:S12]  /*0c60*/  UIADD3 UR73, UPT, UPT, UR73, 0x1, URZ ;  /* 0x0000000149497890 */ /* 0x01efd8000fffe0ff */
.L_x_24:
[----:B------:R-:W-:Y:S01]  /*0c70*/  VIADD R0, R0, 0x1 ;  /* 0x0000000100007836 */ /* 0x000fe20000000000 */
[----:B------:R-:W-:Y:S03]  /*0c80*/  BSSY.RECONVERGENT B0, `(.L_x_2) ;  /* 0x000000c000007945 */ /* 0x000fe60003800200 */
[C---:B------:R-:W-:Y:S01]  /*0c90*/  IMAD.WIDE.U32 R38, R0.reuse, -0x2daee0ad, RZ ;  /* 0xd2511f5300267825 */ /* 0x040fe200078e00ff */
[----:B------:R-:W-:-:S13]  /*0ca0*/  ISETP.NE.AND P0, PT, R0, RZ, PT ;  /* 0x000000ff0000720c */ /* 0x000fda0003f05270 */
[----:B------:R-:W-:Y:S05]  /*0cb0*/  @P0 BRA `(.L_x_3) ;  /* 0x0000000000200947 */ /* 0x000fea0003800000 */
[----:B------:R-:W-:-:S04]  /*0cc0*/  IADD3 R2, PT, PT, R2, 0x1, RZ ;  /* 0x0000000102027810 */ /* 0x000fc80007ffe0ff */
[----:B------:R-:W-:-:S13]  /*0cd0*/  ISETP.NE.AND P0, PT, R2, RZ, PT ;  /* 0x000000ff0200720c */ /* 0x000fda0003f05270 */
[----:B------:R-:W-:Y:S01]  /*0ce0*/  @!P0 IADD3 R20, PT, PT, R20, 0x1, RZ ;  /* 0x0000000114148810 */ /* 0x000fe20007ffe0ff */
[----:B------:R-:W-:Y:S01]  /*0cf0*/  @!P0 VIADD R28, R17, 0x1 ;  /* 0x00000001111c8836 */ /* 0x000fe20000000000 */
[----:B------:R-:W-:Y:S02]  /*0d00*/  @!P0 MOV R2, RZ ;  /* 0x000000ff00028202 */ /* 0x000fe40000000f00 */
[----:B------:R-:W-:-:S13]  /*0d10*/  ISETP.NE.AND P1, PT, R20, RZ, !P0 ;  /* 0x000000ff1400720c */ /* 0x000fda0004725270 */
[----:B------:R-:W-:-:S05]  /*0d20*/  @P1 IADD3 R28, PT, PT, R17, RZ, RZ ;  /* 0x000000ff111c1210 */ /* 0x000fca0007ffe0ff */
[----:B------:R-:W-:-:S07]  /*0d30*/  @!P0 IMAD.MOV.U32 R17, RZ, RZ, R28 ;  /* 0x000000ffff118224 */ /* 0x000fce00078e001c */
.L_x_3:
[----:B0-----:R-:W-:Y:S05]  /*0d40*/  BSYNC.RECONVERGENT B0 ;  /* 0x0000000000007941 */ /* 0x001fea0003800200 */
.L_x_2:
[----:B------:R-:W-:Y:S01]  /*0d50*/  LOP3.LUT R42, R17, R39, R23, 0x96, !PT ;  /* 0x00000027112a7212 */ /* 0x000fe200078e9617 */
[----:B------:R-:W-:Y:S01]  /*0d60*/  IMAD.WIDE.U32 R28, R20, -0x326172a9, RZ ;  /* 0xcd9e8d57141c7825 */ /* 0x000fe200078e00ff */
[----:B------:R-:W-:Y:S02]  /*0d70*/  ISETP.GT.AND P0, PT, R33, 0x1, PT ;  /* 0x000000012100780c */ /* 0x000fe40003f04270 */
[----:B------:R-:W-:Y:S01]  /*0d80*/  MOV R36, R19 ;  /* 0x0000001300247202 */ /* 0x000fe20000000f00 */
[----:B------:R-:W-:Y:S01]  /*0d90*/  IMAD.WIDE.U32 R42, R42, -0x326172a9, RZ ;  /* 0xcd9e8d572a2a7825 */ /* 0x000fe200078e00ff */
[----:B------:R-:W-:-:S03]  /*0da0*/  LOP3.LUT R29, R2, R29, R22, 0x96, !PT ;  /* 0x0000001d021d7212 */ /* 0x000fc600078e9616 */
[----:B------:R-:W-:Y:S01]  /*0db0*/  IMAD R34, R14, -0x2daee0ad, RZ ;  /* 0xd2511f530e227824 */ /* 0x000fe200078e02ff */
[----:B------:R-:W-:Y:S01]  /*0dc0*/  LOP3.LUT R40, R4, R28, R43, 0x96, !PT ;  /* 0x0000001c04287212 */ /* 0x000fe200078e962b */
[----:B------:R-:W-:-:S04]  /*0dd0*/  IMAD.WIDE.U32 R28, R29, -0x2daee0ad, RZ ;  /* 0xd2511f531d1c7825 */ /* 0x000fc800078e00ff */
[----:B------:R-:W-:Y:S01]  /*0de0*/  IMAD.WIDE.U32 R40, R40, -0x2daee0ad, RZ ;  /* 0xd2511f5328287825 */ /* 0x000fe200078e00ff */
[----:B------:R-:W-:-:S04]  /*0df0*/  LOP3.LUT R29, R3, R38, R29, 0x96, !PT ;  /* 0x00000026031d7212 */ /* 0x000fc800078e961d */
        /* <DEDUP_REMOVED lines=24> */
[----:B------:R-:W-:-:S03]  /*0f80*/  IADD3 R43, PT, PT, R23, -0x24c28bd8, RZ ;  /* 0xdb3d7428172b7810 */ /* 0x000fc60007ffe0ff */
[----:B------:R-:W-:Y:S02]  /*0f90*/  VIADD R39, R23, 0x1fd5c5a3 ;  /* 0x1fd5c5a317277836 */ /* 0x000fe40000000000 */
[----:B------:R-:W-:-:S03]  /*0fa0*/  IMAD.WIDE.U32 R40, R40, -0x2daee0ad, RZ ;  /* 0xd2511f5328287825 */ /* 0x000fc600078e00ff */
[----:B------:R-:W-:Y:S02]  /*0fb0*/  LOP3.LUT R38, R39, R38, R29, 0x96, !PT ;  /* 0x0000002627267212 */ /* 0x000fe400078e961d */
[----:B------:R-:W-:Y:S01]  /*0fc0*/  LOP3.LUT R28, R43, R28, R41, 0x96, !PT ;  /* 0x0000001c2b1c7212 */ /* 0x000fe200078e9629 */
[C---:B------:R-:W-:Y:S01]  /*0fd0*/  VIADD R41, R22.reuse, 0x8ff34781 ;  /* 0x8ff3478116297836 */ /* 0x040fe20000000000 */
[----:B------:R-:W-:Y:S01]  /*0fe0*/  IADD3 R43, PT, PT, R22, -0xe443238, RZ ;  /* 0xf1bbcdc8162b7810 */ /* 0x000fe20007ffe0ff */
[----:B------:R-:W-:-:S04]  /*0ff0*/  IMAD.WIDE.U32 R38, R38, -0x326172a9, RZ ;  /* 0xcd9e8d5726267825 */ /* 0x000fc800078e00ff */
[----:B------:R-:W-:Y:S01]  /*1000*/  IMAD.WIDE.U32 R28, R28, -0x326172a9, RZ ;  /* 0xcd9e8d571c1c7825 */ /* 0x000fe200078e00ff */
[----:B------:R-:W-:-:S04]  /*1010*/  LOP3.LUT R14, R43, R42, R39, 0x96, !PT ;  /* 0x0000002a2b0e7212 */ /* 0x000fc800078e9627 */
[----:B------:R-:W-:Y:S01]  /*1020*/  LOP3.LUT R19, R41, R38, R29, 0x96, !PT ;  /* 0x0000002629137212 */ /* 0x000fe200078e961d */
[----:B------:R-:W-:Y:S01]  /*1030*/  IMAD.HI.U32 R39, R14, -0x2daee0ad, RZ ;  /* 0xd2511f530e277827 */ /* 0x000fe200078e00ff */
[----:B------:R-:W-:Y:S02]  /*1040*/  IADD3 R38, PT, PT, R23, -0x695add53, RZ ;  /* 0x96a522ad17267810 */ /* 0x000fe40007ffe0ff */
[----:B------:R-:W-:Y:S01]  /*1050*/  MOV R41, R31 ;  /* 0x0000001f00297202 */ /* 0x000fe20000000f00 */
[----:B------:R-:W-:Y:S01]  /*1060*/  IMAD.MOV.U32 R29, RZ, RZ, R32 ;  /* 0x000000ffff1d7224 */ /* 0x000fe200078e0020 */
[----:B------:R-:W-:Y:S02]  /*1070*/  MOV R32, R28 ;  /* 0x0000001c00207202 */ /* 0x000fe40000000f00 */
[----:B------:R-:W-:Y:S01]  /*1080*/  LOP3.LUT R31, R38, R40, R39, 0x96, !PT ;  /* 0x00000028261f7212 */ /* 0x000fe200078e9627 */
[----:B------:R-:W-:Y:S06]  /*1090*/  @P0 BRA `(.L_x_4) ;  /* 0x0000000000240947 */ /* 0x000fec0003800000 */
[----:B------:R-:W-:Y:S01]  /*10a0*/  ISETP.NE.AND P0, PT, R33, RZ, PT ;  /* 0x000000ff2100720c */ /* 0x000fe20003f05270 */
[----:B------:R-:W-:Y:S01]  /*10b0*/  IMAD.MOV.U32 R28, RZ, RZ, R41 ;  /* 0x000000ffff1c7224 */ /* 0x000fe200078e0029 */
[----:B------:R-:W-:-:S11]  /*10c0*/  MOV R38, R34 ;  /* 0x0000002200267202 */ /* 0x000fd60000000f00 */
[----:B------:R-:W-:Y:S05]  /*10d0*/  @!P0 BRA `(.L_x_5) ;  /* 0x0000000000388947 */ /* 0x000fea0003800000 */
[----:B------:R-:W-:Y:S01]  /*10e0*/  MOV R36, R29 ;  /* 0x0000001d00247202 */ /* 0x000fe20000000f00 */
[----:B------:R-:W-:Y:S01]  /*10f0*/  IMAD.MOV.U32 R28, RZ, RZ, R34 ;  /* 0x000000ffff1c7224 */ /* 0x000fe200078e0022 */
[----:B------:R-:W-:Y:S02]  /*1100*/  MOV R38, R19 ;  /* 0x0000001300267202 */ /* 0x000fe40000000f00 */
[----:B------:R-:W-:Y:S01]  /*1110*/  MOV R29, R41 ;  /* 0x00000029001d7202 */ /* 0x000fe20000000f00 */
[----:B------:R-:W-:Y:S06]  /*1120*/  BRA `(.L_x_5) ;  /* 0x0000000000247947 */ /* 0x000fec0003800000 */
.L_x_4:
[----:B------:R-:W-:Y:S01]  /*1130*/  ISETP.NE.AND P0, PT, R33, 0x3, PT ;  /* 0x000000032100780c */ /* 0x000fe20003f05270 */
[----:B------:R-:W-:Y:S01]  /*1140*/  IMAD.MOV.U32 R36, RZ, RZ, R34 ;  /* 0x000000ffff247224 */ /* 0x000fe200078e0022 */
[----:B------:R-:W-:Y:S01]  /*1150*/  MOV R29, R19 ;  /* 0x00000013001d7202 */ /* 0x000fe20000000f00 */
[----:B------:R-:W-:Y:S01]  /*1160*/  IMAD.MOV.U32 R38, RZ, RZ, R31 ;  /* 0x000000ffff267224 */ /* 0x000fe200078e001f */
[----:B------:R-:W-:-:S09]  /*1170*/  MOV R28, R32 ;  /* 0x00000020001c7202 */ /* 0x000fd20000000f00 */
[----:B------:R-:W-:Y:S01]  /*1180*/  @P0 MOV R36, R41 ;  /* 0x0000002900240202 */ /* 0x000fe20000000f00 */
[----:B------:R-:W-:Y:S01]  /*1190*/  @P0 IMAD.MOV.U32 R28, RZ, RZ, R19 ;  /* 0x000000ffff1c0224 */ /* 0x000fe200078e0013 */
[----:B------:R-:W-:Y:S02]  /*11a0*/  @P0 MOV R29, R34 ;  /* 0x00000022001d0202 */ /* 0x000fe40000000f00 */
[----:B------:R-:W-:-:S07]  /*11b0*/  @P0 MOV R38, R32 ;  /* 0x0000002000260202 */ /* 0x000fce0000000f00 */
.L_x_5:
[----:B------:R-:W-:Y:S01]  /*11c0*/  UISETP.NE.AND UP0, UPT, UR32, URZ, UPT ;  /* 0x000000ff2000728c */ /* 0x000fe2000bf05270 */
[----:B------:R-:W-:Y:S01]  /*11d0*/  I2FP.F32.U32 R34, R36 ;  /* 0x0000002400227245 */ /* 0x000fe20000201000 */
[----:B------:R-:W-:Y:S01]  /*11e0*/  HFMA2 R41, -RZ, RZ, 0.1171875, 0 ;  /* 0x2f800000ff297431 */ /* 0x000fe200000001ff */
[----:B------:R-:W-:Y:S02]  /*11f0*/  I2FP.F32.U32 R36, R29 ;  /* 0x0000001d00247245 */ /* 0x000fe40000201000 */
[----:B------:R-:W-:Y:S02]  /*1200*/  I2FP.F32.U32 R28, R28 ;  /* 0x0000001c001c7245 */ /* 0x000fe40000201000 */
[----:B------:R-:W-:Y:S01]  /*1210*/  I2FP.F32.U32 R39, R38 ;  /* 0x0000002600277245 */ /* 0x000fe20000201000 */
[-C--:B------:R-:W-:Y:S01]  /*1220*/  FFMA.FTZ R34, R34, R41.reuse, 1.1641532182693481445e-10 ;  /* 0x2f00000022227423 */ /* 0x080fe20000010029 */
[-C--:B------:R-:W-:Y:S01]  /*1230*/  FFMA.FTZ R36, R36, R41.reuse, 1.1641532182693481445e-10 ;  /* 0x2f00000024247423 */ /* 0x080fe20000010029 */
[----:B------:R-:W-:-:S02]  /*1240*/  FFMA.FTZ R38, R28, R41, 1.1641532182693481445e-10 ;  /* 0x2f0000001c267423 */ /* 0x000fc40000010029 */
[----:B------:R-:W-:Y:S01]  /*1250*/  FFMA.FTZ R39, R39, R41, 1.1641532182693481445e-10 ;  /* 0x2f00000027277423 */ /* 0x000fe20000010029 */
[----:B------:R-:W-:Y:S06]  /*1260*/  BRA.U UP0, `(.L_x_6) ;  /* 0x0000000100f47547 */ /* 0x000fec000b800000 */
[-C--:B------:R-:W-:Y:S01]  /*1270*/  IADD3 R43, P2, PT, R15, R16.reuse, RZ ;  /* 0x000000100f2b7210 */ /* 0x080fe20007f5e0ff */
[----:B------:R-:W-:Y:S01]  /*1280*/  BSSY.RECONVERGENT B0, `(.L_x_7) ;  /* 0x0000018000007945 */ /* 0x000fe20003800200 */
[-C--:B------:R-:W-:Y:S02]  /*1290*/  IADD3 R41, P5, PT, R35, R16.reuse, RZ ;  /* 0x0000001023297210 */ /* 0x080fe40007fbe0ff */
[----:B------:R-:W-:Y:S01]  /*12a0*/  IADD3 R29, P4, PT, R37, R16, RZ ;  /* 0x00000010251d7210 */ /* 0x000fe20007f9e0ff */
[----:B------:R-:W-:Y:S01]  /*12b0*/  IMAD.X R42, RZ, RZ, R18, P2 ;  /* 0x000000ffff2a7224 */ /* 0x000fe200010e0612 */
[-C--:B------:R-:W-:Y:S02]  /*12c0*/  ISETP.GE.U32.AND P2, PT, R16, R26.reuse, PT ;  /* 0x0000001a1000720c */ /* 0x080fe40003f46070 */
[----:B------:R-:W-:Y:S02]  /*12d0*/  ISETP.GE.U32.AND P0, PT, R43, R26, PT ;  /* 0x0000001a2b00720c */ /* 0x000fe40003f06070 */
[----:B------:R-:W-:-:S02]  /*12e0*/  ISETP.GE.AND.EX P2, PT, R18, R27, PT, P2 ;  /* 0x0000001b1200720c */ /* 0x000fc40003f46320 */
[-C--:B------:R-:W-:Y:S02]  /*12f0*/  ISETP.GE.U32.AND P3, PT, R41, R26.reuse, PT ;  /* 0x0000001a2900720c */ /* 0x080fe40003f66070 */
[----:B------:R-:W-:Y:S02]  /*1300*/  ISETP.GE.U32.AND P1, PT, R29, R26, PT ;  /* 0x0000001a1d00720c */ /* 0x000fe40003f26070 */
[-C--:B------:R-:W-:Y:S02]  /*1310*/  IADD3.X R40, PT, PT, RZ, R18.reuse, RZ, P5, !PT ;  /* 0x00000012ff287210 */ /* 0x080fe40002ffe4ff */
[----:B------:R-:W-:Y:S02]  /*1320*/  IADD3.X R28, PT, PT, RZ, R18, RZ, P4, !PT ;  /* 0x00000012ff1c7210 */ /* 0x000fe400027fe4ff */
[-C--:B------:R-:W-:Y:S02]  /*1330*/  ISETP.GE.AND.EX P0, PT, R42, R27.reuse, PT, P0 ;  /* 0x0000001b2a00720c */ /* 0x080fe40003f06300 */
[----:B------:R-:W-:-:S02]  /*1340*/  ISETP.GE.AND.EX P3, PT, R40, R27, PT, P3 ;  /* 0x0000001b2800720c */ /* 0x000fc40003f66330 */
[----:B------:R-:W-:Y:S01]  /*1350*/  ISETP.GE.AND.EX P1, PT, R28, R27, PT, P1 ;  /* 0x0000001b1c00720c */ /* 0x000fe20003f26310 */
[----:B------:R-:W-:-:S12]  /*1360*/  @P2 BRA `(.L_x_8) ;  /* 0x0000000000242947 */ /* 0x000fd80003800000 */
[----:B------:R-:W-:Y:S01]  /*1370*/  IMAD.U32 R29, R30, 0x10000, RZ ;  /* 0x000100001e1d7824 */ /* 0x000fe200078e00ff */
[----:B------:R-:W-:-:S03]  /*1380*/  USHF.L.U32 UR48, UR72, 0x10, URZ ;  /* 0x0000001048307899 */ /* 0x000fc600080006ff */
[----:B------:R-:W-:Y:S02]  /*1390*/  FFMA.FTZ R34, R34, UR71, R29 ;  /* 0x0000004722227c23 */ /* 0x000fe4000801001d */
[----:B------:R-:W0:Y:S02]  /*13a0*/  LDC.64 R28, c[0x0][0x540] ;  /* 0x00015000ff1c7b82 */ /* 0x000e240000000a00 */
[----:B------:R-:W1:Y:S02]  /*13b0*/  F2F.BF16.F32 R41, R34 ;  /* 0x0000002200297304 */ /* 0x000e640000202000 */
[----:B-1----:R-:W-:-:S04]  /*13c0*/  SHF.L.U32 R40, R41, 0x10, RZ ;  /* 0x0000001029287819 */ /* 0x002fc800000006ff */
[----:B------:R-:W-:-:S04]  /*13d0*/  FSETP.NEU.FTZ.AND P2, PT, R40, UR48, PT ;  /* 0x0000003028007c0b */ /* 0x000fc8000bf5d000 */
[----:B------:R-:W-:-:S05]  /*13e0*/  SEL R41, R30, R41, !P2 ;  /* 0x000000291e297207 */ /* 0x000fca0005000000 */
[----:B0-----:R0:W-:Y:S04]  /*13f0*/  STG.E.U16 desc[UR76][R28.64], R41 ;  /* 0x000000291c007986 */ /* 0x0011e8000c10154c */
.L_x_8:
[----:B------:R-:W-:Y:S05]  /*1400*/  BSYNC.RECONVERGENT B0 ;  /* 0x0000000000007941 */ /* 0x000fea0003800200 */
.L_x_7:
[----:B------:R-:W-:Y:S04]  /*1410*/  BSSY.RECONVERGENT B0, `(.L_x_9) ;  /* 0x000000b000007945 */ /* 0x000fe80003800200 */
[----:B------:R-:W-:Y:S05]  /*1420*/  @P0 BRA `(.L_x_10) ;  /* 0x0000000000240947 */ /* 0x000fea0003800000 */
[----:B0-----:R-:W-:Y:S01]  /*1430*/  SHF.L.U32 R29, R30, 0x10, RZ ;  /* 0x000000101e1d7819 */ /* 0x001fe200000006ff */
[----:B------:R-:W-:-:S04]  /*1440*/  USHF.L.U32 UR48, UR72, 0x10, URZ ;  /* 0x0000001048307899 */ /* 0x000fc800080006ff */
[----:B------:R-:W-:Y:S02]  /*1450*/  FFMA.FTZ R36, R36, UR71, R29 ;  /* 0x0000004724247c23 */ /* 0x000fe4000801001d */
[----:B------:R-:W0:Y:S02]  /*1460*/  LDC.64 R28, c[0x0][0x540] ;  /* 0x00015000ff1c7b82 */ /* 0x000e240000000a00 */
[----:B------:R-:W1:Y:S02]  /*1470*/  F2F.BF16.F32 R41, R36 ;  /* 0x0000002400297304 */ /* 0x000e640000202000 */
[----:B-1----:R-:W-:-:S05]  /*1480*/  IMAD.U32 R34, R41, 0x10000, RZ ;  /* 0x0001000029227824 */ /* 0x002fca00078e00ff */
[----:B------:R-:W-:-:S04]  /*1490*/  FSETP.NEU.FTZ.AND P0, PT, R34, UR48, PT ;  /* 0x0000003022007c0b */ /* 0x000fc8000bf1d000 */
[----:B------:R-:W-:-:S05]  /*14a0*/  SEL R41, R30, R41, !P0 ;  /* 0x000000291e297207 */ /* 0x000fca0004000000 */
[----:B0-----:R1:W-:Y:S04]  /*14b0*/  STG.E.U16 desc[UR76][R28.64], R41 ;  /* 0x000000291c007986 */ /* 0x0013e8000c10154c */
.L_x_10:
[----:B------:R-:W-:Y:S05]  /*14c0*/  BSYNC.RECONVERGENT B0 ;  /* 0x0000000000007941 */ /* 0x000fea0003800200 */
.L_x_9:
[----:B------:R-:W-:Y:S04]  /*14d0*/  BSSY.RECONVERGENT B0, `(.L_x_11) ;  /* 0x000000b000007945 */ /* 0x000fe80003800200 */
[----:B------:R-:W-:Y:S05]  /*14e0*/  @P3 BRA `(.L_x_12) ;  /* 0x0000000000243947 */ /* 0x000fea0003800000 */
[----:B01----:R-:W-:Y:S01]  /*14f0*/  SHF.L.U32 R29, R30, 0x10, RZ ;  /* 0x000000101e1d7819 */ /* 0x003fe200000006ff */
[----:B------:R-:W-:-:S04]  /*1500*/  USHF.L.U32 UR48, UR72, 0x10, URZ ;  /* 0x0000001048307899 */ /* 0x000fc800080006ff */
[----:B------:R-:W-:Y:S02]  /*1510*/  FFMA.FTZ R38, R38, UR71, R29 ;  /* 0x0000004726267c23 */ /* 0x000fe4000801001d */
[----:B------:R-:W0:Y:S02]  /*1520*/  LDC.64 R28, c[0x0][0x540] ;  /* 0x00015000ff1c7b82 */ /* 0x000e240000000a00 */
[----:B------:R-:W1:Y:S02]  /*1530*/  F2F.BF16.F32 R41, R38 ;  /* 0x0000002600297304 */ /* 0x000e640000202000 */
[----:B-1----:R-:W-:-:S04]  /*1540*/  SHF.L.U32 R34, R41, 0x10, RZ ;  /* 0x0000001029227819 */ /* 0x002fc800000006ff */
[----:B------:R-:W-:-:S04]  /*1550*/  FSETP.NEU.FTZ.AND P0, PT, R34, UR48, PT ;  /* 0x0000003022007c0b */ /* 0x000fc8000bf1d000 */
[----:B------:R-:W-:-:S05]  /*1560*/  SEL R41, R30, R41, !P0 ;  /* 0x000000291e297207 */ /* 0x000fca0004000000 */
[----:B0-----:R2:W-:Y:S04]  /*1570*/  STG.E.U16 desc[UR76][R28.64], R41 ;  /* 0x000000291c007986 */ /* 0x0015e8000c10154c */
.L_x_12:
[----:B------:R-:W-:Y:S05]  /*1580*/  BSYNC.RECONVERGENT B0 ;  /* 0x0000000000007941 */ /* 0x000fea0003800200 */
.L_x_11:
[----:B------:R-:W-:Y:S05]  /*1590*/  @P1 BRA `(.L_x_13) ;  /* 0x0000003c00dc1947 */ /* 0x000fea0003800000 */
[----:B012---:R-:W-:Y:S01]  /*15a0*/  IMAD.U32 R28, R30, 0x10000, RZ ;  /* 0x000100001e1c7824 */ /* 0x007fe200078e00ff */
[----:B------:R-:W-:-:S03]  /*15b0*/  USHF.L.U32 UR48, UR72, 0x10, URZ ;  /* 0x0000001048307899 */ /* 0x000fc600080006ff */
[----:B------:R-:W-:Y:S02]  /*15c0*/  FFMA.FTZ R39, R39, UR71, R28 ;  /* 0x0000004727277c23 */ /* 0x000fe4000801001c */
[----:B------:R-:W0:Y:S04]  /*15d0*/  LDC.64 R28, c[0x0][0x540] ;  /* 0x00015000ff1c7b82 */ /* 0x000e280000000a00 */
[----:B------:R-:W1:Y:S02]  /*15e0*/  F2F.BF16.F32 R39, R39 ;  /* 0x0000002700277304 */ /* 0x000e640000202000 */
[----:B-1----:R-:W-:-:S04]  /*15f0*/  SHF.L.U32 R34, R39, 0x10, RZ ;  /* 0x0000001027227819 */ /* 0x002fc800000006ff */
[----:B------:R-:W-:-:S04]  /*1600*/  FSETP.NEU.FTZ.AND P0, PT, R34, UR48, PT ;  /* 0x0000003022007c0b */ /* 0x000fc8000bf1d000 */
[----:B------:R-:W-:-:S05]  /*1610*/  SEL R41, R30, R39, !P0 ;  /* 0x000000271e297207 */ /* 0x000fca0004000000 */
[----:B0-----:R3:W-:Y:S01]  /*1620*/  STG.E.U16 desc[UR76][R28.64], R41 ;  /* 0x000000291c007986 */ /* 0x0017e2000c10154c */
[----:B------:R-:W-:Y:S05]  /*1630*/  BRA `(.L_x_13) ;  /* 0x0000003c00b47947 */ /* 0x000fea0003800000 */
.L_x_6:
[----:B------:R-:W-:Y:S01]  /*1640*/  ISETP.GE.U32.AND P0, PT, R16, R26, PT ;  /* 0x0000001a1000720c */ /* 0x000fe20003f06070 */
[----:B------:R-:W-:Y:S03]  /*1650*/  BSSY.RECONVERGENT B0, `(.L_x_14) ;  /* 0x00000f3000007945 */ /* 0x000fe60003800200 */
[----:B------:R-:W-:-:S13]  /*1660*/  ISETP.GE.AND.EX P0, PT, R18, R27, PT, P0 ;  /* 0x0000001b1200720c */ /* 0x000fda0003f06300 */
[----:B------:R-:W-:Y:S05]  /*1670*/  @P0 BRA `(.L_x_15) ;  /* 0x0000000c00c00947 */ /* 0x000fea0003800000 */
[----:B------:R-:W-:Y:S02]  /*1680*/  HFMA2 R28, -RZ, RZ, 0, 0 ;  /* 0x00000000ff1c7431 */ /* 0x000fe400000001ff */
[----:B------:R-:W-:Y:S01]  /*1690*/  IMAD.MOV.U32 R29, RZ, RZ, R16 ;  /* 0x000000ffff1d7224 */ /* 0x000fe200078e0010 */
[----:B------:R-:W-:Y:S02]  /*16a0*/  UISETP.NE.AND UP0, UPT, UR74, URZ, UPT ;  /* 0x000000ff4a00728c */ /* 0x000fe4000bf05270 */
[----:B------:R-:W-:-:S05]  /*16b0*/  IMAD.HI.U32 R41, R16, UR34, R28 ;  /* 0x0000002210297c27 */ /* 0x000fca000f8e001c */
[----:B------:R-:W-:-:S04]  /*16c0*/  SHF.R.U32.HI R41, RZ, UR35, R41 ;  /* 0x00000023ff297c19 */ /* 0x000fc80008011629 */
[----:B------:R-:W-:-:S05]  /*16d0*/  IADD3 R29, PT, PT, -R41, RZ, RZ ;  /* 0x000000ff291d7210 */ /* 0x000fca0007ffe1ff */
[----:B------:R-:W-:-:S04]  /*16e0*/  IMAD R40, R29, UR70, R16 ;  /* 0x000000461d287c24 */ /* 0x000fc8000f8e0210 */
[----:B------:R-:W-:Y:S01]  /*16f0*/  IMAD R40, R40, UR69, RZ ;  /* 0x0000004528287c24 */ /* 0x000fe2000f8e02ff */
[----:B------:R-:W-:Y:S06]  /*1700*/  BRA.U !UP0, `(.L_x_16) ;  /* 0x0000000d08707547 */ /* 0x000fec000b800000 */
[----:B------:R-:W-:Y:S01]  /*1710*/  MOV R28, RZ ;  /* 0x000000ff001c7202 */ /* 0x000fe20000000f00 */
[----:B------:R-:W-:Y:S01]  /*1720*/  IMAD.MOV.U32 R29, RZ, RZ, R41 ;  /* 0x000000ffff1d7224 */ /* 0x000fe200078e0029 */
[----:B------:R-:W-:-:S03]  /*1730*/  UISETP.NE.AND UP0, UPT, UR73, 0x2, UPT ;  /* 0x000000024900788c */ /* 0x000fc6000bf05270 */
[----:B------:R-:W-:-:S05]  /*1740*/  IMAD.HI.U32 R29, R41, UR37, R28 ;  /* 0x00000025291d7c27 */ /* 0x000fca000f8e001c */
[----:B------:R-:W-:-:S04]  /*1750*/  SHF.R.U32.HI R29, RZ, UR68, R29 ;  /* 0x00000044ff1d7c19 */ /* 0x000fc8000801161d */
[----:B------:R-:W-:-:S05]  /*1760*/  IADD3 R28, PT, PT, -R29, RZ, RZ ;  /* 0x000000ff1d1c7210 */ /* 0x000fca0007ffe1ff */
[----:B------:R-:W-:-:S04]  /*1770*/  IMAD R41, R28, UR36, R41 ;  /* 0x000000241c297c24 */ /* 0x000fc8000f8e0229 */
[----:B------:R-:W-:Y:S01]  /*1780*/  IMAD R40, R41, UR67, R40 ;  /* 0x0000004329287c24 */ /* 0x000fe2000f8e0228 */
[----:B------:R-:W-:Y:S06]  /*1790*/  BRA.U !UP0, `(.L_x_16) ;  /* 0x0000000d084c7547 */ /* 0x000fec000b800000 */
[----:B------:R-:W-:Y:S01]  /*17a0*/  MOV R28, RZ ;  /* 0x000000ff001c7202 */ /* 0x000fe20000000f00 */
[----:B------:R-:W-:-:S04]  /*17b0*/  UISETP.NE.AND UP0, UPT, UR73, 0x3, UPT ;  /* 0x000000034900788c */ /* 0x000fc8000bf05270 */
[----:B------:R-:W-:-:S05]  /*17c0*/  IMAD.HI.U32 R41, R29, UR38, R28 ;  /* 0x000000261d297c27 */ /* 0x000fca000f8e001c */
[----:B------:R-:W-:-:S05]  /*17d0*/  SHF.R.U32.HI R41, RZ, UR39, R41 ;  /* 0x00000027ff297c19 */ /* 0x000fca0008011629 */
[----:B------:R-:W-:-:S04]  /*17e0*/  IMAD.MOV R28, RZ, RZ, -R41 ;  /* 0x000000ffff1c7224 */ /* 0x000fc800078e0a29 */
[----:B------:R-:W-:-:S04]  /*17f0*/  IMAD R29, R28, UR66, R29 ;  /* 0x000000421c1d7c24 */ /* 0x000fc8000f8e021d */
[----:B------:R-:W-:Y:S01]  /*1800*/  IMAD R40, R29, UR65, R40 ;  /* 0x000000411d287c24 */ /* 0x000fe2000f8e0228 */
[----:B------:R-:W-:Y:S06]  /*1810*/  BRA.U !UP0, `(.L_x_16) ;  /* 0x0000000d082c7547 */ /* 0x000fec000b800000 */
[----:B------:R-:W-:Y:S01]  /*1820*/  HFMA2 R28, -RZ, RZ, 0, 0 ;  /* 0x00000000ff1c7431 */ /* 0x000fe200000001ff */
[----:B------:R-:W-:Y:S01]  /*1830*/  MOV R29, R41 ;  /* 0x00000029001d7202 */ /* 0x000fe20000000f00 */
[----:B------:R-:W-:-:S03]  /*1840*/  UISETP.NE.AND UP0, UPT, UR73, 0x4, UPT ;  /* 0x000000044900788c */ /* 0x000fc6000bf05270 */
[----:B------:R-:W-:-:S05]  /*1850*/  IMAD.HI.U32 R29, R41, UR41, R28 ;  /* 0x00000029291d7c27 */ /* 0x000fca000f8e001c */
[----:B------:R-:W-:-:S05]  /*1860*/  SHF.R.U32.HI R29, RZ, UR64, R29 ;  /* 0x00000040ff1d7c19 */ /* 0x000fca000801161d */
[----:B------:R-:W-:-:S04]  /*1870*/  IMAD.MOV R28, RZ, RZ, -R29 ;  /* 0x000000ffff1c7224 */ /* 0x000fc800078e0a1d */
[----:B------:R-:W-:-:S04]  /*1880*/  IMAD R41, R28, UR40, R41 ;  /* 0x000000281c297c24 */ /* 0x000fc8000f8e0229 */
[----:B------:R-:W-:Y:S01]  /*1890*/  IMAD R40, R41, UR63, R40 ;  /* 0x0000003f29287c24 */ /* 0x000fe2000f8e0228 */
[----:B------:R-:W-:Y:S06]  /*18a0*/  BRA.U !UP0, `(.L_x_16) ;  /* 0x0000000d08087547 */ /* 0x000fec000b800000 */
[----:B------:R-:W-:Y:S01]  /*18b0*/  MOV R28, RZ ;  /* 0x000000ff001c7202 */ /* 0x000fe20000000f00 */
[----:B------:R-:W-:-:S04]  /*18c0*/  UISETP.NE.AND UP0, UPT, UR73, 0x5, UPT ;  /* 0x000000054900788c */ /* 0x000fc8000bf05270 */
[----:B------:R-:W-:-:S05]  /*18d0*/  IMAD.HI.U32 R41, R29, UR42, R28 ;  /* 0x0000002a1d297c27 */ /* 0x000fca000f8e001c */
[----:B------:R-:W-:-:S04]  /*18e0*/  SHF.R.U32.HI R41, RZ, UR43, R41 ;  /* 0x0000002bff297c19 */ /* 0x000fc80008011629 */
[----:B------:R-:W-:-:S05]  /*18f0*/  IADD3 R28, PT, PT, -R41, RZ, RZ ;  /* 0x000000ff291c7210 */ /* 0x000fca0007ffe1ff */
[----:B------:R-:W-:-:S04]  /*1900*/  IMAD R29, R28, UR62, R29 ;  /* 0x0000003e1c1d7c24 */ /* 0x000fc8000f8e021d */
[----:B------:R-:W-:Y:S01]  /*1910*/  IMAD R40, R29, UR61, R40 ;  /* 0x0000003d1d287c24 */ /* 0x000fe2000f8e0228 */
[----:B------:R-:W-:Y:S06]  /*1920*/  BRA.U !UP0, `(.L_x_16) ;  /* 0x0000000908e87547 */ /* 0x000fec000b800000 */
[----:B------:R-:W-:Y:S01]  /*1930*/  MOV R29, R41 ;  /* 0x00000029001d7202 */ /* 0x000fe20000000f00 */
[----:B------:R-:W-:Y:S01]  /*1940*/  IMAD.MOV.U32 R28, RZ, RZ, RZ ;  /* 0x000000ffff1c7224 */ /* 0x000fe200078e00ff */
[----:B------:R-:W-:-:S03]  /*1950*/  UISETP.NE.AND UP0, UPT, UR73, 0x6, UPT ;  /* 0x000000064900788c */ /* 0x000fc6000bf05270 */
[----:B------:R-:W-:-:S05]  /*1960*/  IMAD.HI.U32 R29, R41, UR45, R28 ;  /* 0x0000002d291d7c27 */ /* 0x000fca000f8e001c */
[----:B------:R-:W-:-:S04]  /*1970*/  SHF.R.U32.HI R29, RZ, UR60, R29 ;  /* 0x0000003cff1d7c19 */ /* 0x000fc8000801161d */
[----:B------:R-:W-:-:S05]  /*1980*/  IADD3 R28, PT, PT, -R29, RZ, RZ ;  /* 0x000000ff1d1c7210 */ /* 0x000fca0007ffe1ff */
[----:B------:R-:W-:-:S04]  /*1990*/  IMAD R41, R28, UR44, R41 ;  /* 0x0000002c1c297c24 */ /* 0x000fc8000f8e0229 */
[----:B------:R-:W-:Y:S01]  /*19a0*/  IMAD R40, R41, UR59, R40 ;  /* 0x0000003b29287c24 */ /* 0x000fe2000f8e0228 */
[----:B------:R-:W-:Y:S06]  /*19b0*/  BRA.U !UP0, `(.L_x_16) ;  /* 0x0000000908c47547 */ /* 0x000fec000b800000 */
        /* <DEDUP_REMOVED lines=8> */
[----:B------:R-:W0:Y:S01]  /*1a40*/  LDCU.64 UR48, c[0x0][0x400] ;  /* 0x00008000ff3077ac */ /* 0x000e220008000a00 */
[----:B------:R-:W-:Y:S02]  /*1a50*/  HFMA2 R28, -RZ, RZ, 0, 0 ;  /* 0x00000000ff1c7431 */ /* 0x000fe400000001ff */
[----:B------:R-:W-:Y:S01]  /*1a60*/  IMAD.MOV.U32 R29, RZ, RZ, R41 ;  /* 0x000000ffff1d7224 */ /* 0x000fe200078e0029 */
[----:B------:R-:W-:Y:S02]  /*1a70*/  UISETP.NE.AND UP0, UPT, UR73, 0x8, UPT ;  /* 0x000000084900788c */ /* 0x000fe4000bf05270 */
[----:B0-----:R-:W-:-:S05]  /*1a80*/  IMAD.HI.U32 R29, R41, UR49, R28 ;  /* 0x00000031291d7c27 */ /* 0x001fca000f8e001c */
[----:B------:R-:W-:-:S04]  /*1a90*/  SHF.R.U32.HI R29, RZ, UR56, R29 ;  /* 0x00000038ff1d7c19 */ /* 0x000fc8000801161d */
[----:B------:R-:W-:-:S05]  /*1aa0*/  IADD3 R28, PT, PT, -R29, RZ, RZ ;  /* 0x000000ff1d1c7210 */ /* 0x000fca0007ffe1ff */
[----:B------:R-:W-:-:S04]  /*1ab0*/  IMAD R41, R28, UR48, R41 ;  /* 0x000000301c297c24 */ /* 0x000fc8000f8e0229 */
[----:B------:R-:W-:Y:S01]  /*1ac0*/  IMAD R40, R41, UR55, R40 ;  /* 0x0000003729287c24 */ /* 0x000fe2000f8e0228 */
[----:B------:R-:W-:Y:S06]  /*1ad0*/  BRA.U !UP0, `(.L_x_16) ;  /* 0x00000009087c7547 */ /* 0x000fec000b800000 */
[----:B------:R-:W0:Y:S01]  /*1ae0*/  LDCU.64 UR48, c[0x0][0x410] ;  /* 0x00008200ff3077ac */ /* 0x000e220008000a00 */
[----:B------:R-:W-:Y:S01]  /*1af0*/  MOV R28, RZ ;  /* 0x000000ff001c7202 */ /* 0x000fe20000000f00 */
[----:B------:R-:W-:-:S04]  /*1b00*/  UISETP.NE.AND UP0, UPT, UR73, 0x9, UPT ;  /* 0x000000094900788c */ /* 0x000fc8000bf05270 */
[----:B0-----:R-:W-:-:S05]  /*1b10*/  IMAD.HI.U32 R41, R29, UR48, R28 ;  /* 0x000000301d297c27 */ /* 0x001fca000f8e001c */
[----:B------:R-:W-:-:S05]  /*1b20*/  SHF.R.U32.HI R41, RZ, UR49, R41 ;  /* 0x00000031ff297c19 */ /* 0x000fca0008011629 */
[----:B------:R-:W-:-:S04]  /*1b30*/  IMAD.MOV R28, RZ, RZ, -R41 ;  /* 0x000000ffff1c7224 */ /* 0x000fc800078e0a29 */
[----:B------:R-:W-:-:S04]  /*1b40*/  IMAD R29, R28, UR54, R29 ;  /* 0x000000361c1d7c24 */ /* 0x000fc8000f8e021d */
[----:B------:R-:W-:Y:S01]  /*1b50*/  IMAD R40, R29, UR53, R40 ;  /* 0x000000351d287c24 */ /* 0x000fe2000f8e0228 */
[----:B------:R-:W-:Y:S06]  /*1b60*/  BRA.U !UP0, `(.L_x_16) ;  /* 0x0000000908587547 */ /* 0x000fec000b800000 */
[----:B------:R-:W0:Y:S01]  /*1b70*/  LDCU.64 UR48, c[0x0][0x418] ;  /* 0x00008300ff3077ac */ /* 0x000e220008000a00 */
[----:B------:R-:W-:Y:S02]  /*1b80*/  MOV R28, RZ ;  /* 0x000000ff001c7202 */ /* 0x000fe40000000f00 */
[----:B------:R-:W-:Y:S01]  /*1b90*/  MOV R29, R41 ;  /* 0x00000029001d7202 */ /* 0x000fe20000000f00 */
[----:B------:R-:W-:Y:S02]  /*1ba0*/  UISETP.NE.AND UP0, UPT, UR73, 0xa, UPT ;  /* 0x0000000a4900788c */ /* 0x000fe4000bf05270 */
[----:B0-----:R-:W-:-:S05]  /*1bb0*/  IMAD.HI.U32 R29, R41, UR49, R28 ;  /* 0x00000031291d7c27 */ /* 0x001fca000f8e001c */
[----:B------:R-:W-:-:S05]  /*1bc0*/  SHF.R.U32.HI R29, RZ, UR52, R29 ;  /* 0x00000034ff1d7c19 */ /* 0x000fca000801161d */
[----:B------:R-:W-:-:S04]  /*1bd0*/  IMAD.MOV R28, RZ, RZ, -R29 ;  /* 0x000000ffff1c7224 */ /* 0x000fc800078e0a1d */
[----:B------:R-:W-:-:S04]  /*1be0*/  IMAD R41, R28, UR48, R41 ;  /* 0x000000301c297c24 */ /* 0x000fc8000f8e0229 */
[----:B------:R-:W-:Y:S01]  /*1bf0*/  IMAD R40, R41, UR51, R40 ;  /* 0x0000003329287c24 */ /* 0x000fe2000f8e0228 */
[----:B------:R-:W-:Y:S06]  /*1c00*/  BRA.U !UP0, `(.L_x_16) ;  /* 0x0000000908307547 */ /* 0x000fec000b800000 */
[----:B------:R-:W0:Y:S01]  /*1c10*/  LDCU.64 UR48, c[0x0][0x428] ;  /* 0x00008500ff3077ac */ /* 0x000e220008000a00 */
[----:B------:R-:W-:Y:S01]  /*1c20*/  HFMA2 R28, -RZ, RZ, 0, 0 ;  /* 0x00000000ff1c7431 */ /* 0x000fe200000001ff */
[----:B------:R-:W-:-:S04]  /*1c30*/  UISETP.NE.AND UP0, UPT, UR73, 0xb, UPT ;  /* 0x0000000b4900788c */ /* 0x000fc8000bf05270 */
[----:B0-----:R-:W-:-:S05]  /*1c40*/  IMAD.HI.U32 R41, R29, UR48, R28 ;  /* 0x000000301d297c27 */ /* 0x001fca000f8e001c */
[----:B------:R-:W-:-:S04]  /*1c50*/  SHF.R.U32.HI R41, RZ, UR49, R41 ;  /* 0x00000031ff297c19 */ /* 0x000fc80008011629 */
[----:B------:R-:W-:-:S05]  /*1c60*/  IADD3 R28, PT, PT, -R41, RZ, RZ ;  /* 0x000000ff291c7210 */ /* 0x000fca0007ffe1ff */
[----:B------:R-:W-:-:S04]  /*1c70*/  IMAD R29, R28, UR50, R29 ;  /* 0x000000321c1d7c24 */ /* 0x000fc8000f8e021d */
[----:B------:R-:W-:Y:S01]  /*1c80*/  IMAD R40, R29, UR33, R40 ;  /* 0x000000211d287c24 */ /* 0x000fe2000f8e0228 */
[----:B------:R-:W-:Y:S06]  /*1c90*/  BRA.U !UP0, `(.L_x_16) ;  /* 0x00000009080c7547 */ /* 0x000fec000b800000 */
[----:B------:R-:W0:Y:S01]  /*1ca0*/  LDCU.64 UR48, c[0x0][0x430] ;  /* 0x00008600ff3077ac */ /* 0x000e220008000a00 */
[----:B------:R-:W-:Y:S01]  /*1cb0*/  MOV R29, R41 ;  /* 0x00000029001d7202 */ /* 0x000fe20000000f00 */
[----:B------:R-:W-:Y:S01]  /*1cc0*/  IMAD.MOV.U32 R28, RZ, RZ, RZ ;  /* 0x000000ffff1c7224 */ /* 0x000fe200078e00ff */
[----:B------:R-:W-:-:S03]  /*1cd0*/  UISETP.NE.AND UP0, UPT, UR73, 0xc, UPT ;  /* 0x0000000c4900788c */ /* 0x000fc6000bf05270 */
[----:B0-----:R-:W-:-:S05]  /*1ce0*/  IMAD.HI.U32 R29, R41, UR49, R28 ;  /* 0x00000031291d7c27 */ /* 0x001fca000f8e001c */
[----:B------:R-:W-:-:S04]  /*1cf0*/  SHF.R.U32.HI R29, RZ, UR4, R29 ;  /* 0x00000004ff1d7c19 */ /* 0x000fc8000801161d */
[----:B------:R-:W-:-:S05]  /*1d00*/  IADD3 R28, PT, PT, -R29, RZ, RZ ;  /* 0x000000ff1d1c7210 */ /* 0x000fca0007ffe1ff */
[----:B------:R-:W-:-:S04]  /*1d10*/  IMAD R41, R28, UR48, R41 ;  /* 0x000000301c297c24 */ /* 0x000fc8000f8e0229 */
[----:B------:R-:W-:Y:S01]  /*1d20*/  IMAD R40, R41, UR5, R40 ;  /* 0x0000000529287c24 */ /* 0x000fe2000f8e0228 */
[----:B------:R-:W-:Y:S06]  /*1d30*/  BRA.U !UP0, `(.L_x_16) ;  /* 0x0000000508e47547 */ /* 0x000fec000b800000 */
[----:B------:R-:W0:Y:S01]  /*1d40*/  LDCU.64 UR48, c[0x0][0x440] ;  /* 0x00008800ff3077ac */ /* 0x000e220008000a00 */
        /* <DEDUP_REMOVED lines=10> */
[----:B------:R-:W-:Y:S01]  /*1df0*/  IMAD.MOV.U32 R29, RZ, RZ, R41 ;  /* 0x000000ffff1d7224 */ /* 0x000fe200078e0029 */
        /* <DEDUP_REMOVED lines=8> */
[----:B------:R-:W-:Y:S01]  /*1e80*/  HFMA2 R28, -RZ, RZ, 0, 0 ;  /* 0x00000000ff1c7431 */ /* 0x000fe200000001ff */
        /* <DEDUP_REMOVED lines=18> */
[----:B------:R-:W-:Y:S01]  /*1fb0*/  MOV R28, RZ ;  /* 0x000000ff001c7202 */ /* 0x000fe20000000f00 */
        /* <DEDUP_REMOVED lines=75> */
[----:B------:R-:W-:-:S04]  /*2470*/  IMAD.MOV.U32 R28, RZ, RZ, RZ ;  /* 0x000000ffff1c7224 */ /* 0x000fc800078e00ff */
[----:B0-----:R-:W-:-:S05]  /*2480*/  IMAD.HI.U32 R28, R29, UR48, R28 ;  /* 0x000000301d1c7c27 */ /* 0x001fca000f8e001c */
[----:B------:R-:W-:-:S04]  /*2490*/  SHF.R.U32.HI R28, RZ, UR49, R28 ;  /* 0x00000031ff1c7c19 */ /* 0x000fc8000801161c */
[----:B------:R-:W-:-:S05]  /*24a0*/  IADD3 R28, PT, PT, -R28, RZ, RZ ;  /* 0x000000ff1c1c7210 */ /* 0x000fca0007ffe1ff */
[----:B------:R-:W-:-:S04]  /*24b0*/  IMAD R29, R28, UR30, R29 ;  /* 0x0000001e1c1d7c24 */ /* 0x000fc8000f8e021d */
[----:B------:R-:W-:-:S07]  /*24c0*/  IMAD R40, R29, UR31, R40 ;  /* 0x0000001f1d287c24 */ /* 0x000fce000f8e0228 */
.L_x_16:
[----:B------:R-:W-:Y:S01]  /*24d0*/  SHF.L.U32 R29, R30, 0x10, RZ ;  /* 0x000000101e1d7819 */ /* 0x000fe200000006ff */
[----:B------:R-:W0:Y:S04]  /*24e0*/  LDCU.64 UR48, c[0x0][0x540] ;  /* 0x0000a800ff3077ac */ /* 0x000e280008000a00 */
[----:B------:R-:W-:Y:S01]  /*24f0*/  FFMA.FTZ R29, R34, UR71, R29 ;  /* 0x00000047221d7c23 */ /* 0x000fe2000801001d */
[----:B------:R-:W-:-:S05]  /*2500*/  USHF.L.U32 UR75, UR72, 0x10, URZ ;  /* 0x00000010484b7899 */ /* 0x000fca00080006ff */
[----:B------:R-:W1:Y:S01]  /*2510*/  F2F.BF16.F32 R29, R29 ;  /* 0x0000001d001d7304 */ /* 0x000e620000202000 */
[----:B0-----:R-:W-:-:S04]  /*2520*/  IADD3 R40, P0, PT, R40, UR48, RZ ;  /* 0x0000003028287c10 */ /* 0x001fc8000ff1e0ff */
[----:B------:R-:W-:Y:S01]  /*2530*/  IADD3.X R41, PT, PT, RZ, UR49, RZ, P0, !PT ;  /* 0x00000031ff297c10 */ /* 0x000fe200087fe4ff */
[----:B-1----:R-:W-:-:S05]  /*2540*/  IMAD.U32 R28, R29, 0x10000, RZ ;  /* 0x000100001d1c7824 */ /* 0x002fca00078e00ff */
[----:B------:R-:W-:-:S04]  /*2550*/  FSETP.NEU.FTZ.AND P1, PT, R28, UR75, PT ;  /* 0x0000004b1c007c0b */ /* 0x000fc8000bf3d000 */
[----:B------:R-:W-:-:S05]  /*2560*/  SEL R43, R30, R29, !P1 ;  /* 0x0000001d1e2b7207 */ /* 0x000fca0004800000 */
[----:B------:R0:W-:Y:S04]  /*2570*/  STG.E.U16 desc[UR76][R40.64], R43 ;  /* 0x0000002b28007986 */ /* 0x0001e8000c10154c */
.L_x_15:
[----:B------:R-:W-:Y:S05]  /*2580*/  BSYNC.RECONVERGENT B0 ;  /* 0x0000000000007941 */ /* 0x000fea0003800200 */
.L_x_14:
[----:B------:R-:W-:Y:S01]  /*2590*/  IADD3 R29, P1, PT, R15, R16, RZ ;  /* 0x000000100f1d7210 */ /* 0x000fe20007f3e0ff */
[----:B------:R-:W-:Y:S03]  /*25a0*/  BSSY.RECONVERGENT B0, `(.L_x_17) ;  /* 0x00000f4000007945 */ /* 0x000fe60003800200 */
[----:B------:R-:W-:Y:S02]  /*25b0*/  ISETP.GE.U32.AND P0, PT, R29, R26, PT ;  /* 0x0000001a1d00720c */ /* 0x000fe40003f06070 */
[----:B------:R-:W-:-:S04]  /*25c0*/  IADD3.X R28, PT, PT, RZ, R18, RZ, P1, !PT ;  /* 0x00000012ff1c7210 */ /* 0x000fc80000ffe4ff */
[----:B------:R-:W-:-:S13]  /*25d0*/  ISETP.GE.AND.EX P0, PT, R28, R27, PT, P0 ;  /* 0x0000001b1c00720c */ /* 0x000fda0003f06300 */
[----:B------:R-:W-:Y:S05]  /*25e0*/  @P0 BRA `(.L_x_18) ;  /* 0x0000000c00bc0947 */ /* 0x000fea0003800000 */
[----:B------:R-:W-:Y:S01]  /*25f0*/  IMAD.MOV.U32 R28, RZ, RZ, RZ ;  /* 0x000000ffff1c7224 */ /* 0x000fe200078e00ff */
[----:B------:R-:W-:-:S03]  /*2600*/  UISETP.NE.AND UP0, UPT, UR74, URZ, UPT ;  /* 0x000000ff4a00728c */ /* 0x000fc6000bf05270 */
[----:B0-----:R-:W-:-:S05]  /*2610*/  IMAD.HI.U32 R41, R29, UR34, R28 ;  /* 0x000000221d297c27 */ /* 0x001fca000f8e001c */
        /* <DEDUP_REMOVED lines=14> */
[----:B------:R-:W-:Y:S01]  /*2700*/  HFMA2 R28, -RZ, RZ, 0, 0 ;  /* 0x00000000ff1c7431 */ /* 0x000fe200000001ff */
[----:B------:R-:W-:-:S04]  /*2710*/  UISETP.NE.AND UP0, UPT, UR73, 0x3, UPT ;  /* 0x000000034900788c */ /* 0x000fc8000bf05270 */
[----:B------:R-:W-:-:S05]  /*2720*/  IMAD.HI.U32 R41, R29, UR38, R28 ;  /* 0x000000261d297c27 */ /* 0x000fca000f8e001c */
[----:B------:R-:W-:-:S05]  /*2730*/  SHF.R.U32.HI R41, RZ, UR39, R41 ;  /* 0x00000027ff297c19 */ /* 0x000fca0008011629 */
[----:B------:R-:W-:-:S04]  /*2740*/  IMAD.MOV R28, RZ, RZ, -R41 ;  /* 0x000000ffff1c7224 */ /* 0x000fc800078e0a29 */
[----:B------:R-:W-:-:S04]  /*2750*/  IMAD R29, R28, UR66, R29 ;  /* 0x000000421c1d7c24 */ /* 0x000fc8000f8e021d */
[----:B------:R-:W-:Y:S01]  /*2760*/  IMAD R34, R29, UR65, R34 ;  /* 0x000000411d227c24 */ /* 0x000fe2000f8e0222 */
[----:B------:R-:W-:Y:S06]  /*2770*/  BRA.U !UP0, `(.L_x_19) ;  /* 0x0000000d082c7547 */ /* 0x000fec000b800000 */
[----:B------:R-:W-:Y:S01]  /*2780*/  MOV R28, RZ ;  /* 0x000000ff001c7202 */ /* 0x000fe20000000f00 */
[----:B------:R-:W-:Y:S01]  /*2790*/  UISETP.NE.AND UP0, UPT, UR73, 0x4, UPT ;  /* 0x000000044900788c */ /* 0x000fe2000bf05270 */
[----:B------:R-:W-:-:S03]  /*27a0*/  MOV R29, R41 ;  /* 0x00000029001d7202 */ /* 0x000fc60000000f00 */
        /* <DEDUP_REMOVED lines=200> */
.L_x_19:
[----:B------:R-:W-:Y:S01]  /*3430*/  SHF.L.U32 R29, R30, 0x10, RZ ;  /* 0x000000101e1d7819 */ /* 0x000fe200000006ff */
[----:B------:R-:W0:Y:S04]  /*3440*/  LDCU.64 UR48, c[0x0][0x540] ;  /* 0x0000a800ff3077ac */ /* 0x000e280008000a00 */
[----:B------:R-:W-:Y:S01]  /*3450*/  FFMA.FTZ R36, R36, UR71, R29 ;  /* 0x0000004724247c23 */ /* 0x000fe2000801001d */
[----:B------:R-:W-:-:S03]  /*3460*/  USHF.L.U32 UR75, UR72, 0x10, URZ ;  /* 0x00000010484b7899 */ /* 0x000fc600080006ff */
[----:B------:R-:W1:Y:S01]  /*3470*/  F2F.BF16.F32 R41, R36 ;  /* 0x0000002400297304 */ /* 0x000e620000202000 */
[----:B0-----:R-:W-:Y:S01]  /*3480*/  IADD3 R28, P0, PT, R34, UR48, RZ ;  /* 0x00000030221c7c10 */ /* 0x001fe2000ff1e0ff */
[----:B-1----:R-:W-:-:S05]  /*3490*/  IMAD.U32 R29, R41, 0x10000, RZ ;  /* 0x00010000291d7824 */ /* 0x002fca00078e00ff */
[----:B------:R-:W-:Y:S02]  /*34a0*/  FSETP.NEU.FTZ.AND P1, PT, R29, UR75, PT ;  /* 0x0000004b1d007c0b */ /* 0x000fe4000bf3d000 */
[----:B------:R-:W-:Y:S02]  /*34b0*/  IADD3.X R29, PT, PT, RZ, UR49, RZ, P0, !PT ;  /* 0x00000031ff1d7c10 */ /* 0x000fe400087fe4ff */
[----:B------:R-:W-:-:S05]  /*34c0*/  SEL R41, R30, R41, !P1 ;  /* 0x000000291e297207 */ /* 0x000fca0004800000 */
[----:B------:R1:W-:Y:S04]  /*34d0*/  STG.E.U16 desc[UR76][R28.64], R41 ;  /* 0x000000291c007986 */ /* 0x0003e8000c10154c */
.L_x_18:
[----:B------:R-:W-:Y:S05]  /*34e0*/  BSYNC.RECONVERGENT B0 ;  /* 0x0000000000007941 */ /* 0x000fea0003800200 */
.L_x_17:
[----:B-1----:R-:W-:Y:S01]  /*34f0*/  IADD3 R29, P1, PT, R35, R16, RZ ;  /* 0x00000010231d7210 */ /* 0x002fe20007f3e0ff */
[----:B------:R-:W-:Y:S03]  /*3500*/  BSSY.RECONVERGENT B0, `(.L_x_20) ;  /* 0x0000100000007945 */ /* 0x000fe60003800200 */
[----:B------:R-:W-:Y:S02]  /*3510*/  ISETP.GE.U32.AND P0, PT, R29, R26, PT ;  /* 0x0000001a1d00720c */ /* 0x000fe40003f06070 */
[----:B------:R-:W-:-:S04]  /*3520*/  IADD3.X R28, PT, PT, RZ, R18, RZ, P1, !PT ;  /* 0x00000012ff1c7210 */ /* 0x000fc80000ffe4ff */
[----:B------:R-:W-:-:S13]  /*3530*/  ISETP.GE.AND.EX P0, PT, R28, R27, PT, P0 ;  /* 0x0000001b1c00720c */ /* 0x000fda0003f06300 */
[----:B------:R-:W-:Y:S05]  /*3540*/  @P0 BRA `(.L_x_21) ;  /* 0x0000000c00ec0947 */ /* 0x000fea0003800000 */
[----:B------:R-:W-:Y:S01]  /*3550*/  IMAD.MOV.U32 R28, RZ, RZ, RZ ;  /* 0x000000ffff1c7224 */ /* 0x000fe200078e00ff */
[----:B------:R-:W-:-:S03]  /*3560*/  UISETP.NE.AND UP0, UPT, UR74, URZ, UPT ;  /* 0x000000ff4a00728c */ /* 0x000fc6000bf05270 */
        /* <DEDUP_REMOVED lines=10> */
[----:B0-----:R-:W-:-:S04]  /*3610*/  SHF.R.U32.HI R40, RZ, UR68, R28 ;  /* 0x00000044ff287c19 */ /* 0x001fc8000801161c */
[----:B------:R-:W-:-:S05]  /*3620*/  IADD3 R29, PT, PT, -R40, RZ, RZ ;  /* 0x000000ff281d7210 */ /* 0x000fca0007ffe1ff */
[----:B------:R-:W-:-:S04]  /*3630*/  IMAD R29, R29, UR36, R36 ;  /* 0x000000241d1d7c24 */ /* 0x000fc8000f8e0224 */
[----:B------:R-:W-:Y:S01]  /*3640*/  IMAD R34, R29, UR67, R34 ;  /* 0x000000431d227c24 */ /* 0x000fe2000f8e0222 */
[----:B------:R-:W-:Y:S06]  /*3650*/  BRA.U !UP0, `(.L_x_22) ;  /* 0x0000000d087c7547 */ /* 0x000fec000b800000 */
[----:B------:R-:W-:Y:S02]  /*3660*/  HFMA2 R28, -RZ, RZ, 0, 0 ;  /* 0x00000000ff1c7431 */ /* 0x000fe400000001ff */
[----:B------:R-:W-:Y:S01]  /*3670*/  IMAD.MOV.U32 R29, RZ, RZ, R40 ;  /* 0x000000ffff1d7224 */ /* 0x000fe200078e0028 */
[----:B------:R-:W-:Y:S02]  /*3680*/  UISETP.NE.AND UP0, UPT, UR73, 0x3, UPT ;  /* 0x000000034900788c */ /* 0x000fe4000bf05270 */
[----:B------:R-:W-:-:S05]  /*3690*/  IMAD.HI.U32 R28, R40, UR38, R28 ;  /* 0x00000026281c7c27 */ /* 0x000fca000f8e001c */
[----:B------:R-:W-:-:S04]  /*36a0*/  SHF.R.U32.HI R36, RZ, UR39, R28 ;  /* 0x00000027ff247c19 */ /* 0x000fc8000801161c */
[----:B------:R-:W-:-:S05]  /*36b0*/  IADD3 R29, PT, PT, -R36, RZ, RZ ;  /* 0x000000ff241d7210 */ /* 0x000fca0007ffe1ff */
[----:B------:R-:W-:-:S04]  /*36c0*/  IMAD R29, R29, UR66, R40 ;  /* 0x000000421d1d7c24 */ /* 0x000fc8000f8e0228 */
[----:B------:R-:W-:Y:S01]  /*36d0*/  IMAD R34, R29, UR65, R34 ;  /* 0x000000411d227c24 */ /* 0x000fe2000f8e0222 */
        /* <DEDUP_REMOVED lines=209> */
[----:B------:R-:W-:-:S04]  /*43f0*/  IMAD.MOV.U32 R29, RZ, RZ, R41 ;  /* 0x000000ffff1d7224 */ /* 0x000fc800078e0029 */
[----:B0-----:R-:W-:-:S05]  /*4400*/  IMAD.HI.U32 R28, R41, UR48, R28 ;  /* 0x00000030291c7c27 */ /* 0x001fca000f8e001c */
[----:B------:R-:W-:-:S04]  /*4410*/  SHF.R.U32.HI R28, RZ, UR49, R28 ;  /* 0x00000031ff1c7c19 */ /* 0x000fc8000801161c */
[----:B------:R-:W-:-:S05]  /*4420*/  IADD3 R28, PT, PT, -R28, RZ, RZ ;  /* 0x000000ff1c1c7210 */ /* 0x000fca0007ffe1ff */
[----:B------:R-:W-:-:S04]  /*4430*/  IMAD R29, R28, UR30, R41 ;  /* 0x0000001e1c1d7c24 */ /* 0x000fc8000f8e0229 */
[----:B------:R-:W-:-:S07]  /*4440*/  IMAD R34, R29, UR31, R34 ;  /* 0x0000001f1d227c24 */ /* 0x000fce000f8e0222 */
.L_x_22:
[----:B------:R-:W-:Y:S01]  /*4450*/  SHF.L.U32 R29, R30, 0x10, RZ ;  /* 0x000000101e1d7819 */ /* 0x000fe200000006ff */
[----:B------:R-:W1:Y:S04]  /*4460*/  LDCU.64 UR48, c[0x0][0x540] ;  /* 0x0000a800ff3077ac */ /* 0x000e680008000a00 */
[----:B------:R-:W-:Y:S01]  /*4470*/  FFMA.FTZ R38, R38, UR71, R29 ;  /* 0x0000004726267c23 */ /* 0x000fe2000801001d */
[----:B------:R-:W-:-:S03]  /*4480*/  USHF.L.U32 UR75, UR72, 0x10, URZ ;  /* 0x00000010484b7899 */ /* 0x000fc600080006ff */
[----:B0-----:R-:W0:Y:S01]  /*4490*/  F2F.BF16.F32 R41, R38 ;  /* 0x0000002600297304 */ /* 0x001e220000202000 */
[----:B-1----:R-:W-:Y:S01]  /*44a0*/  IADD3 R28, P0, PT, R34, UR48, RZ ;  /* 0x00000030221c7c10 */ /* 0x002fe2000ff1e0ff */
[----:B0-----:R-:W-:-:S05]  /*44b0*/  IMAD.U32 R29, R41, 0x10000, RZ ;  /* 0x00010000291d7824 */ /* 0x001fca00078e00ff */
[----:B------:R-:W-:Y:S02]  /*44c0*/  FSETP.NEU.FTZ.AND P1, PT, R29, UR75, PT ;  /* 0x0000004b1d007c0b */ /* 0x000fe4000bf3d000 */
[----:B------:R-:W-:Y:S02]  /*44d0*/  IADD3.X R29, PT, PT, RZ, UR49, RZ, P0, !PT ;  /* 0x00000031ff1d7c10 */ /* 0x000fe400087fe4ff */
[----:B------:R-:W-:-:S05]  /*44e0*/  SEL R41, R30, R41, !P1 ;  /* 0x000000291e297207 */ /* 0x000fca0004800000 */
[----:B------:R1:W-:Y:S04]  /*44f0*/  STG.E.U16 desc[UR76][R28.64], R41 ;  /* 0x000000291c007986 */ /* 0x0003e8000c10154c */
.L_x_21:
[----:B------:R-:W-:Y:S05]  /*4500*/  BSYNC.RECONVERGENT B0 ;  /* 0x0000000000007941 */ /* 0x000fea0003800200 */
.L_x_20:
[----:B-1----:R-:W-:-:S04]  /*4510*/  IADD3 R29, P1, PT, R37, R16, RZ ;  /* 0x00000010251d7210 */ /* 0x002fc80007f3e0ff */
        /* <DEDUP_REMOVED lines=61> */
[----:B------:R-:W-:-:S04]  /*48f0*/  SHF.R.U32.HI R36, RZ, UR47, R28 ;  /* 0x0000002fff247c19 */ /* 0x000fc8000801161c */
[----:B------:R-:W-:-:S05]  /*4900*/  IADD3 R29, PT, PT, -R36, RZ, RZ ;  /* 0x000000ff241d7210 */ /* 0x000fca0007ffe1ff */
[----:B------:R-:W-:-:S04]  /*4910*/  IMAD R29, R29, UR58, R38 ;  /* 0x0000003a1d1d7c24 */ /* 0x000fc8000f8e0226 */
[----:B------:R-:W-:Y:S01]  /*4920*/  IMAD R34, R29, UR57, R34 ;  /* 0x000000391d227c24 */ /* 0x000fe2000f8e0222 */
[----:B------:R-:W-:Y:S06]  /*4930*/  BRA.U !UP0, `(.L_x_23) ;  /* 0x0000000908c87547 */ /* 0x000fec000b800000 */
[----:B------:R-:W1:Y:S01]  /*4940*/  LDCU.64 UR48, c[0x0][0x400] ;  /* 0x00008000ff3077ac */ /* 0x000e620008000a00 */
[----:B------:R-:W-:Y:S01]  /*4950*/  MOV R29, R36 ;  /* 0x00000024001d7202 */ /* 0x000fe20000000f00 */
[----:B------:R-:W-:Y:S01]  /*4960*/  IMAD.MOV.U32 R28, RZ, RZ, RZ ;  /* 0x000000ffff1c7224 */ /* 0x000fe200078e00ff */
[----:B------:R-:W-:-:S03]  /*4970*/  UISETP.NE.AND UP0, UPT, UR73, 0x8, UPT ;  /* 0x000000084900788c */ /* 0x000fc6000bf05270 */
[----:B-1----:R-:W-:-:S05]  /*4980*/  IMAD.HI.U32 R28, R36, UR49, R28 ;  /* 0x00000031241c7c27 */ /* 0x002fca000f8e001c */
[----:B------:R-:W-:-:S04]  /*4990*/  SHF.R.U32.HI R38, RZ, UR56, R28 ;  /* 0x00000038ff267c19 */ /* 0x000fc8000801161c */
[----:B------:R-:W-:-:S05]  /*49a0*/  IADD3 R29, PT, PT, -R38, RZ, RZ ;  /* 0x000000ff261d7210 */ /* 0x000fca0007ffe1ff */
[----:B------:R-:W-:-:S04]  /*49b0*/  IMAD R29, R29, UR48, R36 ;  /* 0x000000301d1d7c24 */ /* 0x000fc8000f8e0224 */
[----:B------:R-:W-:Y:S01]  /*49c0*/  IMAD R34, R29, UR55, R34 ;  /* 0x000000371d227c24 */ /* 0x000fe2000f8e0222 */
[----:B------:R-:W-:Y:S06]  /*49d0*/  BRA.U !UP0, `(.L_x_23) ;  /* 0x0000000908a07547 */ /* 0x000fec000b800000 */
[----:B------:R-:W1:Y:S01]  /*49e0*/  LDCU.64 UR48, c[0x0][0x410] ;  /* 0x00008200ff3077ac */ /* 0x000e620008000a00 */
[----:B------:R-:W-:Y:S02]  /*49f0*/  HFMA2 R28, -RZ, RZ, 0, 0 ;  /* 0x00000000ff1c7431 */ /* 0x000fe400000001ff */
[----:B------:R-:W-:Y:S01]  /*4a00*/  IMAD.MOV.U32 R29, RZ, RZ, R38 ;  /* 0x000000ffff1d7224 */ /* 0x000fe200078e0026 */
[----:B------:R-:W-:Y:S02]  /*4a10*/  UISETP.NE.AND UP0, UPT, UR73, 0x9, UPT ;  /* 0x000000094900788c */ /* 0x000fe4000bf05270 */
[----:B-1----:R-:W-:-:S05]  /*4a20*/  IMAD.HI.U32 R28, R38, UR48, R28 ;  /* 0x00000030261c7c27 */ /* 0x002fca000f8e001c */
[----:B------:R-:W-:-:S04]  /*4a30*/  SHF.R.U32.HI R36, RZ, UR49, R28 ;  /* 0x00000031ff247c19 */ /* 0x000fc8000801161c */
[----:B------:R-:W-:-:S05]  /*4a40*/  IADD3 R29, PT, PT, -R36, RZ, RZ ;  /* 0x000000ff241d7210 */ /* 0x000fca0007ffe1ff */
[----:B------:R-:W-:-:S04]  /*4a50*/  IMAD R29, R29, UR54, R38 ;  /* 0x000000361d1d7c24 */ /* 0x000fc8000f8e0226 */
[----:B------:R-:W-:Y:S01]  /*4a60*/  IMAD R34, R29, UR53, R34 ;  /* 0x000000351d227c24 */ /* 0x000fe2000f8e0222 */
[----:B------:R-:W-:Y:S06]  /*4a70*/  BRA.U !UP0, `(.L_x_23) ;  /* 0x0000000908787547 */ /* 0x000fec000b800000 */
[----:B------:R-:W1:Y:S01]  /*4a80*/  LDCU.64 UR48, c[0x0][0x418] ;  /* 0x00008300ff3077ac */ /* 0x000e620008000a00 */
[----:B------:R-:W-:Y:S02]  /*4a90*/  MOV R28, RZ ;  /* 0x000000ff001c7202 */ /* 0x000fe40000000f00 */
[----:B------:R-:W-:Y:S01]  /*4aa0*/  MOV R29, R36 ;  /* 0x00000024001d7202 */ /* 0x000fe20000000f00 */
[----:B------:R-:W-:Y:S02]  /*4ab0*/  UISETP.NE.AND UP0, UPT, UR73, 0xa, UPT ;  /* 0x0000000a4900788c */ /* 0x000fe4000bf05270 */
[----:B-1----:R-:W-:-:S05]  /*4ac0*/  IMAD.HI.U32 R28, R36, UR49, R28 ;  /* 0x00000031241c7c27 */ /* 0x002fca000f8e001c */
[----:B------:R-:W-:-:S05]  /*4ad0*/  SHF.R.U32.HI R38, RZ, UR52, R28 ;  /* 0x00000034ff267c19 */ /* 0x000fca000801161c */
[----:B------:R-:W-:-:S04]  /*4ae0*/  IMAD.MOV R29, RZ, RZ, -R38 ;  /* 0x000000ffff1d7224 */ /* 0x000fc800078e0a26 */
        /* <DEDUP_REMOVED lines=138> */
[----:B0-----:R-:W-:-:S04]  /*5390*/  SHF.R.U32.HI R41, RZ, UR28, R28 ;  /* 0x0000001cff297c19 */ /* 0x001fc8000801161c */
[----:B------:R-:W-:-:S05]  /*53a0*/  IADD3 R29, PT, PT, -R41, RZ, RZ ;  /* 0x000000ff291d7210 */ /* 0x000fca0007ffe1ff */
[----:B------:R-:W-:-:S04]  /*53b0*/  IMAD R29, R29, UR48, R36 ;  /* 0x000000301d1d7c24 */ /* 0x000fc8000f8e0224 */
[----:B------:R-:W-:Y:S01]  /*53c0*/  IMAD R34, R29, UR29, R34 ;  /* 0x0000001d1d227c24 */ /* 0x000fe2000f8e0222 */
[----:B------:R-:W-:Y:S06]  /*53d0*/  BRA.U !UP0, `(.L_x_23) ;  /* 0x0000000108207547 */ /* 0x000fec000b800000 */
[----:B------:R-:W0:Y:S01]  /*53e0*/  LDCU.64 UR48, c[0x0][0x4d0] ;  /* 0x00009a00ff3077ac */ /* 0x000e220008000a00 */
[----:B------:R-:W-:Y:S02]  /*53f0*/  HFMA2 R28, -RZ, RZ, 0, 0 ;  /* 0x00000000ff1c7431 */ /* 0x000fe400000001ff */
[----:B------:R-:W-:-:S03]  /*5400*/  IMAD.MOV.U32 R29, RZ, RZ, R41 ;  /* 0x000000ffff1d7224 */ /* 0x000fc600078e0029 */
[----:B0-----:R-:W-:-:S05]  /*5410*/  IMAD.HI.U32 R28, R41, UR48, R28 ;  /* 0x00000030291c7c27 */ /* 0x001fca000f8e001c */
[----:B------:R-:W-:-:S04]  /*5420*/  SHF.R.U32.HI R28, RZ, UR49, R28 ;  /* 0x00000031ff1c7c19 */ /* 0x000fc8000801161c */
[----:B------:R-:W-:-:S05]  /*5430*/  IADD3 R28, PT, PT, -R28, RZ, RZ ;  /* 0x000000ff1c1c7210 */ /* 0x000fca0007ffe1ff */
[----:B------:R-:W-:-:S04]  /*5440*/  IMAD R29, R28, UR30, R41 ;  /* 0x0000001e1c1d7c24 */ /* 0x000fc8000f8e0229 */
[----:B------:R-:W-:-:S07]  /*5450*/  IMAD R34, R29, UR31, R34 ;  /* 0x0000001f1d227c24 */ /* 0x000fce000f8e0222 */
.L_x_23:
[----:B------:R-:W-:Y:S01]  /*5460*/  SHF.L.U32 R28, R30, 0x10, RZ ;  /* 0x000000101e1c7819 */ /* 0x000fe200000006ff */
[----:B------:R-:W1:Y:S04]  /*5470*/  LDCU.64 UR48, c[0x0][0x540] ;  /* 0x0000a800ff3077ac */ /* 0x000e680008000a00 */
[----:B------:R-:W-:Y:S01]  /*5480*/  FFMA.FTZ R39, R39, UR71, R28 ;  /* 0x0000004727277c23 */ /* 0x000fe2000801001c */
[----:B------:R-:W-:-:S05]  /*5490*/  USHF.L.U32 UR75, UR72, 0x10, URZ ;  /* 0x00000010484b7899 */ /* 0x000fca00080006ff */
[----:B------:R-:W2:Y:S01]  /*54a0*/  F2F.BF16.F32 R39, R39 ;  /* 0x0000002700277304 */ /* 0x000ea20000202000 */
[----:B-1----:R-:W-:Y:S02]  /*54b0*/  IADD3 R28, P0, PT, R34, UR48, RZ ;  /* 0x00000030221c7c10 */ /* 0x002fe4000ff1e0ff */
[----:B--2---:R-:W-:-:S04]  /*54c0*/  SHF.L.U32 R29, R39, 0x10, RZ ;  /* 0x00000010271d7819 */ /* 0x004fc800000006ff */
[----:B------:R-:W-:Y:S01]  /*54d0*/  FSETP.NEU.FTZ.AND P1, PT, R29, UR75, PT ;  /* 0x0000004b1d007c0b */ /* 0x000fe2000bf3d000 */
[----:B------:R-:W-:-:S03]  /*54e0*/  IMAD.X R29, RZ, RZ, UR49, P0 ;  /* 0x00000031ff1d7e24 */ /* 0x000fc600080e06ff */
[----:B0-----:R-:W-:-:S05]  /*54f0*/  SEL R41, R30, R39, !P1 ;  /* 0x000000271e297207 */ /* 0x001fca0004800000 */
[----:B------:R1:W-:Y:S04]  /*5500*/  STG.E.U16 desc[UR76][R28.64], R41 ;  /* 0x000000291c007986 */ /* 0x0003e8000c10154c */
.L_x_13:
[----:B------:R-:W-:Y:S05]  /*5510*/  WARPSYNC.ALL ;  /* 0x0000000000007948 */ /* 0x000fea0003800000 */
[----:B------:R-:W4:Y:S01]  /*5520*/  LDCU UR48, c[0x0][0x360] ;  /* 0x00006c00ff3077ac */ /* 0x000f220008000800 */
[----:B0123--:R-:W4:Y:S08]  /*5530*/  LDC R29, c[0x0][0x370] ;  /* 0x0000dc00ff1d7b82 */ /* 0x00ff300000000800 */
[----:B------:R-:W-:Y:S01]  /*5540*/  BAR.SYNC.DEFER_BLOCKING 0x0 ;  /* 0x0000000000007b1d */ /* 0x000fe20000010000 */
[----:B----4-:R-:W-:-:S05]  /*5550*/  IMAD R29, R29, UR48, RZ ;  /* 0x000000301d1d7c24 */ /* 0x010fca000f8e02ff */
[----:B------:R-:W-:-:S04]  /*5560*/  LEA R16, P0, R29, R16, 0x2 ;  /* 0x000000101d107211 */ /* 0x000fc800078010ff */
[----:B------:R-:W-:Y:S02]  /*5570*/  IADD3.X R18, PT, PT, RZ, R18, RZ, P0, !PT ;  /* 0x00000012ff127210 */ /* 0x000fe400007fe4ff */
[----:B------:R-:W-:-:S04]  /*5580*/  ISETP.GE.U32.AND P0, PT, R16, R24, PT ;  /* 0x000000181000720c */ /* 0x000fc80003f06070 */
[----:B------:R-:W-:-:S13]  /*5590*/  ISETP.GE.AND.EX P0, PT, R18, R21, PT, P0 ;  /* 0x000000151200720c */ /* 0x000fda0003f06300 */
[----:B------:R-:W-:Y:S05]  /*55a0*/  @!P0 BRA `(.L_x_24) ;  /* 0xffffffb400b08947 */ /* 0x000fea000383ffff */
[----:B------:R-:W-:Y:S05]  /*55b0*/  EXIT ;  /* 0x000000000000794d */ /* 0x000fea0003800000 */
        .weak           $__internal_0_$__cuda_sm20_div_s64
        .type           $__internal_0_$__cuda_sm20_div_s64,@function
        .size           $__internal_0_$__cuda_sm20_div_s64,(.L_x_276 - $__internal_0_$__cuda_sm20_div_s64)
$__internal_0_$__cuda_sm20_div_s64:
[----:B------:R-:W-:Y:S01]  /*55c0*/  MOV R28, R33 ;  /* 0x00000021001c7202 */ /* 0x000fe20000000f00 */
[----:B------:R-:W-:-:S05]  /*55d0*/  HFMA2 R29, -RZ, RZ, 0, 0 ;  /* 0x00000000ff1d7431 */ /* 0x000fca00000001ff */
[----:B------:R-:W0:Y:S02]  /*55e0*/  I2F.U64.RP R28, R28 ;  /* 0x0000001c001c7312 */ /* 0x000e240000309000 */
[----:B0-----:R-:W0:Y:S02]  /*55f0*/  MUFU.RCP R24, R28 ;  /* 0x0000001c00187308 */ /* 0x001e240000001000 */
[----:B0-----:R-:W-:-:S15]  /*5600*/  VIADD R26, R24, 0x1ffffffe ;  /* 0x1ffffffe181a7836 */ /* 0x001fde0000000000 */
[----:B------:R-:W-:-:S15]  /*5610*/  NOP ;  /* 0x0000000000007918 */ /* 0x000fde0000000000 */
[----:B------:R-:W-:-:S15]  /*5620*/  NOP ;  /* 0x0000000000007918 */ /* 0x000fde0000000000 */
[----:B------:R-:W-:-:S15]  /*5630*/  NOP ;  /* 0x0000000000007918 */ /* 0x000fde0000000000 */
[----:B------:R-:W0:Y:S02]  /*5640*/  F2I.U64.TRUNC R26, R26 ;  /* 0x0000001a001a7311 */ /* 0x000e24000020d800 */
[----:B0-----:R-:W-:-:S04]  /*5650*/  IMAD.WIDE.U32 R24, R26, R33, RZ ;  /* 0x000000211a187225 */ /* 0x001fc800078e00ff */
[----:B------:R-:W-:Y:S01]  /*5660*/  IMAD R25, R27, R33, R25 ;  /* 0x000000211b197224 */ /* 0x000fe200078e0219 */
[----:B------:R-:W-:-:S04]  /*5670*/  IADD3 R35, P0, PT, RZ, -R24, RZ ;  /* 0x80000018ff237210 */ /* 0x000fc80007f1e0ff */
[----:B------:R-:W-:Y:S01]  /*5680*/  IADD3.X R37, PT, PT, RZ, ~R25, RZ, P0, !PT ;  /* 0x80000019ff257210 */ /* 0x000fe200007fe4ff */
[----:B------:R-:W-:Y:S01]  /*5690*/  IMAD.HI.U32 R24, R26, R35, RZ ;  /* 0x000000231a187227 */ /* 0x000fe200078e00ff */
[----:B------:R-:W-:-:S03]  /*56a0*/  MOV R25, R26 ;  /* 0x0000001a00197202 */ /* 0x000fc60000000f00 */
[-C--:B------:R-:W-:Y:S02]  /*56b0*/  IMAD R29, R27, R37.reuse, RZ ;  /* 0x000000251b1d7224 */ /* 0x080fe400078e02ff */
[----:B------:R-:W-:-:S04]  /*56c0*/  IMAD.WIDE.U32 R24, P0, R26, R37, R24 ;  /* 0x000000251a187225 */ /* 0x000fc80007800018 */
[----:B------:R-:W-:-:S04]  /*56d0*/  IMAD.HI.U32 R37, R27, R37, RZ ;  /* 0x000000251b257227 */ /* 0x000fc800078e00ff */
[----:B------:R-:W-:-:S05]  /*56e0*/  IMAD.HI.U32 R24, P1, R27, R35, R24 ;  /* 0x000000231b187227 */ /* 0x000fca0007820018 */
[----:B------:R-:W-:Y:S02]  /*56f0*/  IADD3 R25, P2, PT, R29, R24, RZ ;  /* 0x000000181d197210 */ /* 0x000fe40007f5e0ff */
[----:B------:R-:W-:-:S03]  /*5700*/  IADD3.X R24, PT, PT, R37, R27, RZ, P0, !PT ;  /* 0x0000001b25187210 */ /* 0x000fc600007fe4ff */
[-C--:B------:R-:W-:Y:S01]  /*5710*/  IMAD.WIDE.U32 R26, R25, R33.reuse, RZ ;  /* 0x00000021191a7225 */ /* 0x080fe200078e00ff */
[----:B------:R-:W-:Y:S02]  /*5720*/  IADD3.X R29, PT, PT, RZ, RZ, R24, P2, P1 ;  /* 0x000000ffff1d7210 */ /* 0x000fe400017e2418 */
[----:B------:R-:W-:Y:S02]  /*5730*/  ISETP.LE.AND P2, PT, RZ, UR5, PT ;  /* 0x00000005ff007c0c */ /* 0x000fe4000bf43270 */
[----:B------:R-:W-:Y:S01]  /*5740*/  IADD3 R35, P0, PT, RZ, -R26, RZ ;  /* 0x8000001aff237210 */ /* 0x000fe20007f1e0ff */
[----:B------:R-:W-:Y:S01]  /*5750*/  IMAD R26, R29, R33, R27 ;  /* 0x000000211d1a7224 */ /* 0x000fe200078e021b */
[----:B------:R-:W-:-:S03]  /*5760*/  IADD3 R27, P4, PT, RZ, -UR4, RZ ;  /* 0x80000004ff1b7c10 */ /* 0x000fc6000ff9e0ff */
[----:B------:R-:W-:Y:S01]  /*5770*/  IMAD.HI.U32 R24, R25, R35, RZ ;  /* 0x0000002319187227 */ /* 0x000fe200078e00ff */
[----:B------:R-:W-:Y:S02]  /*5780*/  SEL R27, R27, UR4, !P2 ;  /* 0x000000041b1b7c07 */ /* 0x000fe4000d000000 */
[----:B------:R-:W-:Y:S01]  /*5790*/  IADD3.X R28, PT, PT, RZ, ~UR5, RZ, P4, !PT ;  /* 0x80000005ff1c7c10 */ /* 0x000fe2000a7fe4ff */
[----:B------:R-:W-:-:S04]  /*57a0*/  IMAD.X R26, RZ, RZ, ~R26, P0 ;  /* 0x000000ffff1a7224 */ /* 0x000fc800000e0e1a */
[----:B------:R-:W-:-:S04]  /*57b0*/  IMAD.WIDE.U32 R24, P0, R25, R26, R24 ;  /* 0x0000001a19187225 */ /* 0x000fc80007800018 */
[----:B------:R-:W-:-:S04]  /*57c0*/  IMAD.HI.U32 R36, R29, R26, RZ ;  /* 0x0000001a1d247227 */ /* 0x000fc800078e00ff */
[----:B------:R-:W-:-:S04]  /*57d0*/  IMAD.HI.U32 R24, P1, R29, R35, R24 ;  /* 0x000000231d187227 */ /* 0x000fc80007820018 */
[----:B------:R-:W-:-:S05]  /*57e0*/  IMAD R25, R29, R26, RZ ;  /* 0x0000001a1d197224 */ /* 0x000fca00078e02ff */
[----:B------:R-:W-:Y:S02]  /*57f0*/  IADD3 R26, P3, PT, R25, R24, RZ ;  /* 0x00000018191a7210 */ /* 0x000fe40007f7e0ff */
[----:B------:R-:W-:Y:S02]  /*5800*/  IADD3.X R25, PT, PT, R36, R29, RZ, P0, !PT ;  /* 0x0000001d24197210 */ /* 0x000fe400007fe4ff */
[----:B------:R-:W-:Y:S01]  /*5810*/  SEL R29, R28, UR5, !P2 ;  /* 0x000000051c1d7c07 */ /* 0x000fe2000d000000 */
[----:B------:R-:W-:Y:S01]  /*5820*/  IMAD.HI.U32 R24, R26, R27, RZ ;  /* 0x0000001b1a187227 */ /* 0x000fe200078e00ff */
[----:B------:R-:W-:-:S03]  /*5830*/  IADD3.X R28, PT, PT, RZ, RZ, R25, P3, P1 ;  /* 0x000000ffff1c7210 */ /* 0x000fc60001fe2419 */
[----:B------:R-:W-:Y:S02]  /*5840*/  HFMA2 R25, -RZ, RZ, 0, 0 ;  /* 0x00000000ff197431 */ /* 0x000fe400000001ff */
[-C--:B------:R-:W-:Y:S02]  /*5850*/  IMAD R35, R28, R29.reuse, RZ ;  /* 0x0000001d1c237224 */ /* 0x080fe400078e02ff */
[----:B------:R-:W-:-:S04]  /*5860*/  IMAD.WIDE.U32 R24, R26, R29, R24 ;  /* 0x0000001d1a187225 */ /* 0x000fc800078e0018 */
[----:B------:R-:W-:-:S04]  /*5870*/  IMAD.HI.U32 R24, P0, R28, R27, R24 ;  /* 0x0000001b1c187227 */ /* 0x000fc80007800018 */
[----:B------:R-:W-:Y:S01]  /*5880*/  IMAD.HI.U32 R28, R28, R29, RZ ;  /* 0x0000001d1c1c7227 */ /* 0x000fe200078e00ff */
[----:B------:R-:W-:-:S03]  /*5890*/  IADD3 R26, P1, PT, R35, R24, RZ ;  /* 0x00000018231a7210 */ /* 0x000fc60007f3e0ff */
[----:B------:R-:W-:-:S05]  /*58a0*/  IMAD.X R24, RZ, RZ, R28, P0 ;  /* 0x000000ffff187224 */ /* 0x000fca00000e061c */
[----:B------:R-:W-:Y:S01]  /*58b0*/  IADD3.X R28, PT, PT, RZ, R24, RZ, P1, !PT ;  /* 0x00000018ff1c7210 */ /* 0x000fe20000ffe4ff */
[----:B------:R-:W-:-:S04]  /*58c0*/  IMAD.WIDE.U32 R24, R26, R33, RZ ;  /* 0x000000211a187225 */ /* 0x000fc800078e00ff */
[----:B------:R-:W-:Y:S01]  /*58d0*/  IMAD R36, R28, R33, R25 ;  /* 0x000000211c247224 */ /* 0x000fe200078e0219 */
[----:B------:R-:W-:Y:S02]  /*58e0*/  IADD3 R38, P0, PT, -R24, R27, RZ ;  /* 0x0000001b18267210 */ /* 0x000fe40007f1e1ff */
[----:B------:R-:W-:Y:S02]  /*58f0*/  IADD3 R25, P3, PT, R26, 0x1, RZ ;  /* 0x000000011a197810 */ /* 0x000fe40007f7e0ff */
[----:B------:R-:W-:Y:S02]  /*5900*/  IADD3.X R36, PT, PT, ~R36, R29, RZ, P0, !PT ;  /* 0x0000001d24247210 */ /* 0x000fe400007fe5ff */
[----:B------:R-:W-:Y:S02]  /*5910*/  ISETP.GE.U32.AND P0, PT, R38, R33, PT ;  /* 0x000000212600720c */ /* 0x000fe40003f06070 */
[----:B------:R-:W-:Y:S02]  /*5920*/  IADD3 R24, P1, PT, -R33, R38, RZ ;  /* 0x0000002621187210 */ /* 0x000fe40007f3e1ff */
[----:B------:R-:W-:-:S02]  /*5930*/  ISETP.GE.U32.AND.EX P0, PT, R36, RZ, PT, P0 ;  /* 0x000000ff2400720c */ /* 0x000fc40003f06100 */
[----:B------:R-:W-:Y:S02]  /*5940*/  IADD3.X R29, PT, PT, R36, -0x1, RZ, P1, !PT ;  /* 0xffffffff241d7810 */ /* 0x000fe40000ffe4ff */
[----:B------:R-:W-:Y:S02]  /*5950*/  SEL R24, R24, R38, P0 ;  /* 0x0000002618187207 */ /* 0x000fe40000000000 */
[----:B------:R-:W-:Y:S02]  /*5960*/  IADD3.X R27, PT, PT, RZ, R28, RZ, P3, !PT ;  /* 0x0000001cff1b7210 */ /* 0x000fe40001ffe4ff */
[----:B------:R-:W-:Y:S02]  /*5970*/  SEL R25, R25, R26, P0 ;  /* 0x0000001a19197207 */ /* 0x000fe40000000000 */
[----:B------:R-:W-:Y:S02]  /*5980*/  SEL R29, R29, R36, P0 ;  /* 0x000000241d1d7207 */ /* 0x000fe40000000000 */
[----:B------:R-:W-:-:S02]  /*5990*/  ISETP.GE.U32.AND P1, PT, R24, R33, PT ;  /* 0x000000211800720c */ /* 0x000fc40003f26070 */
[----:B------:R-:W-:Y:S02]  /*59a0*/  SEL R28, R27, R28, P0 ;  /* 0x0000001c1b1c7207 */ /* 0x000fe40000000000 */
[----:B------:R-:W-:Y:S02]  /*59b0*/  IADD3 R26, P3, PT, R25, 0x1, RZ ;  /* 0x00000001191a7810 */ /* 0x000fe40007f7e0ff */
[----:B------:R-:W-:-:S03]  /*59c0*/  ISETP.GE.U32.AND.EX P0, PT, R29, RZ, PT, P1 ;  /* 0x000000ff1d00720c */ /* 0x000fc60003f06110 */
[----:B------:R-:W-:Y:S01]  /*59d0*/  IMAD.X R27, RZ, RZ, R28, P3 ;  /* 0x000000ffff1b7224 */ /* 0x000fe200018e061c */
[----:B------:R-:W-:-:S04]  /*59e0*/  SEL R26, R26, R25, P0 ;  /* 0x000000191a1a7207 */ /* 0x000fc80000000000 */
[----:B------:R-:W-:Y:S02]  /*59f0*/  SEL R27, R27, R28, P0 ;  /* 0x0000001c1b1b7207 */ /* 0x000fe40000000000 */
[-C--:B------:R-:W-:Y:S02]  /*5a00*/  IADD3 R25, P1, PT, RZ, -R26.reuse, RZ ;  /* 0x8000001aff197210 */ /* 0x080fe40007f3e0ff */
[----:B------:R-:W-:Y:S02]  /*5a10*/  ISETP.NE.U32.AND P0, PT, R33, RZ, PT ;  /* 0x000000ff2100720c */ /* 0x000fe40003f05070 */
[-C--:B------:R-:W-:Y:S02]  /*5a20*/  IADD3.X R24, PT, PT, RZ, ~R27.reuse, RZ, P1, !PT ;  /* 0x8000001bff187210 */ /* 0x080fe40000ffe4ff */
[----:B------:R-:W-:Y:S01]  /*5a30*/  SEL R26, R25, R26, !P2 ;  /* 0x0000001a191a7207 */ /* 0x000fe20005000000 */
[----:B------:R-:W-:Y:S01]  /*5a40*/  HFMA2 R25, -RZ, RZ, 0, 0 ;  /* 0x00000000ff197431 */ /* 0x000fe200000001ff */
[----:B------:R-:W-:-:S02]  /*5a50*/  SEL R27, R24, R27, !P2 ;  /* 0x0000001b181b7207 */ /* 0x000fc40005000000 */
[----:B------:R-:W-:Y:S02]  /*5a60*/  MOV R24, R30 ;  /* 0x0000001e00187202 */ /* 0x000fe40000000f00 */
[----:B------:R-:W-:-:S04]  /*5a70*/  ISETP.NE.AND.EX P0, PT, RZ, RZ, PT, P0 ;  /* 0x000000ffff00720c */ /* 0x000fc80003f05300 */
[----:B------:R-:W-:Y:S02]  /*5a80*/  SEL R26, R26, 0xffffffff, P0 ;  /* 0xffffffff1a1a7807 */ /* 0x000fe40000000000 */
[----:B------:R-:W-:Y:S01]  /*5a90*/  SEL R27, R27, 0xffffffff, P0 ;  /* 0xffffffff1b1b7807 */ /* 0x000fe20000000000 */
[----:B------:R-:W-:Y:S06]  /*5aa0*/  RET.REL.NODEC R24 `(_ZN2at6native55_GLOBAL__N__1da31dc6_22_DistributionUniform_cu_67fa25cf43distribution_elementwise_grid_stride_kernelIfLi4EZNS0_9templates4cuda21uniform_and_transformIN3c108BFloat16EfPNS_17CUDAGeneratorImplEZZZNS4_14uniform_kernelIS9_EEvRNS_18TensorIteratorBaseEddT_ENKUlvE_clEvENKUlvE2_clEvEUlfE_EEvSC_T1_T2_EUlP24curandStatePhilox4_32_10E0_ZNS1_27distribution_nullary_kernelIS7_f6float4S9_SL_SG_EEvSC_SI_RKT3_T4_EUlifE0_EEvlNS_15PhiloxCudaStateESH_SI_) ;  /* 0xffffffa418547950 */ /* 0x000fec0003c3ffff */
.L_x_25:
[----:B------:R-:W-:-:S00]  /*5ab0*/  BRA `(.L_x_25) ;  /* 0xfffffffc00fc7947 */ /* 0x000fc0000383ffff */
[----:B------:R-:W-:-:S00]  /*5ac0*/  NOP ;  /* 0x0000000000007918 */ /* 0x000fc00000000000 */
        /* <DEDUP_REMOVED lines=11> */
.L_x_276:


//--------------------- .text._ZN2at6native55_GLOBAL__N__1da31dc6_22_DistributionUniform_cu_67fa25cf43distribution_elementwise_grid_stride_kernelIfLi4EZNS0_9templates4cuda21uniform_and_transformIN3c108BFloat16EfPNS_17CUDAGeneratorImplEZZZNS4_14uniform_kernelIS9_EEvRNS_18TensorIteratorBaseEddT_ENKUlvE_clEvENKUlvE2_clEvEUlfE_EEvSC_T1_T2_EUlP24curandStatePhilox4_32_10E0_ZNS1_27distribution_nullary_kernelIS7_f6float4S9_SL_SG_EEvSC_SI_RKT3_T4_EUlifE_EEvlNS_15PhiloxCudaStateESH_SI_ --------------------------
	.section	.text._ZN2at6native55_GLOBAL__N__1da31dc6_22_DistributionUniform_cu_67fa25cf43distribution_elementwise_grid_stride_kernelIfLi4EZNS0_9templates4cuda21uniform_and_transformIN3c108BFloat16EfPNS_17CUDAGeneratorImplEZZZNS4_14uniform_kernelIS9_EEvRNS_18TensorIteratorBaseEddT_ENKUlvE_clEvENKUlvE2_clEvEUlfE_EEvSC_T1_T2_EUlP24curandStatePhilox4_32_10E0_ZNS1_27distribution_nullary_kernelIS7_f6float4S9_SL_SG_EEvSC_SI_RKT3_T4_EUlifE_EEvlNS_15PhiloxCudaStateESH_SI_,"ax",@progbits
	.align	128
.text._ZN2at6native55_GLOBAL__N__1da31dc6_22_DistributionUniform_cu_67fa25cf43distribution_elementwise_grid_stride_kernelIfLi4EZNS0_9templates4cuda21uniform_and_transformIN3c108BFloat16EfPNS_17CUDAGeneratorImplEZZZNS4_14uniform_kernelIS9_EEvRNS_18TensorIteratorBaseEddT_ENKUlvE_clEvENKUlvE2_clEvEUlfE_EEvSC_T1_T2_EUlP24curandStatePhilox4_32_10E0_ZNS1_27distribution_nullary_kernelIS7_f6float4S9_SL_SG_EEvSC_SI_RKT3_T4_EUlifE_EEvlNS_15PhiloxCudaStateESH_SI_:
        .type           _ZN2at6native55_GLOBAL__N__1da31dc6_22_DistributionUniform_cu_67fa25cf43distribution_elementwise_grid_stride_kernelIfLi4EZNS0_9templates4cuda21uniform_and_transformIN3c108BFloat16EfPNS_17CUDAGeneratorImplEZZZNS4_14uniform_kernelIS9_EEvRNS_18TensorIteratorBaseEddT_ENKUlvE_clEvENKUlvE2_clEvEUlfE_EEvSC_T1_T2_EUlP24curandStatePhilox4_32_10E0_ZNS1_27distribution_nullary_kernelIS7_f6float4S9_SL_SG_EEvSC_SI_RKT3_T4_EUlifE_EEvlNS_15PhiloxCudaStateESH_SI_,@function
        .size           _ZN2at6native55_GLOBAL__N__1da31dc6_22_DistributionUniform_cu_67fa25cf43distribution_elementwise_grid_stride_kernelIfLi4EZNS0_9templates4cuda21uniform_and_transformIN3c108BFloat16EfPNS_17CUDAGeneratorImplEZZZNS4_14uniform_kernelIS9_EEvRNS_18TensorIteratorBaseEddT_ENKUlvE_clEvENKUlvE2_clEvEUlfE_EEvSC_T1_T2_EUlP24curandStatePhilox4_32_10E0_ZNS1_27distribution_nullary_kernelIS7_f6float4S9_SL_SG_EEvSC_SI_RKT3_T4_EUlifE_EEvlNS_15PhiloxCudaStateESH_SI_,(.L_x_278 - _ZN2at6native55_GLOBAL__N__1da31dc6_22_DistributionUniform_cu_67fa25cf43distribution_elementwise_grid_stride_kernelIfLi4EZNS0_9templates4cuda21uniform_and_transformIN3c108BFloat16EfPNS_17CUDAGeneratorImplEZZZNS4_14uniform_kernelIS9_EEvRNS_18TensorIteratorBaseEddT_ENKUlvE_clEvENKUlvE2_clEvEUlfE_EEvSC_T1_T2_EUlP24curandStatePhilox4_32_10E0_ZNS1_27distribution_nullary_kernelIS7_f6float4S9_SL_SG_EEvSC_SI_RKT3_T4_EUlifE_EEvlNS_15PhiloxCudaStateESH_SI_)
        .other          _ZN2at6native55_GLOBAL__N__1da31dc6_22_DistributionUniform_cu_67fa25cf43distribution_elementwise_grid_stride_kernelIfLi4EZNS0_9templates4cuda21uniform_and_transformIN3c108BFloat16EfPNS_17CUDAGeneratorImplEZZZNS4_14uniform_kernelIS9_EEvRNS_18TensorIteratorBaseEddT_ENKUlvE_clEvENKUlvE2_clEvEUlfE_EEvSC_T1_T2_EUlP24curandStatePhilox4_32_10E0_ZNS1_27distribution_nullary_kernelIS7_f6float4S9_SL_SG_EEvSC_SI_RKT3_T4_EUlifE_EEvlNS_15PhiloxCudaStateESH_SI_,@"STO_CUDA_ENTRY STV_DEFAULT"
_ZN2at6native55_GLOBAL__N__1da31dc6_22_DistributionUniform_cu_67fa25cf43distribution_elementwise_grid_stride_kernelIfLi4EZNS0_9templates4cuda21uniform_and_transformIN3c108BFloat16EfPNS_17CUDAGeneratorImplEZZZNS4_14uniform_kernelIS9_EEvRNS_18TensorIteratorBaseEddT_ENKUlvE_clEvENKUlvE2_clEvEUlfE_EEvSC_T1_T2_EUlP24curandStatePhilox4_32_10E0_ZNS1_27distribution_nullary_kernelIS7_f6float4S9_SL_SG_EEvSC_SI_RKT3_T4_EUlifE_EEvlNS_15PhiloxCudaStateESH_SI_:
        /* <DEDUP_REMOVED lines=8> */
[----:B-1----:R-:W-:Y:S01]  /*0080*/  @P0 IMAD.MOV.U32 R2, RZ, RZ, R46 ;  /* 0x000000ffff020224 */ /* 0x002fe200078e002e */
[----:B------:R-:W1:Y:S01]  /*0090*/  @P0 LDC R5, c[0x0][0x398] ;  /* 0x0000e600ff050b82 */ /* 0x000e620000000800 */
[----:B---3--:R-:W-:-:S06]  /*00a0*/  @P0 IMAD.MOV.U32 R3, RZ, RZ, R47 ;  /* 0x000000ffff030224 */ /* 0x008fcc00078e002f */
[----:B--2---:R-:W1:Y:S01]  /*00b0*/  @P0 LDG.E.64 R2, desc[UR6][R2.64] ;  /* 0x0000000602020981 */ /* 0x004e62000c1e1b00 */
[----:B0-----:R-:W-:Y:S01]  /*00c0*/  IMAD.U32 R20, RZ, RZ, UR4 ;  /* 0x00000004ff147e24 */ /* 0x001fe2000f8e00ff */
[----:B------:R-:W-:-:S06]  /*00d0*/  MOV R21, UR5 ;  /* 0x0000000500157c02 */ /* 0x000fcc0008000f00 */
[----:B------:R-:W2:Y:S01]  /*00e0*/  @P0 LDG.E.64 R20, desc[UR6][R20.64] ;  /* 0x0000000614140981 */ /* 0x000ea2000c1e1b00 */
[----:B------:R-:W0:Y:S01]  /*00f0*/  S2UR UR4, SR_CTAID.X ;  /* 0x00000000000479c3 */ /* 0x000e220000002500 */
[----:B------:R-:W-:Y:S01]  /*0100*/  IMAD.MOV.U32 R25, RZ, RZ, RZ ;  /* 0x000000ffff197224 */ /* 0x000fe200078e00ff */
[----:B------:R-:W0:Y:S06]  /*0110*/  S2R R24, SR_TID.X ;  /* 0x0000000000187919 */ /* 0x000e2c0000002100 */
[----:B------:R-:W0:Y:S01]  /*0120*/  LDC R29, c[0x0][0x360] ;  /* 0x0000d800ff1d7b82 */ /* 0x000e220000000800 */
[----:B------:R-:W3:Y:S01]  /*0130*/  LDCU UR8, c[0x0][0x370] ;  /* 0x00006e00ff0877ac */ /* 0x000ee20008000800 */
[----:B0-----:R-:W-:Y:S01]  /*0140*/  IMAD.WIDE.U32 R24, R29, UR4, R24 ;  /* 0x000000041d187c25 */ /* 0x001fe2000f8e0018 */
[----:B------:R-:W0:Y:S03]  /*0150*/  LDCU.64 UR4, c[0x0][0x380] ;  /* 0x00007000ff0477ac */ /* 0x000e260008000a00 */
[----:B------:R-:W-:Y:S01]  /*0160*/  IMAD.MOV.U32 R34, RZ, RZ, R24 ;  /* 0x000000ffff227224 */ /* 0x000fe200078e0018 */
[----:B------:R-:W-:Y:S01]  /*0170*/  MOV R35, R25 ;  /* 0x0000001900237202 */ /* 0x000fe20000000f00 */
[----:B------:R-:W-:-:S04]  /*0180*/  IMAD.WIDE.U32 R8, R24, -0x326172a9, RZ ;  /* 0xcd9e8d5718087825 */ /* 0x000fc800078e00ff */
[----:B------:R-:W-:Y:S01]  /*0190*/  IMAD.MOV.U32 R36, RZ, RZ, R24 ;  /* 0x000000ffff247224 */ /* 0x000fe200078e0018 */
[----:B0-----:R-:W-:-:S04]  /*01a0*/  UIADD3 UR4, UP0, UPT, UR4, -0x1, URZ ;  /* 0xffffffff04047890 */ /* 0x001fc8000ff1e0ff */
[----:B------:R-:W-:-:S04]  /*01b0*/  UIADD3.X UR5, UPT, UPT, UR5, -0x1, URZ, UP0, !UPT ;  /* 0xffffffff05057890 */ /* 0x000fc800087fe4ff */
[----:B------:R-:W-:Y:S01]  /*01c0*/  UISETP.NE.U32.AND UP0, UPT, UR5, URZ, UPT ;  /* 0x000000ff0500728c */ /* 0x000fe2000bf05070 */
[----:B-1----:R-:W-:-:S05]  /*01d0*/  @P0 IADD3 R46, P1, PT, R2, R5, RZ ;  /* 0x00000005022e0210 */ /* 0x002fca0007f3e0ff */
[----:B------:R-:W-:Y:S02]  /*01e0*/  @P0 IMAD.X R47, RZ, RZ, R3, P1 ;  /* 0x000000ffff2f0224 */ /* 0x000fe400008e0603 */
[----:B--2---:R-:W-:-:S03]  /*01f0*/  VIADD R3, R21, 0xbb67ae85 ;  /* 0xbb67ae8515037836 */ /* 0x004fc60000000000 */
[--C-:B------:R-:W-:Y:S01]  /*0200*/  SHF.R.U64 R0, R46, 0x2, R47.reuse ;  /* 0x000000022e007819 */ /* 0x100fe2000000122f */
[C---:B------:R-:W-:Y:S01]  /*0210*/  VIADD R5, R20.reuse, 0x3c6ef372 ;  /* 0x3c6ef37214057836 */ /* 0x040fe20000000000 */
[----:B------:R-:W-:Y:S01]  /*0220*/  SHF.R.U32.HI R2, RZ, 0x2, R47 ;  /* 0x00000002ff027819 */ /* 0x000fe2000001162f */
[C---:B------:R-:W-:Y:S01]  /*0230*/  VIADD R37, R20.reuse, 0x8ff34781 ;  /* 0x8ff3478114257836 */ /* 0x040fe20000000000 */
[----:B------:R-:W-:Y:S01]  /*0240*/  IADD3 R4, PT, PT, R20, -0x61c88647, RZ ;  /* 0x9e3779b914047810 */ /* 0x000fe20007ffe0ff */
[----:B------:R-:W-:Y:S01]  /*0250*/  IMAD.WIDE.U32 R6, R0, -0x2daee0ad, RZ ;  /* 0xd2511f5300067825 */ /* 0x000fe200078e00ff */
[----:B------:R-:W-:-:S03]  /*0260*/  LOP3.LUT R10, R2, R9, R20, 0x96, !PT ;  /* 0x00000009020a7212 */ /* 0x000fc600078e9614 */
        /* <DEDUP_REMOVED lines=31> */
[----:B------:R-:W-:-:S03]  /*0460*/  LOP3.LUT R44, R13, R26, R19, 0x96, !PT ;  /* 0x0000001a0d2c7212 */ /* 0x000fc600078e9613 */
[C---:B------:R-:W-:Y:S02]  /*0470*/  VIADD R14, R21.reuse, 0x646e171e ;  /* 0x646e171e150e7836 */ /* 0x040fe40000000000 */
[----:B------:R-:W-:Y:S02]  /*0480*/  VIADD R15, R21, 0x1fd5c5a3 ;  /* 0x1fd5c5a3150f7836 */ /* 0x000fe40000000000 */
        /* <DEDUP_REMOVED lines=11> */
[----:B---3--:R-:W-:Y:S01]  /*0540*/  IMAD R19, R29, UR8, RZ ;  /* 0x000000081d137c24 */ /* 0x008fe2000f8e02ff */
[----:B------:R-:W-:Y:S01]  /*0550*/  LOP3.LUT R44, R18, R44, R23, 0x96, !PT ;  /* 0x0000002c122c7212 */ /* 0x000fe200078e9617 */
[----:B------:R-:W-:-:S03]  /*0560*/  IMAD.HI.U32 R23, R47, -0x2daee0ad, RZ ;  /* 0xd2511f532f177827 */ /* 0x000fc600078e00ff */
[----:B------:R-:W-:Y:S01]  /*0570*/  SHF.L.U32 R40, R19, 0x2, RZ ;  /* 0x0000000213287819 */ /* 0x000fe200000006ff */
[----:B------:R-:W-:Y:S01]  /*0580*/  IMAD.HI.U32 R24, R44, -0x326172a9, RZ ;  /* 0xcd9e8d572c187827 */ /* 0x000fe200078e00ff */
[----:B------:R-:W-:-:S03]  /*0590*/  LOP3.LUT R28, R22, R23, RZ, 0x3c, !PT ;  /* 0x00000017161c7212 */ /* 0x000fc600078e3cff */
[----:B------:R-:W-:Y:S01]  /*05a0*/  IMAD.MOV.U32 R39, RZ, RZ, R25 ;  /* 0x000000ffff277224 */ /* 0x000fe200078e0019 */
[----:B------:R-:W-:Y:S01]  /*05b0*/  LOP3.LUT R38, R37, R38, R24, 0x96, !PT ;  /* 0x0000002625267212 */ /* 0x000fe200078e9618 */
[----:B------:R-:W-:Y:S01]  /*05c0*/  VIADD R41, R21, 0x96a522ad ;  /* 0x96a522ad15297836 */ /* 0x000fe20000000000 */
[----:B------:R-:W-:Y:S06]  /*05d0*/  BRA.U UP0, `(.L_x_26) ;  /* 0x0000000100507547 */ /* 0x000fec000b800000 */
[----:B------:R-:W0:Y:S01]  /*05e0*/  I2F.U32.RP R24, R40 ;  /* 0x0000002800187306 */ /* 0x000e220000209000 */
[----:B------:R-:W-:Y:S01]  /*05f0*/  IMAD.MOV R25, RZ, RZ, -R40 ;  /* 0x000000ffff197224 */ /* 0x000fe200078e0a28 */
[----:B------:R-:W-:Y:S01]  /*0600*/  ISETP.NE.U32.AND P2, PT, R40, RZ, PT ;  /* 0x000000ff2800720c */ /* 0x000fe20003f45070 */
[----:B------:R-:W-:-:S05]  /*0610*/  IMAD.MOV.U32 R27, RZ, RZ, RZ ;  /* 0x000000ffff1b7224 */ /* 0x000fca00078e00ff */
[----:B0-----:R-:W0:Y:S02]  /*0620*/  MUFU.RCP R24, R24 ;  /* 0x0000001800187308 */ /* 0x001e240000001000 */
[----:B0-----:R-:W-:-:S06]  /*0630*/  VIADD R22, R24, 0xffffffe ;  /* 0x0ffffffe18167836 */ /* 0x001fcc0000000000 */
[----:B------:R0:W1:Y:S02]  /*0640*/  F2I.FTZ.U32.TRUNC.NTZ R23, R22 ;  /* 0x0000001600177305 */ /* 0x000064000021f000 */
[----:B0-----:R-:W-:Y:S02]  /*0650*/  HFMA2 R22, -RZ, RZ, 0, 0 ;  /* 0x00000000ff167431 */ /* 0x001fe400000001ff */
[----:B-1----:R-:W-:-:S04]  /*0660*/  IMAD R25, R25, R23, RZ ;  /* 0x0000001719197224 */ /* 0x002fc800078e02ff */
[----:B------:R-:W-:-:S06]  /*0670*/  IMAD.HI.U32 R23, R23, R25, R22 ;  /* 0x0000001917177227 */ /* 0x000fcc00078e0016 */
[----:B------:R-:W-:-:S04]  /*0680*/  IMAD.HI.U32 R26, R23, UR4, RZ ;  /* 0x00000004171a7c27 */ /* 0x000fc8000f8e00ff */
[----:B------:R-:W-:-:S04]  /*0690*/  IMAD.MOV R23, RZ, RZ, -R26 ;  /* 0x000000ffff177224 */ /* 0x000fc800078e0a1a */
[----:B------:R-:W-:-:S05]  /*06a0*/  IMAD R23, R40, R23, UR4 ;  /* 0x0000000428177e24 */ /* 0x000fca000f8e0217 */
[----:B------:R-:W-:-:S13]  /*06b0*/  ISETP.GE.U32.AND P0, PT, R23, R40, PT ;  /* 0x000000281700720c */ /* 0x000fda0003f06070 */
[----:B------:R-:W-:Y:S02]  /*06c0*/  @P0 IMAD.IADD R23, R23, 0x1, -R40 ;  /* 0x0000000117170824 */ /* 0x000fe400078e0a28 */
[----:B------:R-:W-:-:S03]  /*06d0*/  @P0 VIADD R26, R26, 0x1 ;  /* 0x000000011a1a0836 */ /* 0x000fc60000000000 */
[----:B------:R-:W-:-:S13]  /*06e0*/  ISETP.GE.U32.AND P1, PT, R23, R40, PT ;  /* 0x000000281700720c */ /* 0x000fda0003f26070 */
[----:B------:R-:W-:Y:S02]  /*06f0*/  @P1 IADD3 R26, PT, PT, R26, 0x1, RZ ;  /* 0x000000011a1a1810 */ /* 0x000fe40007ffe0ff */
[----:B------:R-:W-:Y:S01]  /*0700*/  @!P2 LOP3.LUT R26, RZ, R40, RZ, 0x33, !PT ;  /* 0x00000028ff1aa212 */ /* 0x000fe200078e33ff */
[----:B------:R-:W-:Y:S06]  /*0710*/  BRA `(.L_x_27) ;  /* 0x0000000000087947 */ /* 0x000fec0003800000 */
.L_x_26:
[----:B------:R-:W-:-:S07]  /*0720*/  MOV R30, 0x740 ;  /* 0x00000740001e7802 */ /* 0x000fce0000000f00 */
[----:B------:R-:W-:Y:S05]  /*0730*/  CALL.REL.NOINC `($__internal_1_$__cuda_sm20_div_s64) ;  /* 0x0000000800d47944 */ /* 0x000fea0003c00000 */
.L_x_27:
[----:B------:R-:W-:-:S05]  /*0740*/  IMAD.WIDE.U32 R22, R29, UR8, RZ ;  /* 0x000000081d167c25 */ /* 0x000fca000f8e00ff */
[C---:B------:R-:W-:Y:S01]  /*0750*/  SHF.L.U64.HI R23, R22.reuse, 0x2, R23 ;  /* 0x0000000216177819 */ /* 0x040fe20000010217 */
[----:B------:R-:W-:-:S04]  /*0760*/  IMAD.SHL.U32 R22, R22, 0x4, RZ ;  /* 0x0000000416167824 */ /* 0x000fc800078e00ff */
[----:B------:R-:W-:Y:S02]  /*0770*/  IMAD R29, R23, R26, RZ ;  /* 0x0000001a171d7224 */ /* 0x000fe400078e02ff */
[----:B------:R-:W-:-:S04]  /*0780*/  IMAD.WIDE.U32 R24, R26, R22, R22 ;  /* 0x000000161a187225 */ /* 0x000fc800078e0016 */
[----:B------:R-:W-:Y:S01]  /*0790*/  IMAD R29, R27, R22, R29 ;  /* 0x000000161b1d7224 */ /* 0x000fe200078e021d */
[----:B------:R-:W-:-:S03]  /*07a0*/  ISETP.GE.U32.AND P0, PT, R34, R24, PT ;  /* 0x000000182200720c */ /* 0x000fc60003f06070 */
[----:B------:R-:W-:-:S05]  /*07b0*/  IMAD.IADD R42, R25, 0x1, R29 ;  /* 0x00000001192a7824 */ /* 0x000fca00078e021d */
[----:B------:R-:W-:-:S13]  /*07c0*/  ISETP.GE.AND.EX P0, PT, R35, R42, PT, P0 ;  /* 0x0000002a2300720c */ /* 0x000fda0003f06300 */
[----:B------:R-:W-:Y:S05]  /*07d0*/  @P0 EXIT ;  /* 0x000000000000094d */ /* 0x000fea0003800000 */
[----:B------:R-:W0:Y:S01]  /*07e0*/  LDC.U16 R43, c[0x0][0x3b8] ;  /* 0x0000ee00ff2b7b82 */ /* 0x000e220000000400 */
[----:B------:R-:W-:Y:S01]  /*07f0*/  IMAD R44, R44, -0x326172a9, RZ ;  /* 0xcd9e8d572c2c7824 */ /* 0x000fe200078e02ff */
[----:B------:R-:W-:Y:S01]  /*0800*/  LOP3.LUT R45, R28, R41, RZ, 0x3c, !PT ;  /* 0x000000291c2d7212 */ /* 0x000fe200078e3cff */
[----:B------:R-:W1:Y:S01]  /*0810*/  LDCU.U16 UR5, c[0x0][0x3ba] ;  /* 0x00007740ff0577ac */ /* 0x000e620008000400 */
[----:B------:R-:W-:Y:S01]  /*0820*/  LOP3.LUT R46, R46, 0x3, RZ, 0xc0, !PT ;  /* 0x000000032e2e7812 */ /* 0x000fe200078ec0ff */
[----:B------:R-:W2:Y:S03]  /*0830*/  LDCU.64 UR8, c[0x0][0x3b0] ;  /* 0x00007600ff0877ac */ /* 0x000ea60008000a00 */
[----:B------:R-:W3:Y:S01]  /*0840*/  LDC.64 R26, c[0x0][0x380] ;  /* 0x0000e000ff1a7b82 */ /* 0x000ee20000000a00 */
[----:B------:R-:W4:Y:S02]  /*0850*/  LDCU.64 UR10, c[0x0][0x3a8] ;  /* 0x00007500ff0a77ac */ /* 0x000f240008000a00 */
.L_x_39:
[----:B------:R-:W-:Y:S01]  /*0860*/  IADD3 R0, PT, PT, R0, 0x1, RZ ;  /* 0x0000000100007810 */ /* 0x000fe20007ffe0ff */
[----:B------:R-:W-:Y:S03]  /*0870*/  BSSY.RECONVERGENT B0, `(.L_x_28) ;  /* 0x000000c000007945 */ /* 0x000fe60003800200 */
[C---:B------:R-:W-:Y:S01]  /*0880*/  ISETP.NE.AND P0, PT, R0.reuse, RZ, PT ;  /* 0x000000ff0000720c */ /* 0x040fe20003f05270 */
[----:B---3--:R-:W-:-:S12]  /*0890*/  IMAD.WIDE.U32 R32, R0, -0x2daee0ad, RZ ;  /* 0xd2511f5300207825 */ /* 0x008fd800078e00ff */
[----:B-1----:R-:W-:Y:S05]  /*08a0*/  @P0 BRA `(.L_x_29) ;  /* 0x0000000000200947 */ /* 0x002fea0003800000 */
[----:B------:R-:W-:-:S05]  /*08b0*/  VIADD R2, R2, 0x1 ;  /* 0x0000000102027836 */ /* 0x000fca0000000000 */
[----:B------:R-:W-:-:S13]  /*08c0*/  ISETP.NE.AND P0, PT, R2, RZ, PT ;  /* 0x000000ff0200720c */ /* 0x000fda0003f05270 */
[----:B------:R-:W-:Y:S02]  /*08d0*/  @!P0 VIADD R36, R36, 0x1 ;  /* 0x0000000124248836 */ /* 0x000fe40000000000 */
[----:B------:R-:W-:Y:S02]  /*08e0*/  @!P0 VIADD R22, R39, 0x1 ;  /* 0x0000000127168836 */ /* 0x000fe40000000000 */
[----:B------:R-:W-:Y:S01]  /*08f0*/  @!P0 IMAD.MOV.U32 R2, RZ, RZ, RZ ;  /* 0x000000ffff028224 */ /* 0x000fe200078e00ff */
[----:B------:R-:W-:-:S13]  /*0900*/  ISETP.NE.AND P1, PT, R36, RZ, !P0 ;  /* 0x000000ff2400720c */ /* 0x000fda0004725270 */
[----:B------:R-:W-:-:S05]  /*0910*/  @P1 IADD3 R22, PT, PT, R39, RZ, RZ ;  /* 0x000000ff27161210 */ /* 0x000fca0007ffe0ff */
[----:B------:R-:W-:-:S07]  /*0920*/  @!P0 IMAD.MOV.U32 R39, RZ, RZ, R22 ;  /* 0x000000ffff278224 */ /* 0x000fce00078e0016 */
.L_x_29:
[----:B-12-4-:R-:W-:Y:S05]  /*0930*/  BSYNC.RECONVERGENT B0 ;  /* 0x0000000000007941 */ /* 0x016fea0003800200 */
.L_x_28:
[----:B------:R-:W-:Y:S01]  /*0940*/  IMAD.WIDE.U32 R30, R36, -0x326172a9, RZ ;  /* 0xcd9e8d57241e7825 */ /* 0x000fe200078e00ff */
[----:B------:R-:W-:Y:S02]  /*0950*/  LOP3.LUT R22, R39, R33, R21, 0x96, !PT ;  /* 0x0000002127167212 */ /* 0x000fe400078e9615 */
[----:B------:R-:W-:Y:S02]  /*0960*/  ISETP.GT.AND P0, PT, R46, 0x1, PT ;  /* 0x000000012e00780c */ /* 0x000fe40003f04270 */
        /* <DEDUP_REMOVED lines=31> */
[----:B------:R-:W-:-:S03]  /*0b60*/  LOP3.LUT R23, R18, R28, R31, 0x96, !PT ;  /* 0x0000001c12177212 */ /* 0x000fc600078e961f */
[----:B------:R-:W-:Y:S01]  /*0b70*/  IMAD R29, R47, -0x2daee0ad, RZ ;  /* 0xd2511f532f1d7824 */ /* 0x000fe200078e02ff */
[----:B------:R-:W-:Y:S01]  /*0b80*/  LOP3.LUT R47, R17, R22, R33, 0x96, !PT ;  /* 0x00000016112f7212 */ /* 0x000fe200078e9621 */
[----:B------:R-:W-:-:S04]  /*0b90*/  IMAD.WIDE.U32 R22, R23, -0x326172a9, RZ ;  /* 0xcd9e8d5717167825 */ /* 0x000fc800078e00ff */
[----:B------:R-:W-:Y:S01]  /*0ba0*/  IMAD.HI.U32 R28, R47, -0x2daee0ad, RZ ;  /* 0xd2511f532f1c7827 */ /* 0x000fe200078e00ff */
[----:B------:R-:W-:-:S04]  /*0bb0*/  LOP3.LUT R32, R37, R32, R23, 0x96, !PT ;  /* 0x0000002025207212 */ /* 0x000fc800078e9617 */
[----:B------:R-:W-:Y:S01]  /*0bc0*/  LOP3.LUT R30, R41, R30, R28, 0x96, !PT ;  /* 0x0000001e291e7212 */ /* 0x000fe200078e961c */
[----:B------:R-:W-:Y:S06]  /*0bd0*/  @P0 BRA `(.L_x_30) ;  /* 0x0000000000240947 */ /* 0x000fec0003800000 */
[----:B------:R-:W-:Y:S01]  /*0be0*/  ISETP.NE.AND P0, PT, R46, RZ, PT ;  /* 0x000000ff2e00720c */ /* 0x000fe20003f05270 */
[----:B------:R-:W-:Y:S01]  /*0bf0*/  IMAD.MOV.U32 R31, RZ, RZ, R29 ;  /* 0x000000ffff1f7224 */ /* 0x000fe200078e001d */
[----:B------:R-:W-:-:S11]  /*0c00*/  MOV R48, R45 ;  /* 0x0000002d00307202 */ /* 0x000fd60000000f00 */
[----:B------:R-:W-:Y:S05]  /*0c10*/  @!P0 BRA `(.L_x_31) ;  /* 0x0000000000388947 */ /* 0x000fea0003800000 */
[----:B------:R-:W-:Y:S01]  /*0c20*/  IMAD.MOV.U32 R38, RZ, RZ, R44 ;  /* 0x000000ffff267224 */ /* 0x000fe200078e002c */
[----:B------:R-:W-:Y:S01]  /*0c30*/  MOV R48, R29 ;  /* 0x0000001d00307202 */ /* 0x000fe20000000f00 */
[----:B------:R-:W-:Y:S02]  /*0c40*/  IMAD.MOV.U32 R31, RZ, RZ, R32 ;  /* 0x000000ffff1f7224 */ /* 0x000fe400078e0020 */
[----:B------:R-:W-:Y:S01]  /*0c50*/  IMAD.MOV.U32 R44, RZ, RZ, R45 ;  /* 0x000000ffff2c7224 */ /* 0x000fe200078e002d */
[----:B------:R-:W-:Y:S06]  /*0c60*/  BRA `(.L_x_31) ;  /* 0x0000000000247947 */ /* 0x000fec0003800000 */
.L_x_30:
[----:B------:R-:W-:Y:S01]  /*0c70*/  ISETP.NE.AND P0, PT, R46, 0x3, PT ;  /* 0x000000032e00780c */ /* 0x000fe20003f05270 */
[----:B------:R-:W-:Y:S01]  /*0c80*/  IMAD.MOV.U32 R44, RZ, RZ, R32 ;  /* 0x000000ffff2c7224 */ /* 0x000fe200078e0020 */
[----:B------:R-:W-:Y:S01]  /*0c90*/  MOV R38, R29 ;  /* 0x0000001d00267202 */ /* 0x000fe20000000f00 */
[----:B------:R-:W-:Y:S01]  /*0ca0*/  IMAD.MOV.U32 R48, RZ, RZ, R22 ;  /* 0x000000ffff307224 */ /* 0x000fe200078e0016 */
[----:B------:R-:W-:-:S09]  /*0cb0*/  MOV R31, R30 ;  /* 0x0000001e001f7202 */ /* 0x000fd20000000f00 */
[----:B------:R-:W-:Y:S01]  /*0cc0*/  @P0 IMAD.MOV.U32 R38, RZ, RZ, R45 ;  /* 0x000000ffff260224 */ /* 0x000fe200078e002d */
[----:B------:R-:W-:Y:S01]  /*0cd0*/  @P0 MOV R48, R32 ;  /* 0x0000002000300202 */ /* 0x000fe20000000f00 */
[----:B------:R-:W-:Y:S02]  /*0ce0*/  @P0 IMAD.MOV.U32 R44, RZ, RZ, R29 ;  /* 0x000000ffff2c0224 */ /* 0x000fe400078e001d */
[----:B------:R-:W-:-:S07]  /*0cf0*/  @P0 IMAD.MOV.U32 R31, RZ, RZ, R22 ;  /* 0x000000ffff1f0224 */ /* 0x000fce00078e0016 */
.L_x_31:
[----:B---3--:R-:W-:Y:S01]  /*0d00*/  ISETP.GE.U32.AND P2, PT, R34, R26, PT ;  /* 0x0000001a2200720c */ /* 0x008fe20003f46070 */
[C---:B------:R-:W-:Y:S01]  /*0d10*/  IMAD R33, R19.reuse, 0x3, RZ ;  /* 0x0000000313217824 */ /* 0x040fe200078e02ff */
[-C--:B------:R-:W-:Y:S01]  /*0d20*/  IADD3 R49, P1, PT, R19, R34.reuse, RZ ;  /* 0x0000002213317210 */ /* 0x080fe20007f3e0ff */
[----:B------:R-:W-:Y:S01]  /*0d30*/  BSSY.RECONVERGENT B0, `(.L_x_32) ;  /* 0x000001d000007945 */ /* 0x000fe20003800200 */
[----:B------:R-:W-:Y:S02]  /*0d40*/  ISETP.GE.AND.EX P2, PT, R35, R27, PT, P2 ;  /* 0x0000001b2300720c */ /* 0x000fe40003f46320 */
[-C--:B------:R-:W-:Y:S01]  /*0d50*/  IADD3 R33, P4, PT, R33, R34.reuse, RZ ;  /* 0x0000002221217210 */ /* 0x080fe20007f9e0ff */
[--C-:B------:R-:W-:Y:S01]  /*0d60*/  IMAD.X R52, RZ, RZ, R35.reuse, P1 ;  /* 0x000000ffff347224 */ /* 0x100fe200008e0623 */
[----:B------:R-:W-:Y:S02]  /*0d70*/  LEA R45, P5, R19, R34, 0x1 ;  /* 0x00000022132d7211 */ /* 0x000fe400078a08ff */
[-C--:B------:R-:W-:Y:S01]  /*0d80*/  ISETP.GE.U32.AND P0, PT, R49, R26.reuse, PT ;  /* 0x0000001a3100720c */ /* 0x080fe20003f06070 */
[----:B------:R-:W-:Y:S01]  /*0d90*/  IMAD.X R28, RZ, RZ, R35, P4 ;  /* 0x000000ffff1c7224 */ /* 0x000fe200020e0623 */
[----:B------:R-:W-:-:S02]  /*0da0*/  ISETP.GE.U32.AND P3, PT, R45, R26, PT ;  /* 0x0000001a2d00720c */ /* 0x000fc40003f66070 */
[----:B------:R-:W-:Y:S02]  /*0db0*/  IADD3.X R50, PT, PT, RZ, R35, RZ, P5, !PT ;  /* 0x00000023ff327210 */ /* 0x000fe40002ffe4ff */
[----:B------:R-:W-:Y:S02]  /*0dc0*/  ISETP.GE.U32.AND P1, PT, R33, R26, PT ;  /* 0x0000001a2100720c */ /* 0x000fe40003f26070 */
[----:B------:R-:W-:Y:S01]  /*0dd0*/  I2FP.F32.U32 R51, R44 ;  /* 0x0000002c00337245 */ /* 0x000fe20000201000 */
[----:B------:R-:W-:Y:S01]  /*0de0*/  IMAD.MOV.U32 R44, RZ, RZ, 0x2f800000 ;  /* 0x2f800000ff2c7424 */ /* 0x000fe200078e00ff */
[-C--:B------:R-:W-:Y:S02]  /*0df0*/  ISETP.GE.AND.EX P0, PT, R52, R27.reuse, PT, P0 ;  /* 0x0000001b3400720c */ /* 0x080fe40003f06300 */
[-C--:B------:R-:W-:Y:S02]  /*0e00*/  ISETP.GE.AND.EX P3, PT, R50, R27.reuse, PT, P3 ;  /* 0x0000001b3200720c */ /* 0x080fe40003f66330 */
[----:B------:R-:W-:Y:S01]  /*0e10*/  ISETP.GE.AND.EX P1, PT, R28, R27, PT, P1 ;  /* 0x0000001b1c00720c */ /* 0x000fe20003f26310 */
[----:B------:R-:W-:-:S12]  /*0e20*/  @P2 BRA `(.L_x_33) ;  /* 0x0000000000342947 */ /* 0x000fd80003800000 */
[----:B------:R-:W-:Y:S01]  /*0e30*/  I2FP.F32.U32 R29, R38 ;  /* 0x00000026001d7245 */ /* 0x000fe20000201000 */
[----:B------:R-:W-:Y:S01]  /*0e40*/  USHF.L.U32 UR4, UR5, 0x10, URZ ;  /* 0x0000001005047899 */ /* 0x000fe200080006ff */
[----:B0-----:R-:W-:-:S03]  /*0e50*/  SHF.L.U32 R28, R43, 0x10, RZ ;  /* 0x000000102b1c7819 */ /* 0x001fc600000006ff */
[----:B------:R-:W-:-:S04]  /*0e60*/  FFMA.FTZ R29, R29, R44, 1.1641532182693481445e-10 ;  /* 0x2f0000001d1d7423 */ /* 0x000fc8000001002c */
[----:B------:R-:W-:Y:S01]  /*0e70*/  FFMA.FTZ R38, R29, UR9, R28 ;  /* 0x000000091d267c23 */ /* 0x000fe2000801001c */
[----:B------:R-:W-:-:S05]  /*0e80*/  IMAD R29, R34, UR8, RZ ;  /* 0x00000008221d7c24 */ /* 0x000fca000f8e02ff */
[----:B------:R-:W0:Y:S01]  /*0e90*/  F2F.BF16.F32 R38, R38 ;  /* 0x0000002600267304 */ /* 0x000e220000202000 */
[----:B------:R-:W-:-:S04]  /*0ea0*/  IADD3 R28, P4, PT, R29, UR10, RZ ;  /* 0x0000000a1d1c7c10 */ /* 0x000fc8000ff9e0ff */
[----:B------:R-:W-:Y:S01]  /*0eb0*/  LEA.HI.X.SX32 R29, R29, UR11, 0x1, P4 ;  /* 0x0000000b1d1d7c11 */ /* 0x000fe2000a0f0eff */
[----:B0-----:R-:W-:-:S05]  /*0ec0*/  IMAD.U32 R50, R38, 0x10000, RZ ;  /* 0x0001000026327824 */ /* 0x001fca00078e00ff */
[----:B------:R-:W-:-:S04]  /*0ed0*/  FSETP.NEU.FTZ.AND P2, PT, R50, UR4, PT ;  /* 0x0000000432007c0b */ /* 0x000fc8000bf5d000 */
[----:B------:R-:W-:-:S05]  /*0ee0*/  SEL R53, R43, R38, !P2 ;  /* 0x000000262b357207 */ /* 0x000fca0005000000 */
[----:B------:R1:W-:Y:S04]  /*0ef0*/  STG.E.U16 desc[UR6][R28.64], R53 ;  /* 0x000000351c007986 */ /* 0x0003e8000c101506 */
.L_x_33:
[----:B------:R-:W-:Y:S05]  /*0f00*/  BSYNC.RECONVERGENT B0 ;  /* 0x0000000000007941 */ /* 0x000fea0003800200 */
.L_x_32:
[----:B------:R-:W-:Y:S01]  /*0f10*/  BSSY.RECONVERGENT B0, `(.L_x_34) ;  /* 0x000000f000007945 */ /* 0x000fe20003800200 */
[----:B-1----:R-:W-:Y:S01]  /*0f20*/  I2FP.F32.U32 R53, R48 ;  /* 0x0000003000357245 */ /* 0x002fe20000201000 */
[----:B------:R-:W-:Y:S02]  /*0f30*/  FFMA.FTZ R38, R51, R44, 1.1641532182693481445e-10 ;  /* 0x2f00000033267423 */ /* 0x000fe4000001002c */
[----:B------:R-:W-:Y:S05]  /*0f40*/  @P0 BRA `(.L_x_35) ;  /* 0x00000000002c0947 */ /* 0x000fea0003800000 */
[----:B0-----:R-:W-:Y:S01]  /*0f50*/  IMAD.U32 R29, R43, 0x10000, RZ ;  /* 0x000100002b1d7824 */ /* 0x001fe200078e00ff */
[----:B------:R-:W-:Y:S01]  /*0f60*/  USHF.L.U32 UR4, UR5, 0x10, URZ ;  /* 0x0000001005047899 */ /* 0x000fe200080006ff */
[----:B------:R-:W-:Y:S02]  /*0f70*/  IMAD R49, R49, UR8, RZ ;  /* 0x0000000831317c24 */ /* 0x000fe4000f8e02ff */
[----:B------:R-:W-:-:S03]  /*0f80*/  FFMA.FTZ R38, R38, UR9, R29 ;  /* 0x0000000926267c23 */ /* 0x000fc6000801001d */
[----:B------:R-:W-:-:S03]  /*0f90*/  IADD3 R28, P2, PT, R49, UR10, RZ ;  /* 0x0000000a311c7c10 */ /* 0x000fc6000ff5e0ff */
[----:B------:R-:W0:Y:S02]  /*0fa0*/  F2F.BF16.F32 R38, R38 ;  /* 0x0000002600267304 */ /* 0x000e240000202000 */
[----:B0-----:R-:W-:-:S04]  /*0fb0*/  SHF.L.U32 R29, R38, 0x10, RZ ;  /* 0x00000010261d7819 */ /* 0x001fc800000006ff */
[----:B------:R-:W-:Y:S02]  /*0fc0*/  FSETP.NEU.FTZ.AND P0, PT, R29, UR4, PT ;  /* 0x000000041d007c0b */ /* 0x000fe4000bf1d000 */
[----:B------:R-:W-:Y:S02]  /*0fd0*/  LEA.HI.X.SX32 R29, R49, UR11, 0x1, P2 ;  /* 0x0000000b311d7c11 */ /* 0x000fe400090f0eff */
[----:B------:R-:W-:-:S05]  /*0fe0*/  SEL R49, R43, R38, !P0 ;  /* 0x000000262b317207 */ /* 0x000fca0004000000 */
[----:B------:R1:W-:Y:S04]  /*0ff0*/  STG.E.U16 desc[UR6][R28.64], R49 ;  /* 0x000000311c007986 */ /* 0x0003e8000c101506 */
.L_x_35:
[----:B------:R-:W-:Y:S05]  /*1000*/  BSYNC.RECONVERGENT B0 ;  /* 0x0000000000007941 */ /* 0x000fea0003800200 */
.L_x_34:
[----:B------:R-:W-:Y:S01]  /*1010*/  BSSY.RECONVERGENT B0, `(.L_x_36) ;  /* 0x000000f000007945 */ /* 0x000fe20003800200 */
[----:B------:R-:W-:Y:S01]  /*1020*/  I2FP.F32.U32 R31, R31 ;  /* 0x0000001f001f7245 */ /* 0x000fe20000201000 */
[----:B------:R-:W-:Y:S02]  /*1030*/  FFMA.FTZ R38, R53, R44, 1.1641532182693481445e-10 ;  /* 0x2f00000035267423 */ /* 0x000fe4000001002c */
[----:B------:R-:W-:Y:S05]  /*1040*/  @P3 BRA `(.L_x_37) ;  /* 0x00000000002c3947 */ /* 0x000fea0003800000 */
[----:B01----:R-:W-:Y:S01]  /*1050*/  IMAD.U32 R29, R43, 0x10000, RZ ;  /* 0x000100002b1d7824 */ /* 0x003fe200078e00ff */
[----:B------:R-:W-:Y:S01]  /*1060*/  USHF.L.U32 UR4, UR5, 0x10, URZ ;  /* 0x0000001005047899 */ /* 0x000fe200080006ff */
[----:B------:R-:W-:Y:S02]  /*1070*/  IMAD R45, R45, UR8, RZ ;  /* 0x000000082d2d7c24 */ /* 0x000fe4000f8e02ff */
[----:B------:R-:W-:-:S03]  /*1080*/  FFMA.FTZ R38, R38, UR9, R29 ;  /* 0x0000000926267c23 */ /* 0x000fc6000801001d */
[----:B------:R-:W-:-:S03]  /*1090*/  IADD3 R28, P2, PT, R45, UR10, RZ ;  /* 0x0000000a2d1c7c10 */ /* 0x000fc6000ff5e0ff */
[----:B------:R-:W0:Y:S02]  /*10a0*/  F2F.BF16.F32 R38, R38 ;  /* 0x0000002600267304 */ /* 0x000e240000202000 */
[----:B0-----:R-:W-:-:S05]  /*10b0*/  IMAD.U32 R29, R38, 0x10000, RZ ;  /* 0x00010000261d7824 */ /* 0x001fca00078e00ff */
[----:B------:R-:W-:Y:S02]  /*10c0*/  FSETP.NEU.FTZ.AND P0, PT, R29, UR4, PT ;  /* 0x000000041d007c0b */ /* 0x000fe4000bf1d000 */
[----:B------:R-:W-:Y:S02]  /*10d0*/  LEA.HI.X.SX32 R29, R45, UR11, 0x1, P2 ;  /* 0x0000000b2d1d7c11 */ /* 0x000fe400090f0eff */
[----:B------:R-:W-:-:S05]  /*10e0*/  SEL R45, R43, R38, !P0 ;  /* 0x000000262b2d7207 */ /* 0x000fca0004000000 */
[----:B------:R2:W-:Y:S04]  /*10f0*/  STG.E.U16 desc[UR6][R28.64], R45 ;  /* 0x0000002d1c007986 */ /* 0x0005e8000c101506 */
.L_x_37:
[----:B------:R-:W-:Y:S05]  /*1100*/  BSYNC.RECONVERGENT B0 ;  /* 0x0000000000007941 */ /* 0x000fea0003800200 */
.L_x_36:
[----:B------:R-:W-:Y:S01]  /*1110*/  FFMA.FTZ R31, R31, R44, 1.1641532182693481445e-10 ;  /* 0x2f0000001f1f7423 */ /* 0x000fe2000001002c */
[----:B------:R-:W-:Y:S06]  /*1120*/  @P1 BRA `(.L_x_38) ;  /* 0x00000000002c1947 */ /* 0x000fec0003800000 */
[----:B012---:R-:W-:Y:S01]  /*1130*/  SHF.L.U32 R28, R43, 0x10, RZ ;  /* 0x000000102b1c7819 */ /* 0x007fe200000006ff */
[----:B------:R-:W-:Y:S01]  /*1140*/  IMAD R33, R33, UR8, RZ ;  /* 0x0000000821217c24 */ /* 0x000fe2000f8e02ff */
[----:B------:R-:W-:-:S03]  /*1150*/  USHF.L.U32 UR4, UR5, 0x10, URZ ;  /* 0x0000001005047899 */ /* 0x000fc600080006ff */
[----:B------:R-:W-:Y:S01]  /*1160*/  FFMA.FTZ R31, R31, UR9, R28 ;  /* 0x000000091f1f7c23 */ /* 0x000fe2000801001c */
[----:B------:R-:W-:-:S03]  /*1170*/  IADD3 R28, P1, PT, R33, UR10, RZ ;  /* 0x0000000a211c7c10 */ /* 0x000fc6000ff3e0ff */
[----:B------:R-:W0:Y:S02]  /*1180*/  F2F.BF16.F32 R38, R31 ;  /* 0x0000001f00267304 */ /* 0x000e240000202000 */
[----:B0-----:R-:W-:-:S05]  /*1190*/  IMAD.U32 R29, R38, 0x10000, RZ ;  /* 0x00010000261d7824 */ /* 0x001fca00078e00ff */
[----:B------:R-:W-:Y:S02]  /*11a0*/  FSETP.NEU.FTZ.AND P0, PT, R29, UR4, PT ;  /* 0x000000041d007c0b */ /* 0x000fe4000bf1d000 */
[----:B------:R-:W-:Y:S02]  /*11b0*/  LEA.HI.X.SX32 R29, R33, UR11, 0x1, P1 ;  /* 0x0000000b211d7c11 */ /* 0x000fe400088f0eff */
[----:B------:R-:W-:-:S05]  /*11c0*/  SEL R33, R43, R38, !P0 ;  /* 0x000000262b217207 */ /* 0x000fca0004000000 */
[----:B------:R3:W-:Y:S04]  /*11d0*/  STG.E.U16 desc[UR6][R28.64], R33 ;  /* 0x000000211c007986 */ /* 0x0007e8000c101506 */
.L_x_38:
[----:B------:R-:W-:Y:S01]  /*11e0*/  IADD3 R34, P0, PT, R40, R34, RZ ;  /* 0x0000002228227210 */ /* 0x000fe20007f1e0ff */
[----:B------:R-:W-:Y:S05]  /*11f0*/  WARPSYNC.ALL ;  /* 0x0000000000007948 */ /* 0x000fea0003800000 */
[----:B------:R-:W-:Y:S01]  /*1200*/  IMAD.X R35, RZ, RZ, R35, P0 ;  /* 0x000000ffff237224 */ /* 0x000fe200000e0623 */
[----:B------:R-:W-:Y:S01]  /*1210*/  BAR.SYNC.DEFER_BLOCKING 0x0 ;  /* 0x0000000000007b1d */ /* 0x000fe20000010000 */
[----:B------:R-:W-:Y:S01]  /*1220*/  ISETP.GE.U32.AND P0, PT, R34, R24, PT ;  /* 0x000000182200720c */ /* 0x000fe20003f06070 */
[----:B------:R-:W-:Y:S01]  /*1230*/  IMAD.MOV.U32 R38, RZ, RZ, R32 ;  /* 0x000000ffff267224 */ /* 0x000fe200078e0020 */
[----:B------:R-:W-:Y:S01]  /*1240*/  MOV R44, R22 ;  /* 0x00000016002c7202 */ /* 0x000fe20000000f00 */
[----:B--2---:R-:W-:Y:S01]  /*1250*/  IMAD.MOV.U32 R45, RZ, RZ, R30 ;  /* 0x000000ffff2d7224 */ /* 0x004fe200078e001e */
[----:B------:R-:W-:-:S13]  /*1260*/  ISETP.GE.AND.EX P0, PT, R35, R42, PT, P0 ;  /* 0x0000002a2300720c */ /* 0x000fda0003f06300 */
[----:B------:R-:W-:Y:S05]  /*1270*/  @!P0 BRA `(.L_x_39) ;  /* 0xfffffff400788947 */ /* 0x000fea000383ffff */
[----:B------:R-:W-:Y:S05]  /*1280*/  EXIT ;  /* 0x000000000000794d */ /* 0x000fea0003800000 */
        .weak           $__internal_1_$__cuda_sm20_div_s64
        .type           $__internal_1_$__cuda_sm20_div_s64,@function
        .size           $__internal_1_$__cuda_sm20_div_s64,(.L_x_278 - $__internal_1_$__cuda_sm20_div_s64)
$__internal_1_$__cuda_sm20_div_s64:
[----:B------:R-:W-:Y:S01]  /*1290*/  MOV R26, R40 ;  /* 0x00000028001a7202 */ /* 0x000fe20000000f00 */
[----:B------:R-:W-:-:S05]  /*12a0*/  IMAD.MOV.U32 R27, RZ, RZ, RZ ;  /* 0x000000ffff1b7224 */ /* 0x000fca00078e00ff */
        /* <DEDUP_REMOVED lines=11> */
[----:B------:R-:W-:-:S04]  /*1360*/  IMAD.HI.U32 R22, R24, R31, RZ ;  /* 0x0000001f18167227 */ /* 0x000fc800078e00ff */
[----:B------:R-:W-:Y:S02]  /*1370*/  IMAD.MOV.U32 R23, RZ, RZ, R24 ;  /* 0x000000ffff177224 */ /* 0x000fe400078e0018 */
[-C--:B------:R-:W-:Y:S02]  /*1380*/  IMAD R27, R25, R33.reuse, RZ ;  /* 0x00000021191b7224 */ /* 0x080fe400078e02ff */
[----:B------:R-:W-:-:S04]  /*1390*/  IMAD.WIDE.U32 R22, P0, R24, R33, R22 ;  /* 0x0000002118167225 */ /* 0x000fc80007800016 */
[----:B------:R-:W-:-:S04]  /*13a0*/  IMAD.HI.U32 R33, R25, R33, RZ ;  /* 0x0000002119217227 */ /* 0x000fc800078e00ff */
[----:B------:R-:W-:-:S05]  /*13b0*/  IMAD.HI.U32 R22, P1, R25, R31, R22 ;  /* 0x0000001f19167227 */ /* 0x000fca0007820016 */
[----:B------:R-:W-:Y:S01]  /*13c0*/  IADD3 R23, P2, PT, R27, R22, RZ ;  /* 0x000000161b177210 */ /* 0x000fe20007f5e0ff */
[----:B------:R-:W-:-:S04]  /*13d0*/  IMAD.X R22, R33, 0x1, R25, P0 ;  /* 0x0000000121167824 */ /* 0x000fc800000e0619 */
[----:B------:R-:W-:Y:S01]  /*13e0*/  IMAD.WIDE.U32 R24, R23, R40, RZ ;  /* 0x0000002817187225 */ /* 0x000fe200078e00ff */
[----:B------:R-:W-:Y:S02]  /*13f0*/  IADD3.X R27, PT, PT, RZ, RZ, R22, P2, P1 ;  /* 0x000000ffff1b7210 */ /* 0x000fe400017e2416 */
[----:B------:R-:W-:Y:S02]  /*1400*/  ISETP.LE.AND P2, PT, RZ, UR5, PT ;  /* 0x00000005ff007c0c */ /* 0x000fe4000bf43270 */
[----:B------:R-:W-:Y:S01]  /*1410*/  IADD3 R31, P0, PT, RZ, -R24, RZ ;  /* 0x80000018ff1f7210 */ /* 0x000fe20007f1e0ff */
[----:B------:R-:W-:Y:S01]  /*1420*/  IMAD R24, R27, R40, R25 ;  /* 0x000000281b187224 */ /* 0x000fe200078e0219 */
[----:B------:R-:W-:-:S03]  /*1430*/  IADD3 R25, P4, PT, RZ, -UR4, RZ ;  /* 0x80000004ff197c10 */ /* 0x000fc6000ff9e0ff */
[----:B------:R-:W-:Y:S01]  /*1440*/  IMAD.HI.U32 R22, R23, R31, RZ ;  /* 0x0000001f17167227 */ /* 0x000fe200078e00ff */
[----:B------:R-:W-:Y:S02]  /*1450*/  IADD3.X R24, PT, PT, RZ, ~R24, RZ, P0, !PT ;  /* 0x80000018ff187210 */ /* 0x000fe400007fe4ff */
[----:B------:R-:W-:Y:S01]  /*1460*/  SEL R25, R25, UR4, !P2 ;  /* 0x0000000419197c07 */ /* 0x000fe2000d000000 */
[----:B------:R-:W-:Y:S02]  /*1470*/  IMAD.X R26, RZ, RZ, ~UR5, P4 ;  /* 0x80000005ff1a7e24 */ /* 0x000fe4000a0e06ff */
[----:B------:R-:W-:-:S04]  /*1480*/  IMAD.WIDE.U32 R22, P0, R23, R24, R22 ;  /* 0x0000001817167225 */ /* 0x000fc80007800016 */
[----:B------:R-:W-:-:S04]  /*1490*/  IMAD.HI.U32 R32, R27, R24, RZ ;  /* 0x000000181b207227 */ /* 0x000fc800078e00ff */
[----:B------:R-:W-:-:S04]  /*14a0*/  IMAD.HI.U32 R22, P1, R27, R31, R22 ;  /* 0x0000001f1b167227 */ /* 0x000fc80007820016 */
[----:B------:R-:W-:-:S05]  /*14b0*/  IMAD R23, R27, R24, RZ ;  /* 0x000000181b177224 */ /* 0x000fca00078e02ff */
[----:B------:R-:W-:Y:S01]  /*14c0*/  IADD3 R24, P3, PT, R23, R22, RZ ;  /* 0x0000001617187210 */ /* 0x000fe20007f7e0ff */
[----:B------:R-:W-:Y:S01]  /*14d0*/  IMAD.X R23, R32, 0x1, R27, P0 ;  /* 0x0000000120177824 */ /* 0x000fe200000e061b */
[----:B------:R-:W-:-:S03]  /*14e0*/  SEL R27, R26, UR5, !P2 ;  /* 0x000000051a1b7c07 */ /* 0x000fc6000d000000 */
        /* <DEDUP_REMOVED lines=8> */
[----:B------:R-:W-:-:S04]  /*1570*/  IMAD.X R22, RZ, RZ, R26, P0 ;  /* 0x000000ffff167224 */ /* 0x000fc800000e061a */
[----:B------:R-:W-:Y:S02]  /*1580*/  IMAD.X R33, RZ, RZ, R22, P1 ;  /* 0x000000ffff217224 */ /* 0x000fe400008e0616 */
[----:B------:R-:W-:-:S04]  /*1590*/  IMAD.WIDE.U32 R22, R31, R40, RZ ;  /* 0x000000281f167225 */ /* 0x000fc800078e00ff */
[-C--:B------:R-:W-:Y:S01]  /*15a0*/  IMAD R24, R33, R40.reuse, R23 ;  /* 0x0000002821187224 */ /* 0x080fe200078e0217 */
[----:B------:R-:W-:Y:S02]  /*15b0*/  IADD3 R43, P0, PT, -R22, R25, RZ ;  /* 0x00000019162b7210 */ /* 0x000fe40007f1e1ff */
[----:B------:R-:W-:Y:S02]  /*15c0*/  IADD3 R22, P3, PT, R31, 0x1, RZ ;  /* 0x000000011f167810 */ /* 0x000fe40007f7e0ff */
[----:B------:R-:W-:Y:S02]  /*15d0*/  IADD3.X R26, PT, PT, ~R24, R27, RZ, P0, !PT ;  /* 0x0000001b181a7210 */ /* 0x000fe400007fe5ff */
[----:B------:R-:W-:Y:S01]  /*15e0*/  ISETP.GE.U32.AND P0, PT, R43, R40, PT ;  /* 0x000000282b00720c */ /* 0x000fe20003f06070 */
[----:B------:R-:W-:Y:S01]  /*15f0*/  IMAD.X R24, RZ, RZ, R33, P3 ;  /* 0x000000ffff187224 */ /* 0x000fe200018e0621 */
[----:B------:R-:W-:Y:S02]  /*1600*/  IADD3 R23, P1, PT, -R40, R43, RZ ;  /* 0x0000002b28177210 */ /* 0x000fe40007f3e1ff */
[----:B------:R-:W-:-:S02]  /*1610*/  ISETP.GE.U32.AND.EX P0, PT, R26, RZ, PT, P0 ;  /* 0x000000ff1a00720c */ /* 0x000fc40003f06100 */
[----:B------:R-:W-:Y:S02]  /*1620*/  IADD3.X R25, PT, PT, R26, -0x1, RZ, P1, !PT ;  /* 0xffffffff1a197810 */ /* 0x000fe40000ffe4ff */
[----:B------:R-:W-:Y:S02]  /*1630*/  SEL R23, R23, R43, P0 ;  /* 0x0000002b17177207 */ /* 0x000fe40000000000 */
[----:B------:R-:W-:Y:S02]  /*1640*/  SEL R31, R22, R31, P0 ;  /* 0x0000001f161f7207 */ /* 0x000fe40000000000 */
[----:B------:R-:W-:Y:S02]  /*1650*/  SEL R25, R25, R26, P0 ;  /* 0x0000001a19197207 */ /* 0x000fe40000000000 */
[----:B------:R-:W-:Y:S02]  /*1660*/  ISETP.GE.U32.AND P1, PT, R23, R40, PT ;  /* 0x000000281700720c */ /* 0x000fe40003f26070 */
[----:B------:R-:W-:-:S02]  /*1670*/  SEL R22, R24, R33, P0 ;  /* 0x0000002118167207 */ /* 0x000fc40000000000 */
[----:B------:R-:W-:Y:S02]  /*1680*/  IADD3 R26, P3, PT, R31, 0x1, RZ ;  /* 0x000000011f1a7810 */ /* 0x000fe40007f7e0ff */
[----:B------:R-:W-:-:S03]  /*1690*/  ISETP.GE.U32.AND.EX P0, PT, R25, RZ, PT, P1 ;  /* 0x000000ff1900720c */ /* 0x000fc60003f06110 */
[----:B------:R-:W-:Y:S01]  /*16a0*/  IMAD.X R27, RZ, RZ, R22, P3 ;  /* 0x000000ffff1b7224 */ /* 0x000fe200018e0616 */
[----:B------:R-:W-:Y:S01]  /*16b0*/  SEL R26, R26, R31, P0 ;  /* 0x0000001f1a1a7207 */ /* 0x000fe20000000000 */
[----:B------:R-:W-:-:S03]  /*16c0*/  IMAD.MOV.U32 R31, RZ, RZ, 0x0 ;  /* 0x00000000ff1f7424 */ /* 0x000fc600078e00ff */
[----:B------:R-:W-:Y:S02]  /*16d0*/  SEL R27, R27, R22, P0 ;  /* 0x000000161b1b7207 */ /* 0x000fe40000000000 */
[-C--:B------:R-:W-:Y:S02]  /*16e0*/  IADD3 R23, P1, PT, RZ, -R26.reuse, RZ ;  /* 0x8000001aff177210 */ /* 0x080fe40007f3e0ff */
[----:B------:R-:W-:Y:S02]  /*16f0*/  ISETP.NE.U32.AND P0, PT, R40, RZ, PT ;  /* 0x000000ff2800720c */ /* 0x000fe40003f05070 */
[----:B------:R-:W-:Y:S02]  /*1700*/  IADD3.X R22, PT, PT, RZ, ~R27, RZ, P1, !PT ;  /* 0x8000001bff167210 */ /* 0x000fe40000ffe4ff */
[----:B------:R-:W-:Y:S02]  /*1710*/  ISETP.NE.AND.EX P0, PT, RZ, RZ, PT, P0 ;  /* 0x000000ffff00720c */ /* 0x000fe40003f05300 */
[----:B------:R-:W-:-:S02]  /*1720*/  SEL R26, R23, R26, !P2 ;  /* 0x0000001a171a7207 */ /* 0x000fc40005000000 */
[----:B------:R-:W-:Y:S02]  /*1730*/  SEL R27, R22, R27, !P2 ;  /* 0x0000001b161b7207 */ /* 0x000fe40005000000 */
[----:B------:R-:W-:Y:S02]  /*1740*/  SEL R26, R26, 0xffffffff, P0 ;  /* 0xffffffff1a1a7807 */ /* 0x000fe40000000000 */
[----:B------:R-:W-:Y:S01]  /*1750*/  SEL R27, R27, 0xffffffff, P0 ;  /* 0xffffffff1b1b7807 */ /* 0x000fe20000000000 */
[----:B------:R-:W-:Y:S06]  /*1760*/  RET.REL.NODEC R30 `(_ZN2at6native55_GLOBAL__N__1da31dc6_22_DistributionUniform_cu_67fa25cf43distribution_elementwise_grid_stride_kernelIfLi4EZNS0_9templates4cuda21uniform_and_transformIN3c108BFloat16EfPNS_17CUDAGeneratorImplEZZZNS4_14uniform_kernelIS9_EEvRNS_18TensorIteratorBaseEddT_ENKUlvE_clEvENKUlvE2_clEvEUlfE_EEvSC_T1_T2_EUlP24curandStatePhilox4_32_10E0_ZNS1_27distribution_nullary_kernelIS7_f6float4S9_SL_SG_EEvSC_SI_RKT3_T4_EUlifE_EEvlNS_15PhiloxCudaStateESH_SI_) ;  /* 0xffffffe81e247950 */ /* 0x000fec0003c3ffff */
.L_x_40:
        /* <DEDUP_REMOVED lines=9> */
.L_x_278:


//--------------------- .text._ZN2at6native55_GLOBAL__N__1da31dc6_22_DistributionUniform_cu_67fa25cf43distribution_elementwise_grid_stride_kernelIfLi4EZNS0_9templates4cuda21uniform_and_transformIN3c108BFloat16EfPNS_17CUDAGeneratorImplEZZZNS4_14uniform_kernelIS9_EEvRNS_18TensorIteratorBaseEddT_ENKUlvE_clEvENKUlvE2_clEvEUlfE_EEvSC_T1_T2_EUlP24curandStatePhilox4_32_10E_ZNS1_27distribution_nullary_kernelIS7_f7double2S9_SL_SG_EEvSC_SI_RKT3_T4_EUlifE0_EEvlNS_15PhiloxCudaStateESH_SI_ --------------------------
	.section	.text._ZN2at6native55_GLOBAL__N__1da31dc6_22_DistributionUniform_cu_67fa25cf43distribution_elementwise_grid_stride_kernelIfLi4EZNS0_9templates4cuda21uniform_and_transformIN3c108BFloat16EfPNS_17CUDAGeneratorImplEZZZNS4_14uniform_kernelIS9_EEvRNS_18TensorIteratorBaseEddT_ENKUlvE_clEvENKUlvE2_clEvEUlfE_EEvSC_T1_T2_EUlP24curandStatePhilox4_32_10E_ZNS1_27distribution_nullary_kernelIS7_f7double2S9_SL_SG_EEvSC_SI_RKT3_T4_EUlifE0_EEvlNS_15PhiloxCudaStateESH_SI_,"ax",@progbits
	.align	128
.text._ZN2at6native55_GLOBAL__N__1da31dc6_22_DistributionUniform_cu_67fa25cf43distribution_elementwise_grid_stride_kernelIfLi4EZNS0_9templates4cuda21uniform_and_transformIN3c108BFloat16EfPNS_17CUDAGeneratorImplEZZZNS4_14uniform_kernelIS9_EEvRNS_18TensorIteratorBaseEddT_ENKUlvE_clEvENKUlvE2_clEvEUlfE_EEvSC_T1_T2_EUlP24curandStatePhilox4_32_10E_ZNS1_27distribution_nullary_kernelIS7_f7double2S9_SL_SG_EEvSC_SI_RKT3_T4_EUlifE0_EEvlNS_15PhiloxCudaStateESH_SI_:
        .type           _ZN2at6native55_GLOBAL__N__1da31dc6_22_DistributionUniform_cu_67fa25cf43distribution_elementwise_grid_stride_kernelIfLi4EZNS0_9templates4cuda21uniform_and_transformIN3c108BFloat16EfPNS_17CUDAGeneratorImplEZZZNS4_14uniform_kernelIS9_EEvRNS_18TensorIteratorBaseEddT_ENKUlvE_clEvENKUlvE2_clEvEUlfE_EEvSC_T1_T2_EUlP24curandStatePhilox4_32_10E_ZNS1_27distribution_nullary_kernelIS7_f7double2S9_SL_SG_EEvSC_SI_RKT3_T4_EUlifE0_EEvlNS_15PhiloxCudaStateESH_SI_,@function
        .size           _ZN2at6native55_GLOBAL__N__1da31dc6_22_DistributionUniform_cu_67fa25cf43distribution_elementwise_grid_stride_kernelIfLi4EZNS0_9templates4cuda21uniform_and_transformIN3c108BFloat16EfPNS_17CUDAGeneratorImplEZZZNS4_14uniform_kernelIS9_EEvRNS_18TensorIteratorBaseEddT_ENKUlvE_clEvENKUlvE2_clEvEUlfE_EEvSC_T1_T2_EUlP24curandStatePhilox4_32_10E_ZNS1_27distribution_nullary_kernelIS7_f7double2S9_SL_SG_EEvSC_SI_RKT3_T4_EUlifE0_EEvlNS_15PhiloxCudaStateESH_SI_,(.L_x_280 - _ZN2at6native55_GLOBAL__N__1da31dc6_22_DistributionUniform_cu_67fa25cf43distribution_elementwise_grid_stride_kernelIfLi4EZNS0_9templates4cuda21uniform_and_transformIN3c108BFloat16EfPNS_17CUDAGeneratorImplEZZZNS4_14uniform_kernelIS9_EEvRNS_18TensorIteratorBaseEddT_ENKUlvE_clEvENKUlvE2_clEvEUlfE_EEvSC_T1_T2_EUlP24curandStatePhilox4_32_10E_ZNS1_27distribution_nullary_kernelIS7_f7double2S9_SL_SG_EEvSC_SI_RKT3_T4_EUlifE0_EEvlNS_15PhiloxCudaStateESH_SI_)
        .other          _ZN2at6native55_GLOBAL__N__1da31dc6_22_DistributionUniform_cu_67fa25cf43distribution_elementwise_grid_stride_kernelIfLi4EZNS0_9templates4cuda21uniform_and_transformIN3c108BFloat16EfPNS_17CUDAGeneratorImplEZZZNS4_14uniform_kernelIS9_EEvRNS_18TensorIteratorBaseEddT_ENKUlvE_clEvENKUlvE2_clEvEUlfE_EEvSC_T1_T2_EUlP24curandStatePhilox4_32_10E_ZNS1_27distribution_nullary_kernelIS7_f7double2S9_SL_SG_EEvSC_SI_RKT3_T4_EUlifE0_EEvlNS_15PhiloxCudaStateESH_SI_,@"STO_CUDA_ENTRY STV_DEFAULT"
_ZN2at6native55_GLOBAL__N__1da31dc6_22_DistributionUniform_cu_67fa25cf43distribution_elementwise_grid_stride_kernelIfLi4EZNS0_9templates4cuda21uniform_and_transformIN3c108BFloat16EfPNS_17CUDAGeneratorImplEZZZNS4_14uniform_kernelIS9_EEvRNS_18TensorIteratorBaseEddT_ENKUlvE_clEvENKUlvE2_clEvEUlfE_EEvSC_T1_T2_EUlP24curandStatePhilox4_32_10E_ZNS1_27distribution_nullary_kernelIS7_f7double2S9_SL_SG_EEvSC_SI_RKT3_T4_EUlifE0_EEvlNS_15PhiloxCudaStateESH_SI_:
        /* <DEDUP_REMOVED lines=21> */
[----:B------:R-:W1:Y:S03]  /*0150*/  LDCU.64 UR4, c[0x0][0x380] ;  /* 0x00007000ff0477ac */ /* 0x000e660008000a00 */
[----:B------:R-:W-:Y:S01]  /*0160*/  IMAD.WIDE.U32 R8, R18, -0x326172a9, RZ ;  /* 0xcd9e8d5712087825 */ /* 0x000fe200078e00ff */
[----:B-1----:R-:W-:-:S04]  /*0170*/  UIADD3 UR4, UP0, UPT, UR4, -0x1, URZ ;  /* 0xffffffff04047890 */ /* 0x002fc8000ff1e0ff */
[----:B------:R-:W-:-:S04]  /*0180*/  UIADD3.X UR5, UPT, UPT, UR5, -0x1, URZ, UP0, !UPT ;  /* 0xffffffff05057890 */ /* 0x000fc800087fe4ff */
[----:B------:R-:W-:Y:S01]  /*0190*/  UISETP.NE.U32.AND UP0, UPT, UR5, URZ, UPT ;  /* 0x000000ff0500728c */ /* 0x000fe2000bf05070 */
[----:B---3--:R-:W-:-:S04]  /*01a0*/  @P0 IADD3 R26, P1, PT, R2, R7, RZ ;  /* 0x00000007021a0210 */ /* 0x008fc80007f3e0ff */
[----:B------:R-:W-:-:S04]  /*01b0*/  @P0 IADD3.X R5, PT, PT, RZ, R3, RZ, P1, !PT ;  /* 0x00000003ff050210 */ /* 0x000fc80000ffe4ff */
[--C-:B------:R-:W-:Y:S02]  /*01c0*/  SHF.R.U64 R0, R26, 0x2, R5.reuse ;  /* 0x000000021a007819 */ /* 0x100fe40000001205 */
[----:B------:R-:W-:Y:S01]  /*01d0*/  SHF.R.U32.HI R2, RZ, 0x2, R5 ;  /* 0x00000002ff027819 */ /* 0x000fe20000011605 */
[----:B--2---:R-:W-:Y:S01]  /*01e0*/  VIADD R5, R20, 0x3c6ef372 ;  /* 0x3c6ef37214057836 */ /* 0x004fe20000000000 */
        /* <DEDUP_REMOVED lines=49> */
[----:B------:R-:W-:Y:S01]  /*0500*/  IADD3 R23, PT, PT, R20, -0x700cb87f, RZ ;  /* 0x8ff3478114177810 */ /* 0x000fe20007ffe0ff */
[----:B0-----:R-:W-:Y:S01]  /*0510*/  IMAD R14, R27, UR6, RZ ;  /* 0x000000061b0e7c24 */ /* 0x001fe2000f8e02ff */
[----:B------:R-:W-:Y:S01]  /*0520*/  LOP3.LUT R34, R15, R34, R25, 0x96, !PT ;  /* 0x000000220f227212 */ /* 0x000fe200078e9619 */
[----:B------:R-:W-:Y:S01]  /*0530*/  IMAD.HI.U32 R33, R13, -0x2daee0ad, RZ ;  /* 0xd2511f530d217827 */ /* 0x000fe200078e00ff */
[----:B------:R-:W-:Y:S02]  /*0540*/  MOV R17, R19 ;  /* 0x0000001300117202 */ /* 0x000fe40000000f00 */
[----:B------:R-:W-:Y:S01]  /*0550*/  MOV R15, R18 ;  /* 0x00000012000f7202 */ /* 0x000fe20000000f00 */
[----:B------:R-:W-:Y:S01]  /*0560*/  IMAD.HI.U32 R25, R34, -0x326172a9, RZ ;  /* 0xcd9e8d5722197827 */ /* 0x000fe200078e00ff */
[----:B------:R-:W-:-:S03]  /*0570*/  LOP3.LUT R33, R24, R33, RZ, 0x3c, !PT ;  /* 0x0000002118217212 */ /* 0x000fc600078e3cff */
[----:B------:R-:W-:Y:S01]  /*0580*/  IMAD.MOV.U32 R16, RZ, RZ, R19 ;  /* 0x000000ffff107224 */ /* 0x000fe200078e0013 */
[----:B------:R-:W-:Y:S01]  /*0590*/  LOP3.LUT R19, R23, R22, R25, 0x96, !PT ;  /* 0x0000001617137212 */ /* 0x000fe200078e9619 */
[----:B------:R-:W-:Y:S01]  /*05a0*/  IMAD.SHL.U32 R31, R14, 0x4, RZ ;  /* 0x000000040e1f7824 */ /* 0x000fe200078e00ff */
[----:B------:R-:W-:Y:S06]  /*05b0*/  BRA.U UP0, `(.L_x_41) ;  /* 0x0000000100547547 */ /* 0x000fec000b800000 */
[----:B------:R-:W0:Y:S01]  /*05c0*/  I2F.U32.RP R24, R31 ;  /* 0x0000001f00187306 */ /* 0x000e220000209000 */
[----:B------:R-:W-:Y:S02]  /*05d0*/  IADD3 R25, PT, PT, RZ, -R31, RZ ;  /* 0x8000001fff197210 */ /* 0x000fe40007ffe0ff */
[----:B------:R-:W-:-:S05]  /*05e0*/  ISETP.NE.U32.AND P2, PT, R31, RZ, PT ;  /* 0x000000ff1f00720c */ /* 0x000fca0003f45070 */
[----:B0-----:R-:W0:Y:S02]  /*05f0*/  MUFU.RCP R24, R24 ;  /* 0x0000001800187308 */ /* 0x001e240000001000 */
[----:B0-----:R-:W-:-:S06]  /*0600*/  IADD3 R22, PT, PT, R24, 0xffffffe, RZ ;  /* 0x0ffffffe18167810 */ /* 0x001fcc0007ffe0ff */
[----:B------:R0:W1:Y:S02]  /*0610*/  F2I.FTZ.U32.TRUNC.NTZ R23, R22 ;  /* 0x0000001600177305 */ /* 0x000064000021f000 */
[----:B0-----:R-:W-:Y:S02]  /*0620*/  IMAD.MOV.U32 R22, RZ, RZ, RZ ;  /* 0x000000ffff167224 */ /* 0x001fe400078e00ff */
[----:B-1----:R-:W-:-:S04]  /*0630*/  IMAD R25, R25, R23, RZ ;  /* 0x0000001719197224 */ /* 0x002fc800078e02ff */
[----:B------:R-:W-:-:S04]  /*0640*/  IMAD.HI.U32 R23, R23, R25, R22 ;  /* 0x0000001917177227 */ /* 0x000fc800078e0016 */
[----:B------:R-:W-:Y:S02]  /*0650*/  IMAD.MOV.U32 R25, RZ, RZ, RZ ;  /* 0x000000ffff197224 */ /* 0x000fe400078e00ff */
[----:B------:R-:W-:-:S05]  /*0660*/  IMAD.HI.U32 R23, R23, UR4, RZ ;  /* 0x0000000417177c27 */ /* 0x000fca000f8e00ff */
[----:B------:R-:W-:-:S05]  /*0670*/  IADD3 R28, PT, PT, -R23, RZ, RZ ;  /* 0x000000ff171c7210 */ /* 0x000fca0007ffe1ff */
[----:B------:R-:W-:-:S05]  /*0680*/  IMAD R28, R31, R28, UR4 ;  /* 0x000000041f1c7e24 */ /* 0x000fca000f8e021c */
[----:B------:R-:W-:-:S13]  /*0690*/  ISETP.GE.U32.AND P0, PT, R28, R31, PT ;  /* 0x0000001f1c00720c */ /* 0x000fda0003f06070 */
[----:B------:R-:W-:Y:S01]  /*06a0*/  @P0 IADD3 R28, PT, PT, -R31, R28, RZ ;  /* 0x0000001c1f1c0210 */ /* 0x000fe20007ffe1ff */
[----:B------:R-:W-:-:S03]  /*06b0*/  @P0 VIADD R23, R23, 0x1 ;  /* 0x0000000117170836 */ /* 0x000fc60000000000 */
[----:B------:R-:W-:-:S13]  /*06c0*/  ISETP.GE.U32.AND P1, PT, R28, R31, PT ;  /* 0x0000001f1c00720c */ /* 0x000fda0003f26070 */
[----:B------:R-:W-:Y:S02]  /*06d0*/  @P1 IADD3 R23, PT, PT, R23, 0x1, RZ ;  /* 0x0000000117171810 */ /* 0x000fe40007ffe0ff */
[----:B------:R-:W-:-:S04]  /*06e0*/  @!P2 LOP3.LUT R23, RZ, R31, RZ, 0x33, !PT ;  /* 0x0000001fff17a212 */ /* 0x000fc800078e33ff */
[----:B------:R-:W-:Y:S01]  /*06f0*/  MOV R24, R23 ;  /* 0x0000001700187202 */ /* 0x000fe20000000f00 */
[----:B------:R-:W-:Y:S06]  /*0700*/  BRA `(.L_x_42) ;  /* 0x0000000000087947 */ /* 0x000fec0003800000 */
.L_x_41:
[----:B------:R-:W-:-:S07]  /*0710*/  MOV R30, 0x730 ;  /* 0x00000730001e7802 */ /* 0x000fce0000000f00 */
[----:B------:R-:W-:Y:S05]  /*0720*/  CALL.REL.NOINC `($__internal_2_$__cuda_sm20_div_s64) ;  /* 0x0000005000347944 */ /* 0x000fea0003c00000 */
.L_x_42:
[----:B------:R-:W-:-:S05]  /*0730*/  IMAD.WIDE.U32 R22, R27, UR6, RZ ;  /* 0x000000061b167c25 */ /* 0x000fca000f8e00ff */
[C---:B------:R-:W-:Y:S02]  /*0740*/  SHF.L.U64.HI R29, R22.reuse, 0x2, R23 ;  /* 0x00000002161d7819 */ /* 0x040fe40000010217 */
[----:B------:R-:W-:-:S03]  /*0750*/  SHF.L.U32 R28, R22, 0x2, RZ ;  /* 0x00000002161c7819 */ /* 0x000fc600000006ff */
[----:B------:R-:W-:Y:S02]  /*0760*/  IMAD R27, R29, R24, RZ ;  /* 0x000000181d1b7224 */ /* 0x000fe400078e02ff */
[----:B------:R-:W-:-:S04]  /*0770*/  IMAD.WIDE.U32 R22, R24, R28, R28 ;  /* 0x0000001c18167225 */ /* 0x000fc800078e001c */
[----:B------:R-:W-:Y:S01]  /*0780*/  IMAD R27, R25, R28, R27 ;  /* 0x0000001c191b7224 */ /* 0x000fe200078e021b */
[----:B------:R-:W-:-:S04]  /*0790*/  ISETP.GE.U32.AND P0, PT, R15, R22, PT ;  /* 0x000000160f00720c */ /* 0x000fc80003f06070 */
[----:B------:R-:W-:-:S04]  /*07a0*/  IADD3 R31, PT, PT, R23, R27, RZ ;  /* 0x0000001b171f7210 */ /* 0x000fc80007ffe0ff */
[----:B------:R-:W-:-:S13]  /*07b0*/  ISETP.GE.AND.EX P0, PT, R16, R31, PT, P0 ;  /* 0x0000001f1000720c */ /* 0x000fda0003f06300 */
[----:B------:R-:W-:Y:S05]  /*07c0*/  @P0 EXIT ;  /* 0x000000000000094d */ /* 0x000fea0003800000 */
[----:B------:R-:W0:Y:S01]  /*07d0*/  LDCU UR74, c[0x0][0x3a8] ;  /* 0x00007500ff4a77ac */ /* 0x000e220008000800 */
[----:B------:R-:W1:Y:S01]  /*07e0*/  LDC.U16 R30, c[0x0][0x54c] ;  /* 0x00015300ff1e7b82 */ /* 0x000e620000000400 */
[----:B------:R-:W-:Y:S01]  /*07f0*/  VIADD R28, R21, 0x96a522ad ;  /* 0x96a522ad151c7836 */ /* 0x000fe20000000000 */
[----:B------:R-:W-:Y:S01]  /*0800*/  LOP3.LUT R35, R26, 0x3, RZ, 0xc0, !PT ;  /* 0x000000031a237812 */ /* 0x000fe200078ec0ff */
[----:B------:R-:W-:Y:S01]  /*0810*/  IMAD R34, R34, -0x326172a9, RZ ;  /* 0xcd9e8d5722227824 */ /* 0x000fe200078e02ff */
[C---:B------:R-:W-:Y:S01]  /*0820*/  SHF.L.U32 R36, R14.reuse, 0x1, RZ ;  /* 0x000000010e247819 */ /* 0x040fe200000006ff */
[----:B------:R-:W-:Y:S01]  /*0830*/  IMAD R38, R14, 0x3, RZ ;  /* 0x000000030e267824 */ /* 0x000fe200078e02ff */
[----:B------:R-:W-:Y:S01]  /*0840*/  LOP3.LUT R33, R33, R28, RZ, 0x3c, !PT ;  /* 0x0000001c21217212 */ /* 0x000fe200078e3cff */
[----:B------:R-:W2:Y:S01]  /*0850*/  LDCU UR72, c[0x0][0x548] ;  /* 0x0000a900ff4877ac */ /* 0x000ea20008000800 */
[----:B------:R-:W3:Y:S01]  /*0860*/  LDC.U16 R32, c[0x0][0x54e] ;  /* 0x00015380ff207b82 */ /* 0x000ee20000000400 */
[----:B------:R-:W4:Y:S01]  /*0870*/  LDCU UR71, c[0x0][0x3ac] ;  /* 0x00007580ff4777ac */ /* 0x000f220008000800 */
[----:B------:R-:W1:Y:S06]  /*0880*/  LDCU UR70, c[0x0][0x4d8] ;  /* 0x00009b00ff4677ac */ /* 0x000e6c0008000800 */
[----:B------:R-:W1:Y:S01]  /*0890*/  LDC.64 R24, c[0x0][0x380] ;  /* 0x0000e000ff187b82 */ /* 0x000e620000000a00 */
        /* <DEDUP_REMOVED lines=60> */
.L_x_63:
[----:B------:R-:W-:Y:S01]  /*0c60*/  IADD3 R0, PT, PT, R0, 0x1, RZ ;  /* 0x0000000100007810 */ /* 0x000fe20007ffe0ff */
[----:B------:R-:W-:Y:S03]  /*0c70*/  BSSY.RECONVERGENT B0, `(.L_x_43) ;  /* 0x000000c000007945 */ /* 0x000fe60003800200 */
[C---:B------:R-:W-:Y:S01]  /*0c80*/  ISETP.NE.AND P0, PT, R0.reuse, RZ, PT ;  /* 0x000000ff0000720c */ /* 0x040fe20003f05270 */
[----:B0-2---:R-:W-:-:S12]  /*0c90*/  IMAD.WIDE.U32 R28, R0, -0x2daee0ad, RZ ;  /* 0xd2511f53001c7825 */ /* 0x005fd800078e00ff */
[----:B------:R-:W-:Y:S05]  /*0ca0*/  @P0 BRA `(.L_x_44) ;  /* 0x0000000000200947 */ /* 0x000fea0003800000 */
[----:B------:R-:W-:-:S05]  /*0cb0*/  VIADD R2, R2, 0x1 ;  /* 0x0000000102027836 */ /* 0x000fca0000000000 */
[----:B------:R-:W-:-:S13]  /*0cc0*/  ISETP.NE.AND P0, PT, R2, RZ, PT ;  /* 0x000000ff0200720c */ /* 0x000fda0003f05270 */
[----:B------:R-:W-:Y:S02]  /*0cd0*/  @!P0 IADD3 R18, PT, PT, R18, 0x1, RZ ;  /* 0x0000000112128810 */ /* 0x000fe40007ffe0ff */
[----:B------:R-:W-:Y:S02]  /*0ce0*/  @!P0 IADD3 R26, PT, PT, R17, 0x1, RZ ;  /* 0x00000001111a8810 */ /* 0x000fe40007ffe0ff */
[----:B------:R-:W-:Y:S02]  /*0cf0*/  ISETP.NE.AND P1, PT, R18, RZ, !P0 ;  /* 0x000000ff1200720c */ /* 0x000fe40004725270 */
[----:B------:R-:W-:-:S11]  /*0d00*/  @!P0 MOV R2, RZ ;  /* 0x000000ff00028202 */ /* 0x000fd60000000f00 */
[----:B------:R-:W-:-:S05]  /*0d10*/  @P1 IMAD.MOV R26, RZ, RZ, R17 ;  /* 0x000000ffff1a1224 */ /* 0x000fca00078e0211 */
[----:B------:R-:W-:-:S07]  /*0d20*/  @!P0 MOV R17, R26 ;  /* 0x0000001a00118202 */ /* 0x000fce0000000f00 */
.L_x_44:
[----:B0-----:R-:W-:Y:S05]  /*0d30*/  BSYNC.RECONVERGENT B0 ;  /* 0x0000000000007941 */ /* 0x001fea0003800200 */
.L_x_43:
[----:B------:R-:W-:Y:S01]  /*0d40*/  LOP3.LUT R42, R17, R29, R21, 0x96, !PT ;  /* 0x0000001d112a7212 */ /* 0x000fe200078e9615 */
[----:B------:R-:W-:Y:S01]  /*0d50*/  IMAD.WIDE.U32 R26, R18, -0x326172a9, RZ ;  /* 0xcd9e8d57121a7825 */ /* 0x000fe200078e00ff */
[----:B------:R-:W-:Y:S02]  /*0d60*/  ISETP.GT.AND P0, PT, R35, 0x1, PT ;  /* 0x000000012300780c */ /* 0x000fe40003f04270 */
[----:B------:R-:W-:Y:S01]  /*0d70*/  IADD3 R39, PT, PT, R20, -0xe443238, RZ ;  /* 0xf1bbcdc814277810 */ /* 0x000fe20007ffe0ff */
[----:B------:R-:W-:Y:S01]  /*0d80*/  IMAD.WIDE.U32 R42, R42, -0x326172a9, RZ ;  /* 0xcd9e8d572a2a7825 */ /* 0x000fe200078e00ff */
[----:B------:R-:W-:-:S03]  /*0d90*/  LOP3.LUT R27, R2, R27, R20, 0x96, !PT ;  /* 0x0000001b021b7212 */ /* 0x000fc600078e9614 */
[----:B------:R-:W-:Y:S01]  /*0da0*/  VIADD R37, R21, 0x646e171e ;  /* 0x646e171e15257836 */ /* 0x000fe20000000000 */
        /* <DEDUP_REMOVED lines=22> */
[C---:B------:R-:W-:Y:S02]  /*0f10*/  IADD3 R29, PT, PT, R20.reuse, -0x4ab325aa, RZ ;  /* 0xb54cda56141d7810 */ /* 0x040fe40007ffe0ff */
[----:B------:R-:W-:Y:S01]  /*0f20*/  IADD3 R37, PT, PT, R20, 0x5384540f, RZ ;  /* 0x5384540f14257810 */ /* 0x000fe20007ffe0ff */
[----:B------:R-:W-:Y:S01]  /*0f30*/  IMAD.WIDE.U32 R42, R42, -0x326172a9, RZ ;  /* 0xcd9e8d572a2a7825 */ /* 0x000fe200078e00ff */
[----:B------:R-:W-:-:S03]  /*0f40*/  LOP3.LUT R27, R29, R40, R27, 0x96, !PT ;  /* 0x000000281d1b7212 */ /* 0x000fc600078e961b */
[----:B------:R-:W-:Y:S01]  /*0f50*/  VIADD R29, R21, 0x1fd5c5a3 ;  /* 0x1fd5c5a3151d7836 */ /* 0x000fe20000000000 */
[----:B------:R-:W-:Y:S01]  /*0f60*/  LOP3.LUT R40, R37, R26, R43, 0x96, !PT ;  /* 0x0000001a25287212 */ /* 0x000fe200078e962b */
[----:B------:R-:W-:Y:S01]  /*0f70*/  IMAD.WIDE.U32 R26, R27, -0x2daee0ad, RZ ;  /* 0xd2511f531b1a7825 */ /* 0x000fe200078e00ff */
[----:B------:R-:W-:-:S03]  /*0f80*/  IADD3 R37, PT, PT, R21, -0x24c28bd8, RZ ;  /* 0xdb3d742815257810 */ /* 0x000fc60007ffe0ff */
[----:B------:R-:W-:Y:S01]  /*0f90*/  IMAD.WIDE.U32 R40, R40, -0x2daee0ad, RZ ;  /* 0xd2511f5328287825 */ /* 0x000fe200078e00ff */
[----:B------:R-:W-:-:S04]  /*0fa0*/  LOP3.LUT R28, R29, R28, R27, 0x96, !PT ;  /* 0x0000001c1d1c7212 */ /* 0x000fc800078e961b */
[----:B------:R-:W-:Y:S01]  /*0fb0*/  LOP3.LUT R26, R37, R26, R41, 0x96, !PT ;  /* 0x0000001a251a7212 */ /* 0x000fe200078e9629 */
[----:B------:R-:W-:-:S04]  /*0fc0*/  IMAD.WIDE.U32 R28, R28, -0x326172a9, RZ ;  /* 0xcd9e8d571c1c7825 */ /* 0x000fc800078e00ff */
[----:B------:R-:W-:Y:S01]  /*0fd0*/  IMAD R41, R13, -0x2daee0ad, RZ ;  /* 0xd2511f530d297824 */ /* 0x000fe200078e02ff */
[----:B------:R-:W-:Y:S01]  /*0fe0*/  LOP3.LUT R13, R39, R42, R29, 0x96, !PT ;  /* 0x0000002a270d7212 */ /* 0x000fe200078e961d */
[----:B------:R-:W-:Y:S01]  /*0ff0*/  VIADD R37, R20, 0x8ff34781 ;  /* 0x8ff3478114257836 */ /* 0x000fe20000000000 */
[----:B------:R-:W-:Y:S01]  /*1000*/  MOV R29, R19 ;  /* 0x00000013001d7202 */ /* 0x000fe20000000f00 */
[----:B------:R-:W-:-:S05]  /*1010*/  IMAD.WIDE.U32 R26, R26, -0x326172a9, RZ ;  /* 0xcd9e8d571a1a7825 */ /* 0x000fca00078e00ff */
[----:B------:R-:W-:Y:S01]  /*1020*/  LOP3.LUT R19, R37, R28, R27, 0x96, !PT ;  /* 0x0000001c25137212 */ /* 0x000fe200078e961b */
[----:B------:R-:W-:Y:S01]  /*1030*/  IMAD.HI.U32 R37, R13, -0x2daee0ad, RZ ;  /* 0xd2511f530d257827 */ /* 0x000fe200078e00ff */
[----:B------:R-:W-:-:S03]  /*1040*/  IADD3 R28, PT, PT, R21, -0x695add53, RZ ;  /* 0x96a522ad151c7810 */ /* 0x000fc60007ffe0ff */
[----:B------:R-:W-:Y:S01]  /*1050*/  IMAD.MOV.U32 R27, RZ, RZ, R34 ;  /* 0x000000ffff1b7224 */ /* 0x000fe200078e0022 */
[----:B------:R-:W-:Y:S02]  /*1060*/  MOV R34, R26 ;  /* 0x0000001a00227202 */ /* 0x000fe40000000f00 */
        /* <DEDUP_REMOVED lines=12> */
.L_x_45:
        /* <DEDUP_REMOVED lines=9> */
.L_x_46:
[----:B------:R-:W0:Y:S01]  /*11c0*/  LDCU UR48, c[0x0][0x3a8] ;  /* 0x00007500ff3077ac */ /* 0x000e220008000800 */
[----:B------:R-:W-:-:S04]  /*11d0*/  IMAD.WIDE.U32 R40, R39, 0x200000, RZ ;  /* 0x0020000027287825 */ /* 0x000fc800078e00ff */
[----:B------:R-:W-:Y:S02]  /*11e0*/  HFMA2 R26, -RZ, RZ, 0, 0 ;  /* 0x00000000ff1a7431 */ /* 0x000fe400000001ff */
[----:B------:R-:W-:Y:S01]  /*11f0*/  IMAD.WIDE.U32 R42, R27, 0x200000, RZ ;  /* 0x002000001b2a7825 */ /* 0x000fe200078e00ff */
[----:B------:R-:W-:-:S03]  /*1200*/  LOP3.LUT R40, R40, R37, RZ, 0x3c, !PT ;  /* 0x0000002528287212 */ /* 0x000fc600078e3cff */
[----:B------:R-:W-:Y:S01]  /*1210*/  IMAD.MOV.U32 R27, RZ, RZ, 0x3ca00000 ;  /* 0x3ca00000ff1b7424 */ /* 0x000fe200078e00ff */
[----:B------:R-:W-:Y:S02]  /*1220*/  LOP3.LUT R42, R42, R29, RZ, 0x3c, !PT ;  /* 0x0000001d2a2a7212 */ /* 0x000fe400078e3cff */
[----:B------:R-:W-:Y:S01]  /*1230*/  I2F.F64.U64 R40, R40 ;  /* 0x0000002800287312 */ /* 0x000fe20000301800 */
[----:B0-----:R-:W-:-:S15]  /*1240*/  UISETP.NE.AND UP0, UPT, UR48, URZ, UPT ;  /* 0x000000ff3000728c */ /* 0x001fde000bf05270 */
[----:B------:R-:W-:-:S15]  /*1250*/  NOP ;  /* 0x0000000000007918 */ /* 0x000fde0000000000 */
[----:B------:R-:W-:-:S15]  /*1260*/  NOP ;  /* 0x0000000000007918 */ /* 0x000fde0000000000 */
[----:B------:R-:W-:-:S15]  /*1270*/  NOP ;  /* 0x0000000000007918 */ /* 0x000fde0000000000 */
[----:B------:R-:W-:-:S03]  /*1280*/  NOP ;  /* 0x0000000000007918 */ /* 0x000fc60000000000 */
[----:B------:R-:W0:-:S15]  /*1290*/  I2F.F64.U64 R28, R42 ;  /* 0x0000002a001c7312 */ /* 0x000e1e0000301800 */
[----:B------:R-:W-:-:S15]  /*12a0*/  NOP ;  /* 0x0000000000007918 */ /* 0x000fde0000000000 */
[----:B------:R-:W-:-:S15]  /*12b0*/  NOP ;  /* 0x0000000000007918 */ /* 0x000fde0000000000 */
[----:B------:R-:W-:-:S15]  /*12c0*/  NOP ;  /* 0x0000000000007918 */ /* 0x000fde0000000000 */
[----:B------:R-:W-:-:S04]  /*12d0*/  NOP ;  /* 0x0000000000007918 */ /* 0x000fc80000000000 */
[----:B0-----:R0:W1:-:S15]  /*12e0*/  DFMA R28, R28, R26, 5.5511151231257827021e-17 ;  /* 0x3c9000001c1c742b */ /* 0x00105e000000001a */
[----:B------:R-:W-:-:S15]  /*12f0*/  NOP ;  /* 0x0000000000007918 */ /* 0x000fde0000000000 */
[----:B------:R-:W-:-:S15]  /*1300*/  NOP ;  /* 0x0000000000007918 */ /* 0x000fde0000000000 */
[----:B------:R-:W-:-:S15]  /*1310*/  NOP ;  /* 0x0000000000007918 */ /* 0x000fde0000000000 */
[----:B------:R-:W-:-:S04]  /*1320*/  NOP ;  /* 0x0000000000007918 */ /* 0x000fc80000000000 */
[----:B------:R0:W2:Y:S02]  /*1330*/  DFMA R26, R40, R26, 5.5511151231257827021e-17 ;  /* 0x3c900000281a742b */ /* 0x0000a4000000001a */
[----:B012---:R-:W-:Y:S05]  /*1340*/  BRA.U UP0, `(.L_x_47) ;  /* 0x0000000500207547 */ /* 0x007fea000b800000 */
[----:B------:R-:W-:Y:S01]  /*1350*/  IADD3 R37, P1, PT, R36, R15, RZ ;  /* 0x0000000f24257210 */ /* 0x000fe20007f3e0ff */
[----:B------:R-:W-:Y:S01]  /*1360*/  BSSY.RECONVERGENT B0, `(.L_x_48) ;  /* 0x0000023000007945 */ /* 0x000fe20003800200 */
[-C--:B------:R-:W-:Y:S02]  /*1370*/  ISETP.GE.U32.AND P2, PT, R15, R24.reuse, PT ;  /* 0x000000180f00720c */ /* 0x080fe40003f46070 */
[----:B------:R-:W-:Y:S02]  /*1380*/  ISETP.GE.U32.AND P0, PT, R37, R24, PT ;  /* 0x000000182500720c */ /* 0x000fe40003f06070 */
[----:B------:R-:W-:Y:S02]  /*1390*/  IADD3.X R40, PT, PT, RZ, R16, RZ, P1, !PT ;  /* 0x00000010ff287210 */ /* 0x000fe40000ffe4ff */
[-C--:B------:R-:W-:Y:S02]  /*13a0*/  ISETP.GE.AND.EX P2, PT, R16, R25.reuse, PT, P2 ;  /* 0x000000191000720c */ /* 0x080fe40003f46320 */
[----:B------:R-:W-:-:S02]  /*13b0*/  ISETP.GE.AND.EX P0, PT, R40, R25, PT, P0 ;  /* 0x000000192800720c */ /* 0x000fc40003f06300 */
[----:B------:R-:W-:-:S04]  /*13c0*/  IADD3 R39, P3, PT, R14, R15, RZ ;  /* 0x0000000f0e277210 */ /* 0x000fc80007f7e0ff */
[----:B------:R-:W-:Y:S02]  /*13d0*/  ISETP.GE.U32.AND P1, PT, R39, R24, PT ;  /* 0x000000182700720c */ /* 0x000fe40003f26070 */
[----:B------:R-:W-:-:S04]  /*13e0*/  IADD3.X R42, PT, PT, RZ, R16, RZ, P3, !PT ;  /* 0x00000010ff2a7210 */ /* 0x000fc80001ffe4ff */
[----:B------:R-:W-:Y:S01]  /*13f0*/  ISETP.GE.AND.EX P1, PT, R42, R25, PT, P1 ;  /* 0x000000192a00720c */ /* 0x000fe20003f26310 */
[----:B------:R-:W0:Y:S01]  /*1400*/  @!P0 F2F.BF16.F32 R37, R0 ;  /* 0x0000000000258304 */ /* 0x000e220000202000 */
[----:B------:R-:W1:Y:S01]  /*1410*/  @!P0 LDC.64 R40, c[0x0][0x540] ;  /* 0x00015000ff288b82 */ /* 0x000e620000000a00 */
[----:B------:R-:W-:Y:S01]  /*1420*/  @!P0 IMAD.U32 R44, R32, 0x10000, RZ ;  /* 0x00010000202c8824 */ /* 0x000fe200078e00ff */
[----:B0-----:R-:W-:-:S04]  /*1430*/  @!P0 SHF.L.U32 R39, R37, 0x10, RZ ;  /* 0x0000001025278819 */ /* 0x001fc800000006ff */
[----:B------:R-:W-:-:S04]  /*1440*/  @!P0 FSETP.NEU.FTZ.AND P3, PT, R39, R44, PT ;  /* 0x0000002c2700820b */ /* 0x000fc80003f7d000 */
[----:B------:R-:W-:Y:S01]  /*1450*/  @!P0 SEL R37, R30, R37, !P3 ;  /* 0x000000251e258207 */ /* 0x000fe20005800000 */
[----:B------:R-:W-:Y:S08]  /*1460*/  @P2 BRA `(.L_x_49) ;  /* 0x0000000000482947 */ /* 0x000ff00003800000 */
[----:B------:R-:W-:Y:S01]  /*1470*/  UMOV UR48, 0xf0000000 ;  /* 0xf000000000307882 */ /* 0x000fe20000000000 */
[----:B------:R-:W-:Y:S01]  /*1480*/  UMOV UR49, 0x380fffff ;  /* 0x380fffff00317882 */ /* 0x000fe20000000000 */
[----:B------:R-:W0:-:S15]  /*1490*/  F2F.F32.F64 R39, R28 ;  /* 0x0000001c00277310 */ /* 0x000e1e0000301000 */
[----:B------:R-:W-:-:S15]  /*14a0*/  NOP ;  /* 0x0000000000007918 */ /* 0x000fde0000000000 */
[----:B------:R-:W-:-:S15]  /*14b0*/  NOP ;  /* 0x0000000000007918 */ /* 0x000fde0000000000 */
[----:B------:R-:W-:-:S15]  /*14c0*/  NOP ;  /* 0x0000000000007918 */ /* 0x000fde0000000000 */
[----:B------:R-:W-:-:S04]  /*14d0*/  NOP ;  /* 0x0000000000007918 */ /* 0x000fc80000000000 */
[----:B------:R-:W0:Y:S01]  /*14e0*/  DSETP.GEU.AND P2, PT, |R28|, UR48, PT ;  /* 0x000000301c007e2a */ /* 0x000e22000bf4e200 */
[----:B------:R-:W-:Y:S01]  /*14f0*/  SHF.L.U32 R42, R30, 0x10, RZ ;  /* 0x000000101e2a7819 */ /* 0x000fe200000006ff */
[----:B0-----:R-:W-:Y:S01]  /*1500*/  @!P2 FMUL R39, R39, 1.175494350822287508e-38 ;  /* 0x008000002727a820 */ /* 0x001fe20000400000 */
[----:B------:R-:W-:-:S03]  /*1510*/  IMAD.U32 R45, R32, 0x10000, RZ ;  /* 0x00010000202d7824 */ /* 0x000fc600078e00ff */
[----:B------:R-:W-:Y:S02]  /*1520*/  FFMA.FTZ R39, R39, UR72, R42 ;  /* 0x0000004827277c23 */ /* 0x000fe4000801002a */
[----:B------:R-:W0:Y:S04]  /*1530*/  LDC.64 R42, c[0x0][0x540] ;  /* 0x00015000ff2a7b82 */ /* 0x000e280000000a00 */
[----:B------:R-:W2:Y:S02]  /*1540*/  F2F.BF16.F32 R39, R39 ;  /* 0x0000002700277304 */ /* 0x000ea40000202000 */
[----:B--2---:R-:W-:-:S04]  /*1550*/  SHF.L.U32 R44, R39, 0x10, RZ ;  /* 0x00000010272c7819 */ /* 0x004fc800000006ff */
[----:B------:R-:W-:-:S04]  /*1560*/  FSETP.NEU.FTZ.AND P2, PT, R44, R45, PT ;  /* 0x0000002d2c00720b */ /* 0x000fc80003f5d000 */
[----:B------:R-:W-:-:S05]  /*1570*/  SEL R45, R30, R39, !P2 ;  /* 0x000000271e2d7207 */ /* 0x000fca0005000000 */
[----:B0-----:R0:W-:Y:S04]  /*1580*/  STG.E.U16 desc[UR76][R42.64], R45 ;  /* 0x0000002d2a007986 */ /* 0x0011e8000c10154c */
.L_x_49:
[----:B------:R-:W-:Y:S05]  /*1590*/  BSYNC.RECONVERGENT B0 ;  /* 0x0000000000007941 */ /* 0x000fea0003800200 */
.L_x_48:
[----:B------:R-:W-:Y:S04]  /*15a0*/  BSSY.RECONVERGENT B0, `(.L_x_50) ;  /* 0x0000014000007945 */ /* 0x000fe80003800200 */
[----:B------:R-:W-:Y:S05]  /*15b0*/  @P1 BRA `(.L_x_51) ;  /* 0x0000000000481947 */ /* 0x000fea0003800000 */
[----:B------:R-:W-:Y:S01]  /*15c0*/  UMOV UR48, 0xf0000000 ;  /* 0xf000000000307882 */ /* 0x000fe20000000000 */
[----:B------:R-:W-:Y:S01]  /*15d0*/  UMOV UR49, 0x380fffff ;  /* 0x380fffff00317882 */ /* 0x000fe20000000000 */
[----:B------:R-:W2:-:S15]  /*15e0*/  F2F.F32.F64 R28, R26 ;  /* 0x0000001a001c7310 */ /* 0x000e9e0000301000 */
[----:B------:R-:W-:-:S15]  /*15f0*/  NOP ;  /* 0x0000000000007918 */ /* 0x000fde0000000000 */
[----:B------:R-:W-:-:S15]  /*1600*/  NOP ;  /* 0x0000000000007918 */ /* 0x000fde0000000000 */
[----:B------:R-:W-:-:S15]  /*1610*/  NOP ;  /* 0x0000000000007918 */ /* 0x000fde0000000000 */
[----:B------:R-:W-:-:S04]  /*1620*/  NOP ;  /* 0x0000000000007918 */ /* 0x000fc80000000000 */
[----:B------:R-:W2:Y:S01]  /*1630*/  DSETP.GEU.AND P1, PT, |R26|, UR48, PT ;  /* 0x000000301a007e2a */ /* 0x000ea2000bf2e200 */
[----:B------:R-:W-:Y:S01]  /*1640*/  SHF.L.U32 R39, R30, 0x10, RZ ;  /* 0x000000101e277819 */ /* 0x000fe200000006ff */
[----:B--2---:R-:W-:Y:S01]  /*1650*/  @!P1 FMUL R28, R28, 1.175494350822287508e-38 ;  /* 0x008000001c1c9820 */ /* 0x004fe20000400000 */
[----:B0-----:R-:W-:-:S03]  /*1660*/  IMAD.U32 R43, R32, 0x10000, RZ ;  /* 0x00010000202b7824 */ /* 0x001fc600078e00ff */
[----:B------:R-:W-:Y:S02]  /*1670*/  FFMA.FTZ R39, R28, UR72, R39 ;  /* 0x000000481c277c23 */ /* 0x000fe40008010027 */
[----:B------:R-:W0:Y:S04]  /*1680*/  LDC.64 R28, c[0x0][0x540] ;  /* 0x00015000ff1c7b82 */ /* 0x000e280000000a00 */
[----:B------:R-:W2:Y:S02]  /*1690*/  F2F.BF16.F32 R39, R39 ;  /* 0x0000002700277304 */ /* 0x000ea40000202000 */
[----:B--2---:R-:W-:-:S04]  /*16a0*/  SHF.L.U32 R42, R39, 0x10, RZ ;  /* 0x00000010272a7819 */ /* 0x004fc800000006ff */
[----:B------:R-:W-:-:S04]  /*16b0*/  FSETP.NEU.FTZ.AND P1, PT, R42, R43, PT ;  /* 0x0000002b2a00720b */ /* 0x000fc80003f3d000 */
[----:B------:R-:W-:-:S05]  /*16c0*/  SEL R43, R30, R39, !P1 ;  /* 0x000000271e2b7207 */ /* 0x000fca0004800000 */
[----:B0-----:R2:W-:Y:S04]  /*16d0*/  STG.E.U16 desc[UR76][R28.64], R43 ;  /* 0x0000002b1c007986 */ /* 0x0015e8000c10154c */
.L_x_51:
[----:B------:R-:W-:Y:S05]  /*16e0*/  BSYNC.RECONVERGENT B0 ;  /* 0x0000000000007941 */ /* 0x000fea0003800200 */
.L_x_50:
[----:B------:R-:W-:Y:S01]  /*16f0*/  IADD3 R27, P1, PT, R38, R15, RZ ;  /* 0x0000000f261b7210 */ /* 0x000fe20007f3e0ff */
[----:B-1----:R1:W-:Y:S03]  /*1700*/  @!P0 STG.E.U16 desc[UR76][R40.64], R37 ;  /* 0x0000002528008986 */ /* 0x0023e6000c10154c */
[----:B------:R-:W-:Y:S02]  /*1710*/  ISETP.GE.U32.AND P0, PT, R27, R24, PT ;  /* 0x000000181b00720c */ /* 0x000fe40003f06070 */
[----:B------:R-:W-:-:S04]  /*1720*/  IADD3.X R26, PT, PT, RZ, R16, RZ, P1, !PT ;  /* 0x00000010ff1a7210 */ /* 0x000fc80000ffe4ff */
[----:B------:R-:W-:-:S13]  /*1730*/  ISETP.GE.AND.EX P0, PT, R26, R25, PT, P0 ;  /* 0x000000191a00720c */ /* 0x000fda0003f06300 */
[----:B-1----:R-:W-:Y:S05]  /*1740*/  @P0 BRA `(.L_x_52) ;  /* 0x0000004000000947 */ /* 0x002fea0003800000 */
[----:B--2---:R-:W1:Y:S01]  /*1750*/  F2F.BF16.F32 R29, R0 ;  /* 0x00000000001d7304 */ /* 0x004e620000202000 */
[----:B------:R-:W2:Y:S01]  /*1760*/  LDC.64 R26, c[0x0][0x540] ;  /* 0x00015000ff1a7b82 */ /* 0x000ea20000000a00 */
[----:B------:R-:W-:Y:S01]  /*1770*/  IMAD.U32 R37, R32, 0x10000, RZ ;  /* 0x0001000020257824 */ /* 0x000fe200078e00ff */
[----:B-1----:R-:W-:-:S04]  /*1780*/  SHF.L.U32 R28, R29, 0x10, RZ ;  /* 0x000000101d1c7819 */ /* 0x002fc800000006ff */
[----:B------:R-:W-:-:S04]  /*1790*/  FSETP.NEU.FTZ.AND P0, PT, R28, R37, PT ;  /* 0x000000251c00720b */ /* 0x000fc80003f1d000 */
[----:B------:R-:W-:-:S05]  /*17a0*/  SEL R29, R30, R29, !P0 ;  /* 0x0000001d1e1d7207 */ /* 0x000fca0004000000 */
[----:B--2---:R1:W-:Y:S01]  /*17b0*/  STG.E.U16 desc[UR76][R26.64], R29 ;  /* 0x0000001d1a007986 */ /* 0x0043e2000c10154c */
[----:B------:R-:W-:Y:S05]  /*17c0*/  BRA `(.L_x_52) ;  /* 0x0000003c00e07947 */ /* 0x000fea0003800000 */
.L_x_47:
[----:B------:R-:W-:Y:S01]  /*17d0*/  ISETP.GE.U32.AND P0, PT, R15, R24, PT ;  /* 0x000000180f00720c */ /* 0x000fe20003f06070 */
[----:B------:R-:W-:Y:S03]  /*17e0*/  BSSY.RECONVERGENT B0, `(.L_x_53) ;  /* 0x00000fb000007945 */ /* 0x000fe60003800200 */
[----:B------:R-:W-:-:S13]  /*17f0*/  ISETP.GE.AND.EX P0, PT, R16, R25, PT, P0 ;  /* 0x000000191000720c */ /* 0x000fda0003f06300 */
[----:B------:R-:W-:Y:S05]  /*1800*/  @P0 BRA `(.L_x_54) ;  /* 0x0000000c00e00947 */ /* 0x000fea0003800000 */
[----:B------:R-:W-:Y:S02]  /*1810*/  HFMA2 R40, -RZ, RZ, 0, 0 ;  /* 0x00000000ff287431 */ /* 0x000fe400000001ff */
[----:B------:R-:W-:Y:S01]  /*1820*/  IMAD.MOV.U32 R41, RZ, RZ, R15 ;  /* 0x000000ffff297224 */ /* 0x000fe200078e000f */
[----:B------:R-:W-:Y:S01]  /*1830*/  UISETP.NE.AND UP0, UPT, UR74, URZ, UPT ;  /* 0x000000ff4a00728c */ /* 0x000fe2000bf05270 */
[----:B------:R-:W0:Y:S01]  /*1840*/  F2F.F32.F64 R37, R28 ;  /* 0x0000001c00257310 */ /* 0x000e220000301000 */
[----:B------:R-:W-:Y:S01]  /*1850*/  UMOV UR48, 0xf0000000 ;  /* 0xf000000000307882 */ /* 0x000fe20000000000 */
[----:B------:R-:W-:Y:S01]  /*1860*/  IMAD.HI.U32 R41, R15, UR32, R40 ;  /* 0x000000200f297c27 */ /* 0x000fe2000f8e0028 */
[----:B------:R-:W-:-:S15]  /*1870*/  UMOV UR49, 0x380fffff ;  /* 0x380fffff00317882 */ /* 0x000fde0000000000 */
[----:B------:R-:W-:-:S15]  /*1880*/  NOP ;  /* 0x0000000000007918 */ /* 0x000fde0000000000 */
[----:B------:R-:W-:-:S15]  /*1890*/  NOP ;  /* 0x0000000000007918 */ /* 0x000fde0000000000 */
[----:B------:R-:W-:-:S15]  /*18a0*/  NOP ;  /* 0x0000000000007918 */ /* 0x000fde0000000000 */
[----:B------:R-:W-:-:S01]  /*18b0*/  NOP ;  /* 0x0000000000007918 */ /* 0x000fc20000000000 */
[----:B------:R-:W0:Y:S01]  /*18c0*/  DSETP.GEU.AND P0, PT, |R28|, UR48, PT ;  /* 0x000000301c007e2a */ /* 0x000e22000bf0e200 */
[----:B------:R-:W-:Y:S01]  /*18d0*/  SHF.R.U32.HI R41, RZ, UR33, R41 ;  /* 0x00000021ff297c19 */ /* 0x000fe20008011629 */
[----:B0-----:R-:W-:-:S03]  /*18e0*/  @!P0 FMUL R37, R37, 1.175494350822287508e-38 ;  /* 0x0080000025258820 */ /* 0x001fc60000400000 */
        /* <DEDUP_REMOVED lines=223> */
.L_x_55:
[----:B------:R-:W-:Y:S01]  /*26e0*/  SHF.L.U32 R28, R30, 0x10, RZ ;  /* 0x000000101e1c7819 */ /* 0x000fe200000006ff */
[----:B------:R-:W0:Y:S01]  /*26f0*/  LDCU.64 UR48, c[0x0][0x540] ;  /* 0x0000a800ff3077ac */ /* 0x000e220008000a00 */
[----:B------:R-:W-:-:S03]  /*2700*/  IMAD.U32 R40, R32, 0x10000, RZ ;  /* 0x0001000020287824 */ /* 0x000fc600078e00ff */
[----:B------:R-:W-:-:S06]  /*2710*/  FFMA.FTZ R37, R37, UR72, R28 ;  /* 0x0000004825257c23 */ /* 0x000fcc000801001c */
[----:B------:R-:W1:Y:S01]  /*2720*/  F2F.BF16.F32 R37, R37 ;  /* 0x0000002500257304 */ /* 0x000e620000202000 */
[----:B0-----:R-:W-:Y:S02]  /*2730*/  IADD3 R28, P1, PT, R39, UR48, RZ ;  /* 0x00000030271c7c10 */ /* 0x001fe4000ff3e0ff */
[----:B-1----:R-:W-:-:S04]  /*2740*/  SHF.L.U32 R29, R37, 0x10, RZ ;  /* 0x00000010251d7819 */ /* 0x002fc800000006ff */
[----:B------:R-:W-:Y:S02]  /*2750*/  FSETP.NEU.FTZ.AND P0, PT, R29, R40, PT ;  /* 0x000000281d00720b */ /* 0x000fe40003f1d000 */
[----:B------:R-:W-:Y:S02]  /*2760*/  IADD3.X R29, PT, PT, RZ, UR49, RZ, P1, !PT ;  /* 0x00000031ff1d7c10 */ /* 0x000fe40008ffe4ff */
[----:B------:R-:W-:-:S05]  /*2770*/  SEL R39, R30, R37, !P0 ;  /* 0x000000251e277207 */ /* 0x000fca0004000000 */
[----:B------:R0:W-:Y:S04]  /*2780*/  STG.E.U16 desc[UR76][R28.64], R39 ;  /* 0x000000271c007986 */ /* 0x0001e8000c10154c */
.L_x_54:
[----:B------:R-:W-:Y:S05]  /*2790*/  BSYNC.RECONVERGENT B0 ;  /* 0x0000000000007941 */ /* 0x000fea0003800200 */
.L_x_53:
[----:B0-----:R-:W-:Y:S01]  /*27a0*/  IADD3 R39, P1, PT, R14, R15, RZ ;  /* 0x0000000f0e277210 */ /* 0x001fe20007f3e0ff */
[----:B------:R-:W-:Y:S03]  /*27b0*/  BSSY.RECONVERGENT B0, `(.L_x_56) ;  /* 0x00000fd000007945 */ /* 0x000fe60003800200 */
[----:B------:R-:W-:Y:S01]  /*27c0*/  ISETP.GE.U32.AND P0, PT, R39, R24, PT ;  /* 0x000000182700720c */ /* 0x000fe20003f06070 */
[----:B------:R-:W-:-:S05]  /*27d0*/  IMAD.X R28, RZ, RZ, R16, P1 ;  /* 0x000000ffff1c7224 */ /* 0x000fca00008e0610 */
[----:B------:R-:W-:-:S13]  /*27e0*/  ISETP.GE.AND.EX P0, PT, R28, R25, PT, P0 ;  /* 0x000000191c00720c */ /* 0x000fda0003f06300 */
[----:B------:R-:W-:Y:S05]  /*27f0*/  @P0 BRA `(.L_x_57) ;  /* 0x0000000c00e00947 */ /* 0x000fea0003800000 */
[----:B------:R-:W-:Y:S01]  /*2800*/  MOV R28, RZ ;  /* 0x000000ff001c7202 */ /* 0x000fe20000000f00 */
[----:B------:R-:W-:Y:S01]  /*2810*/  UISETP.NE.AND UP0, UPT, UR74, URZ, UPT ;  /* 0x000000ff4a00728c */ /* 0x000fe2000bf05270 */
[----:B------:R-:W-:Y:S01]  /*2820*/  MOV R29, R39 ;  /* 0x00000027001d7202 */ /* 0x000fe20000000f00 */
[----:B------:R-:W-:Y:S01]  /*2830*/  UMOV UR48, 0xf0000000 ;  /* 0xf000000000307882 */ /* 0x000fe20000000000 */
[----:B------:R-:W-:Y:S02]  /*2840*/  UMOV UR49, 0x380fffff ;  /* 0x380fffff00317882 */ /* 0x000fe40000000000 */
[----:B------:R-:W0:Y:S01]  /*2850*/  DSETP.GEU.AND P0, PT, |R26|, UR48, PT ;  /* 0x000000301a007e2a */ /* 0x000e22000bf0e200 */
[----:B------:R-:W-:-:S15]  /*2860*/  IMAD.HI.U32 R37, R39, UR32, R28 ;  /* 0x0000002027257c27 */ /* 0x000fde000f8e001c */
[----:B------:R-:W-:-:S15]  /*2870*/  NOP ;  /* 0x0000000000007918 */ /* 0x000fde0000000000 */
[----:B------:R-:W-:-:S15]  /*2880*/  NOP ;  /* 0x0000000000007918 */ /* 0x000fde0000000000 */
[----:B------:R-:W-:-:S15]  /*2890*/  NOP ;  /* 0x0000000000007918 */ /* 0x000fde0000000000 */
[----:B------:R-:W-:-:S03]  /*28a0*/  NOP ;  /* 0x0000000000007918 */ /* 0x000fc60000000000 */
[----:B------:R-:W0:Y:S02]  /*28b0*/  F2F.F32.F64 R28, R26 ;  /* 0x0000001a001c7310 */ /* 0x000e240000301000 */
[----:B0-----:R-:W-:Y:S01]  /*28c0*/  @!P0 FMUL R28, R28, 1.175494350822287508e-38 ;  /* 0x008000001c1c8820 */ /* 0x001fe20000400000 */
[----:B------:R-:W-:-:S05]  /*28d0*/  SHF.R.U32.HI R37, RZ, UR33, R37 ;  /* 0x00000021ff257c19 */ /* 0x000fca0008011625 */
[----:B------:R-:W-:-:S04]  /*28e0*/  IMAD.MOV R29, RZ, RZ, -R37 ;  /* 0x000000ffff1d7224 */ /* 0x000fc800078e0a25 */
[----:B------:R-:W-:-:S04]  /*28f0*/  IMAD R29, R29, UR71, R39 ;  /* 0x000000471d1d7c24 */ /* 0x000fc8000f8e0227 */
[----:B------:R-:W-:Y:S01]  /*2900*/  IMAD R29, R29, UR70, RZ ;  /* 0x000000461d1d7c24 */ /* 0x000fe2000f8e02ff */
        /* <DEDUP_REMOVED lines=214> */
[----:B------:R-:W-:-:S05]  /*3670*/  HFMA2 R26, -RZ, RZ, 0, 0 ;  /* 0x00000000ff1a7431 */ /* 0x000fca00000001ff */
[----:B0-----:R-:W-:-:S05]  /*3680*/  IMAD.HI.U32 R26, R27, UR48, R26 ;  /* 0x000000301b1a7c27 */ /* 0x001fca000f8e001a */
[----:B------:R-:W-:-:S05]  /*3690*/  SHF.R.U32.HI R26, RZ, UR49, R26 ;  /* 0x00000031ff1a7c19 */ /* 0x000fca000801161a */
[----:B------:R-:W-:-:S04]  /*36a0*/  IMAD.MOV R26, RZ, RZ, -R26 ;  /* 0x000000ffff1a7224 */ /* 0x000fc800078e0a1a */
[----:B------:R-:W-:-:S04]  /*36b0*/  IMAD R26, R26, UR30, R27 ;  /* 0x0000001e1a1a7c24 */ /* 0x000fc8000f8e021b */
[----:B------:R-:W-:-:S07]  /*36c0*/  IMAD R29, R26, UR31, R29 ;  /* 0x0000001f1a1d7c24 */ /* 0x000fce000f8e021d */
.L_x_58:
[----:B------:R-:W-:Y:S01]  /*36d0*/  SHF.L.U32 R27, R30, 0x10, RZ ;  /* 0x000000101e1b7819 */ /* 0x000fe200000006ff */
[----:B------:R-:W0:Y:S01]  /*36e0*/  LDCU.64 UR48, c[0x0][0x540] ;  /* 0x0000a800ff3077ac */ /* 0x000e220008000a00 */
[----:B------:R-:W-:-:S03]  /*36f0*/  SHF.L.U32 R40, R32, 0x10, RZ ;  /* 0x0000001020287819 */ /* 0x000fc600000006ff */
[----:B------:R-:W-:-:S04]  /*3700*/  FFMA.FTZ R28, R28, UR72, R27 ;  /* 0x000000481c1c7c23 */ /* 0x000fc8000801001b */
[----:B------:R-:W1:Y:S01]  /*3710*/  F2F.BF16.F32 R37, R28 ;  /* 0x0000001c00257304 */ /* 0x000e620000202000 */
[----:B0-----:R-:W-:Y:S01]  /*3720*/  IADD3 R26, P1, PT, R29, UR48, RZ ;  /* 0x000000301d1a7c10 */ /* 0x001fe2000ff3e0ff */
[----:B-1----:R-:W-:-:S05]  /*3730*/  IMAD.U32 R27, R37, 0x10000, RZ ;  /* 0x00010000251b7824 */ /* 0x002fca00078e00ff */
[----:B------:R-:W-:Y:S02]  /*3740*/  FSETP.NEU.FTZ.AND P0, PT, R27, R40, PT ;  /* 0x000000281b00720b */ /* 0x000fe40003f1d000 */
[----:B------:R-:W-:Y:S02]  /*3750*/  IADD3.X R27, PT, PT, RZ, UR49, RZ, P1, !PT ;  /* 0x00000031ff1b7c10 */ /* 0x000fe40008ffe4ff */
[----:B------:R-:W-:-:S05]  /*3760*/  SEL R37, R30, R37, !P0 ;  /* 0x000000251e257207 */ /* 0x000fca0004000000 */
[----:B------:R0:W-:Y:S04]  /*3770*/  STG.E.U16 desc[UR76][R26.64], R37 ;  /* 0x000000251a007986 */ /* 0x0001e8000c10154c */
.L_x_57:
[----:B------:R-:W-:Y:S05]  /*3780*/  BSYNC.RECONVERGENT B0 ;  /* 0x0000000000007941 */ /* 0x000fea0003800200 */
.L_x_56:
[----:B0-----:R-:W-:Y:S01]  /*3790*/  IADD3 R27, P1, PT, R36, R15, RZ ;  /* 0x0000000f241b7210 */ /* 0x001fe20007f3e0ff */
        /* <DEDUP_REMOVED lines=244> */
.L_x_61:
[----:B------:R-:W0:Y:S01]  /*46e0*/  F2F.BF16.F32 R27, R0 ;  /* 0x00000000001b7304 */ /* 0x000e220000202000 */
[----:B------:R-:W1:Y:S01]  /*46f0*/  LDCU.64 UR48, c[0x0][0x540] ;  /* 0x0000a800ff3077ac */ /* 0x000e620008000a00 */
[----:B------:R-:W-:Y:S01]  /*4700*/  SHF.L.U32 R29, R32, 0x10, RZ ;  /* 0x00000010201d7819 */ /* 0x000fe200000006ff */
[----:B0-----:R-:W-:Y:S01]  /*4710*/  IMAD.U32 R26, R27, 0x10000, RZ ;  /* 0x000100001b1a7824 */ /* 0x001fe200078e00ff */
[----:B-1----:R-:W-:-:S04]  /*4720*/  IADD3 R28, P1, PT, R28, UR48, RZ ;  /* 0x000000301c1c7c10 */ /* 0x002fc8000ff3e0ff */
[----:B------:R-:W-:Y:S02]  /*4730*/  FSETP.NEU.FTZ.AND P0, PT, R26, R29, PT ;  /* 0x0000001d1a00720b */ /* 0x000fe40003f1d000 */
[----:B------:R-:W-:Y:S02]  /*4740*/  IADD3.X R29, PT, PT, RZ, UR49, RZ, P1, !PT ;  /* 0x00000031ff1d7c10 */ /* 0x000fe40008ffe4ff */
[----:B------:R-:W-:-:S05]  /*4750*/  SEL R27, R30, R27, !P0 ;  /* 0x0000001b1e1b7207 */ /* 0x000fca0004000000 */
[----:B------:R0:W-:Y:S04]  /*4760*/  STG.E.U16 desc[UR76][R28.64], R27 ;  /* 0x0000001b1c007986 */ /* 0x0001e8000c10154c */
.L_x_60:
[----:B------:R-:W-:Y:S05]  /*4770*/  BSYNC.RECONVERGENT B0 ;  /* 0x0000000000007941 */ /* 0x000fea0003800200 */
.L_x_59:
[----:B0-----:R-:W-:-:S04]  /*4780*/  IADD3 R27, P1, PT, R38, R15, RZ ;  /* 0x0000000f261b7210 */ /* 0x001fc80007f3e0ff */
        /* <DEDUP_REMOVED lines=107> */
[----:B------:R-:W-:Y:S01]  /*4e40*/  MOV R27, R29 ;  /* 0x0000001d001b7202 */ /* 0x000fe20000000f00 */
        /* <DEDUP_REMOVED lines=129> */
[----:B------:R-:W-:-:S04]  /*5660*/  IMAD.MOV.U32 R26, RZ, RZ, RZ ;  /* 0x000000ffff1a7224 */ /* 0x000fc800078e00ff */
[----:B0-----:R-:W-:-:S05]  /*5670*/  IMAD.HI.U32 R26, R37, UR48, R26 ;  /* 0x00000030251a7c27 */ /* 0x001fca000f8e001a */
[----:B------:R-:W-:-:S04]  /*5680*/  SHF.R.U32.HI R26, RZ, UR49, R26 ;  /* 0x00000031ff1a7c19 */ /* 0x000fc8000801161a */
[----:B------:R-:W-:-:S05]  /*5690*/  IADD3 R26, PT, PT, -R26, RZ, RZ ;  /* 0x000000ff1a1a7210 */ /* 0x000fca0007ffe1ff */
[----:B------:R-:W-:-:S04]  /*56a0*/  IMAD R27, R26, UR30, R37 ;  /* 0x0000001e1a1b7c24 */ /* 0x000fc8000f8e0225 */
[----:B------:R-:W-:-:S07]  /*56b0*/  IMAD R28, R27, UR31, R28 ;  /* 0x0000001f1b1c7c24 */ /* 0x000fce000f8e021c */
.L_x_62:
        /* <DEDUP_REMOVED lines=9> */
.L_x_52:
[----:B------:R-:W-:Y:S05]  /*5750*/  WARPSYNC.ALL ;  /* 0x0000000000007948 */ /* 0x000fea0003800000 */
[----:B------:R-:W3:Y:S01]  /*5760*/  LDCU UR48, c[0x0][0x360] ;  /* 0x00006c00ff3077ac */ /* 0x000ee20008000800 */
[----:B-1----:R-:W3:Y:S08]  /*5770*/  LDC R26, c[0x0][0x370] ;  /* 0x0000dc00ff1a7b82 */ /* 0x002ef00000000800 */
[----:B------:R-:W-:Y:S01]  /*5780*/  BAR.SYNC.DEFER_BLOCKING 0x0 ;  /* 0x0000000000007b1d */ /* 0x000fe20000010000 */
[----:B---3--:R-:W-:-:S05]  /*5790*/  IMAD R26, R26, UR48, RZ ;  /* 0x000000301a1a7c24 */ /* 0x008fca000f8e02ff */
[----:B------:R-:W-:-:S04]  /*57a0*/  LEA R15, P0, R26, R15, 0x2 ;  /* 0x0000000f1a0f7211 */ /* 0x000fc800078010ff */
[----:B------:R-:W-:Y:S02]  /*57b0*/  IADD3.X R16, PT, PT, RZ, R16, RZ, P0, !PT ;  /* 0x00000010ff107210 */ /* 0x000fe400007fe4ff */
[----:B------:R-:W-:-:S04]  /*57c0*/  ISETP.GE.U32.AND P0, PT, R15, R22, PT ;  /* 0x000000160f00720c */ /* 0x000fc80003f06070 */
[----:B------:R-:W-:-:S13]  /*57d0*/  ISETP.GE.AND.EX P0, PT, R16, R31, PT, P0 ;  /* 0x0000001f1000720c */ /* 0x000fda0003f06300 */
[----:B------:R-:W-:Y:S05]  /*57e0*/  @!P0 BRA `(.L_x_63) ;  /* 0xffffffb4001c8947 */ /* 0x000fea000383ffff */
[----:B------:R-:W-:Y:S05]  /*57f0*/  EXIT ;  /* 0x000000000000794d */ /* 0x000fea0003800000 */
        .weak           $__internal_2_$__cuda_sm20_div_s64
        .type           $__internal_2_$__cuda_sm20_div_s64,@function
        .size           $__internal_2_$__cuda_sm20_div_s64,(.L_x_280 - $__internal_2_$__cuda_sm20_div_s64)
$__internal_2_$__cuda_sm20_div_s64:
[----:B------:R-:W-:Y:S01]  /*5800*/  MOV R28, R31 ;  /* 0x0000001f001c7202 */ /* 0x000fe20000000f00 */
[----:B------:R-:W-:-:S05]  /*5810*/  IMAD.MOV.U32 R29, RZ, RZ, RZ ;  /* 0x000000ffff1d7224 */ /* 0x000fca00078e00ff */
[----:B------:R-:W0:Y:S02]  /*5820*/  I2F.U64.RP R28, R28 ;  /* 0x0000001c001c7312 */ /* 0x000e240000309000 */
[----:B0-----:R-:W0:Y:S02]  /*5830*/  MUFU.RCP R22, R28 ;  /* 0x0000001c00167308 */ /* 0x001e240000001000 */
[----:B0-----:R-:W-:-:S15]  /*5840*/  IADD3 R22, PT, PT, R22, 0x1ffffffe, RZ ;  /* 0x1ffffffe16167810 */ /* 0x001fde0007ffe0ff */
        /* <DEDUP_REMOVED lines=14> */
[----:B------:R-:W-:Y:S01]  /*5930*/  IADD3 R25, P2, PT, R29, R24, RZ ;  /* 0x000000181d197210 */ /* 0x000fe20007f5e0ff */
[----:B------:R-:W-:-:S04]  /*5940*/  IMAD.X R24, R37, 0x1, R23, P0 ;  /* 0x0000000125187824 */ /* 0x000fc800000e0617 */
[-C--:B------:R-:W-:Y:S01]  /*5950*/  IMAD.WIDE.U32 R22, R25, R31.reuse, RZ ;  /* 0x0000001f19167225 */ /* 0x080fe200078e00ff */
[----:B------:R-:W-:Y:S02]  /*5960*/  IADD3.X R29, PT, PT, RZ, RZ, R24, P2, P1 ;  /* 0x000000ffff1d7210 */ /* 0x000fe400017e2418 */
[----:B------:R-:W-:Y:S02]  /*5970*/  ISETP.LE.AND P1, PT, RZ, UR5, PT ;  /* 0x00000005ff007c0c */ /* 0x000fe4000bf23270 */
[----:B------:R-:W-:Y:S01]  /*5980*/  IADD3 R35, P0, PT, RZ, -R22, RZ ;  /* 0x80000016ff237210 */ /* 0x000fe20007f1e0ff */
[----:B------:R-:W-:-:S04]  /*5990*/  IMAD R22, R29, R31, R23 ;  /* 0x0000001f1d167224 */ /* 0x000fc800078e0217 */
[----:B------:R-:W-:Y:S01]  /*59a0*/  IMAD.HI.U32 R24, R25, R35, RZ ;  /* 0x0000002319187227 */ /* 0x000fe200078e00ff */
[----:B------:R-:W-:Y:S02]  /*59b0*/  IADD3.X R28, PT, PT, RZ, ~R22, RZ, P0, !PT ;  /* 0x80000016ff1c7210 */ /* 0x000fe400007fe4ff */
[----:B------:R-:W-:-:S03]  /*59c0*/  IADD3 R22, P4, PT, RZ, -UR4, RZ ;  /* 0x80000004ff167c10 */ /* 0x000fc6000ff9e0ff */
[----:B------:R-:W-:-:S04]  /*59d0*/  IMAD.WIDE.U32 R24, P0, R25, R28, R24 ;  /* 0x0000001c19187225 */ /* 0x000fc80007800018 */
[C---:B------:R-:W-:Y:S02]  /*59e0*/  IMAD R23, R29.reuse, R28, RZ ;  /* 0x0000001c1d177224 */ /* 0x040fe400078e02ff */
[----:B------:R-:W-:Y:S01]  /*59f0*/  IMAD.HI.U32 R24, P2, R29, R35, R24 ;  /* 0x000000231d187227 */ /* 0x000fe20007840018 */
[----:B------:R-:W-:-:S03]  /*5a00*/  SEL R25, R22, UR4, !P1 ;  /* 0x0000000416197c07 */ /* 0x000fc6000c800000 */
[----:B------:R-:W-:Y:S01]  /*5a10*/  IMAD.HI.U32 R22, R29, R28, RZ ;  /* 0x0000001c1d167227 */ /* 0x000fe200078e00ff */
[----:B------:R-:W-:Y:S02]  /*5a20*/  IADD3 R24, P3, PT, R23, R24, RZ ;  /* 0x0000001817187210 */ /* 0x000fe40007f7e0ff */
[----:B------:R-:W-:Y:S02]  /*5a30*/  IADD3.X R28, PT, PT, RZ, ~UR5, RZ, P4, !PT ;  /* 0x80000005ff1c7c10 */ /* 0x000fe4000a7fe4ff */
[----:B------:R-:W-:Y:S01]  /*5a40*/  IADD3.X R23, PT, PT, R22, R29, RZ, P0, !PT ;  /* 0x0000001d16177210 */ /* 0x000fe200007fe4ff */
[----:B------:R-:W-:Y:S01]  /*5a50*/  IMAD.HI.U32 R22, R24, R25, RZ ;  /* 0x0000001918167227 */ /* 0x000fe200078e00ff */
[----:B------:R-:W-:Y:S02]  /*5a60*/  SEL R29, R28, UR5, !P1 ;  /* 0x000000051c1d7c07 */ /* 0x000fe4000c800000 */
[----:B------:R-:W-:Y:S01]  /*5a70*/  IADD3.X R28, PT, PT, RZ, RZ, R23, P3, P2 ;  /* 0x000000ffff1c7210 */ /* 0x000fe20001fe4417 */
[----:B------:R-:W-:-:S02]  /*5a80*/  IMAD.MOV.U32 R23, RZ, RZ, RZ ;  /* 0x000000ffff177224 */ /* 0x000fc400078e00ff */
[----:B------:R-:W-:-:S04]  /*5a90*/  IMAD.WIDE.U32 R22, R24, R29, R22 ;  /* 0x0000001d18167225 */ /* 0x000fc800078e0016 */
[C---:B------:R-:W-:Y:S02]  /*5aa0*/  IMAD R35, R28.reuse, R29, RZ ;  /* 0x0000001d1c237224 */ /* 0x040fe400078e02ff */
[----:B------:R-:W-:-:S04]  /*5ab0*/  IMAD.HI.U32 R22, P0, R28, R25, R22 ;  /* 0x000000191c167227 */ /* 0x000fc80007800016 */
[----:B------:R-:W-:Y:S01]  /*5ac0*/  IMAD.HI.U32 R28, R28, R29, RZ ;  /* 0x0000001d1c1c7227 */ /* 0x000fe200078e00ff */
[----:B------:R-:W-:-:S04]  /*5ad0*/  IADD3 R24, P2, PT, R35, R22, RZ ;  /* 0x0000001623187210 */ /* 0x000fc80007f5e0ff */
[----:B------:R-:W-:-:S04]  /*5ae0*/  IADD3.X R22, PT, PT, R28, RZ, RZ, P0, !PT ;  /* 0x000000ff1c167210 */ /* 0x000fc800007fe4ff */
[----:B------:R-:W-:Y:S01]  /*5af0*/  IADD3.X R28, PT, PT, RZ, R22, RZ, P2, !PT ;  /* 0x00000016ff1c7210 */ /* 0x000fe200017fe4ff */
[----:B------:R-:W-:-:S04]  /*5b00*/  IMAD.WIDE.U32 R22, R24, R31, RZ ;  /* 0x0000001f18167225 */ /* 0x000fc800078e00ff */
[----:B------:R-:W-:Y:S01]  /*5b10*/  IMAD R32, R28, R31, R23 ;  /* 0x0000001f1c207224 */ /* 0x000fe200078e0217 */
        /* <DEDUP_REMOVED lines=14> */
[----:B------:R-:W-:Y:S02]  /*5c00*/  ISETP.GE.U32.AND.EX P0, PT, R29, RZ, PT, P2 ;  /* 0x000000ff1d00720c */ /* 0x000fe40003f06120 */
[-C--:B------:R-:W-:Y:S02]  /*5c10*/  IADD3.X R25, PT, PT, RZ, R28.reuse, RZ, P3, !PT ;  /* 0x0000001cff197210 */ /* 0x080fe40001ffe4ff */
[----:B------:R-:W-:Y:S02]  /*5c20*/  SEL R24, R24, R23, P0 ;  /* 0x0000001718187207 */ /* 0x000fe40000000000 */
[----:B------:R-:W-:Y:S02]  /*5c30*/  SEL R25, R25, R28, P0 ;  /* 0x0000001c19197207 */ /* 0x000fe40000000000 */
[----:B------:R-:W-:-:S02]  /*5c40*/  IADD3 R23, P2, PT, RZ, -R24, RZ ;  /* 0x80000018ff177210 */ /* 0x000fc40007f5e0ff */
[----:B------:R-:W-:Y:S01]  /*5c50*/  ISETP.NE.U32.AND P0, PT, R31, RZ, PT ;  /* 0x000000ff1f00720c */ /* 0x000fe20003f05070 */
[----:B------:R-:W-:Y:S01]  /*5c60*/  HFMA2 R31, -RZ, RZ, 0, 0 ;  /* 0x00000000ff1f7431 */ /* 0x000fe200000001ff */
[-C--:B------:R-:W-:Y:S02]  /*5c70*/  IADD3.X R22, PT, PT, RZ, ~R25.reuse, RZ, P2, !PT ;  /* 0x80000019ff167210 */ /* 0x080fe400017fe4ff */
[----:B------:R-:W-:Y:S02]  /*5c80*/  ISETP.NE.AND.EX P0, PT, RZ, RZ, PT, P0 ;  /* 0x000000ffff00720c */ /* 0x000fe40003f05300 */
[----:B------:R-:W-:Y:S02]  /*5c90*/  SEL R24, R23, R24, !P1 ;  /* 0x0000001817187207 */ /* 0x000fe40004800000 */
[----:B------:R-:W-:Y:S02]  /*5ca0*/  SEL R25, R22, R25, !P1 ;  /* 0x0000001916197207 */ /* 0x000fe40004800000 */
[----:B------:R-:W-:-:S02]  /*5cb0*/  SEL R24, R24, 0xffffffff, P0 ;  /* 0xffffffff18187807 */ /* 0x000fc40000000000 */
[----:B------:R-:W-:Y:S01]  /*5cc0*/  SEL R25, R25, 0xffffffff, P0 ;  /* 0xffffffff19197807 */ /* 0x000fe20000000000 */
[----:B------:R-:W-:Y:S06]  /*5cd0*/  RET.REL.NODEC R30 `(_ZN2at6native55_GLOBAL__N__1da31dc6_22_DistributionUniform_cu_67fa25cf43distribution_elementwise_grid_stride_kernelIfLi4EZNS0_9templates4cuda21uniform_and_transformIN3c108BFloat16EfPNS_17CUDAGeneratorImplEZZZNS4_14uniform_kernelIS9_EEvRNS_18TensorIteratorBaseEddT_ENKUlvE_clEvENKUlvE2_clEvEUlfE_EEvSC_T1_T2_EUlP24curandStatePhilox4_32_10E_ZNS1_27distribution_nullary_kernelIS7_f7double2S9_SL_SG_EEvSC_SI_RKT3_T4_EUlifE0_EEvlNS_15PhiloxCudaStateESH_SI_) ;  /* 0xffffffa01ec87950 */ /* 0x000fec0003c3ffff */
.L_x_64:
        /* <DEDUP_REMOVED lines=10> */
.L_x_280:


//--------------------- .text._ZN2at6native55_GLOBAL__N__1da31dc6_22_DistributionUniform_cu_67fa25cf43distribution_elementwise_grid_stride_kernelIfLi4EZNS0_9templates4cuda21uniform_and_transformIN3c108BFloat16EfPNS_17CUDAGeneratorImplEZZZNS4_14uniform_kernelIS9_EEvRNS_18TensorIteratorBaseEddT_ENKUlvE_clEvENKUlvE2_clEvEUlfE_EEvSC_T1_T2_EUlP24curandStatePhilox4_32_10E_ZNS1_27distribution_nullary_kernelIS7_f7double2S9_SL_SG_EEvSC_SI_RKT3_T4_EUlifE_EEvlNS_15PhiloxCudaStateESH_SI_ --------------------------
	.section	.text._ZN2at6native55_GLOBAL__N__1da31dc6_22_DistributionUniform_cu_67fa25cf43distribution_elementwise_grid_stride_kernelIfLi4EZNS0_9templates4cuda21uniform_and_transformIN3c108BFloat16EfPNS_17CUDAGeneratorImplEZZZNS4_14uniform_kernelIS9_EEvRNS_18TensorIteratorBaseEddT_ENKUlvE_clEvENKUlvE2_clEvEUlfE_EEvSC_T1_T2_EUlP24curandStatePhilox4_32_10E_ZNS1_27distribution_nullary_kernelIS7_f7double2S9_SL_SG_EEvSC_SI_RKT3_T4_EUlifE_EEvlNS_15PhiloxCudaStateESH_SI_,"ax",@progbits
	.align	128
.text._ZN2at6native55_GLOBAL__N__1da31dc6_22_DistributionUniform_cu_67fa25cf43distribution_elementwise_grid_stride_kernelIfLi4EZNS0_9templates4cuda21uniform_and_transformIN3c108BFloat16EfPNS_17CUDAGeneratorImplEZZZNS4_14uniform_kernelIS9_EEvRNS_18TensorIteratorBaseEddT_ENKUlvE_clEvENKUlvE2_clEvEUlfE_EEvSC_T1_T2_EUlP24curandStatePhilox4_32_10E_ZNS1_27distribution_nullary_kernelIS7_f7double2S9_SL_SG_EEvSC_SI_RKT3_T4_EUlifE_EEvlNS_15PhiloxCudaStateESH_SI_:
        .type           _ZN2at6native55_GLOBAL__N__1da31dc6_22_DistributionUniform_cu_67fa25cf43distribution_elementwise_grid_stride_kernelIfLi4EZNS0_9templates4cuda21uniform_and_transformIN3c108BFloat16EfPNS_17CUDAGeneratorImplEZZZNS4_14uniform_kernelIS9_EEvRNS_18TensorIteratorBaseEddT_ENKUlvE_clEvENKUlvE2_clEvEUlfE_EEvSC_T1_T2_EUlP24curandStatePhilox4_32_10E_ZNS1_27distribution_nullary_kernelIS7_f7double2S9_SL_SG_EEvSC_SI_RKT3_T4_EUlifE_EEvlNS_15PhiloxCudaStateESH_SI_,@function
        .size           _ZN2at6native55_GLOBAL__N__1da31dc6_22_DistributionUniform_cu_67fa25cf43distribution_elementwise_grid_stride_kernelIfLi4EZNS0_9templates4cuda21uniform_and_transformIN3c108BFloat16EfPNS_17CUDAGeneratorImplEZZZNS4_14uniform_kernelIS9_EEvRNS_18TensorIteratorBaseEddT_ENKUlvE_clEvENKUlvE2_clEvEUlfE_EEvSC_T1_T2_EUlP24curandStatePhilox4_32_10E_ZNS1_27distribution_nullary_kernelIS7_f7double2S9_SL_SG_EEvSC_SI_RKT3_T4_EUlifE_EEvlNS_15PhiloxCudaStateESH_SI_,(.L_x_282 - _ZN2at6native55_GLOBAL__N__1da31dc6_22_DistributionUniform_cu_67fa25cf43distribution_elementwise_grid_stride_kernelIfLi4EZNS0_9templates4cuda21uniform_and_transformIN3c108BFloat16EfPNS_17CUDAGeneratorImplEZZZNS4_14uniform_kernelIS9_EEvRNS_18TensorIteratorBaseEddT_ENKUlvE_clEvENKUlvE2_clEvEUlfE_EEvSC_T1_T2_EUlP24curandStatePhilox4_32_10E_ZNS1_27distribution_nullary_kernelIS7_f7double2S9_SL_SG_EEvSC_SI_RKT3_T4_EUlifE_EEvlNS_15PhiloxCudaStateESH_SI_)
        .other          _ZN2at6native55_GLOBAL__N__1da31dc6_22_DistributionUniform_cu_67fa25cf43distribution_elementwise_grid_stride_kernelIfLi4EZNS0_9templates4cuda21uniform_and_transformIN3c108BFloat16EfPNS_17CUDAGeneratorImplEZZZNS4_14uniform_kernelIS9_EEvRNS_18TensorIteratorBaseEddT_ENKUlvE_clEvENKUlvE2_clEvEUlfE_EEvSC_T1_T2_EUlP24curandStatePhilox4_32_10E_ZNS1_27distribution_nullary_kernelIS7_f7double2S9_SL_SG_EEvSC_SI_RKT3_T4_EUlifE_EEvlNS_15PhiloxCudaStateESH_SI_,@"STO_CUDA_ENTRY STV_DEFAULT"
_ZN2at6native55_GLOBAL__N__1da31dc6_22_DistributionUniform_cu_67fa25cf43distribution_elementwise_grid_stride_kernelIfLi4EZNS0_9templates4cuda21uniform_and_transformIN3c108BFloat16EfPNS_17CUDAGeneratorImplEZZZNS4_14uniform_kernelIS9_EEvRNS_18TensorIteratorBaseEddT_ENKUlvE_clEvENKUlvE2_clEvEUlfE_EEvSC_T1_T2_EUlP24curandStatePhilox4_32_10E_ZNS1_27distribution_nullary_kernelIS7_f7double2S9_SL_SG_EEvSC_SI_RKT3_T4_EUlifE_EEvlNS_15PhiloxCudaStateESH_SI_:
        /* <DEDUP_REMOVED lines=18> */
[----:B------:R-:W3:Y:S01]  /*0120*/  LDC R29, c[0x0][0x360] ;  /* 0x0000d800ff1d7b82 */ /* 0x000ee20000000800 */
[----:B------:R-:W3:Y:S02]  /*0130*/  LDCU UR8, c[0x0][0x370] ;  /* 0x00006e00ff0877ac */ /* 0x000ee40008000800 */
[----:B---3--:R-:W-:-:S02]  /*0140*/  IMAD R36, R29, UR8, RZ ;  /* 0x000000081d247c24 */ /* 0x008fc4000f8e02ff */
[----:B0-----:R-:W-:Y:S01]  /*0150*/  IMAD.WIDE.U32 R40, R29, UR4, R40 ;  /* 0x000000041d287c25 */ /* 0x001fe2000f8e0028 */
[----:B------:R-:W0:Y:S03]  /*0160*/  LDCU.64 UR4, c[0x0][0x380] ;  /* 0x00007000ff0477ac */ /* 0x000e260008000a00 */
[----:B------:R-:W-:Y:S01]  /*0170*/  IMAD.MOV.U32 R37, RZ, RZ, R40 ;  /* 0x000000ffff257224 */ /* 0x000fe200078e0028 */
[----:B------:R-:W-:Y:S01]  /*0180*/  MOV R38, R41 ;  /* 0x0000002900267202 */ /* 0x000fe20000000f00 */
[----:B------:R-:W-:-:S04]  /*0190*/  IMAD.WIDE.U32 R8, R40, -0x326172a9, RZ ;  /* 0xcd9e8d5728087825 */ /* 0x000fc800078e00ff */
[----:B------:R-:W-:Y:S01]  /*01a0*/  IMAD.SHL.U32 R42, R36, 0x4, RZ ;  /* 0x00000004242a7824 */ /* 0x000fe200078e00ff */
        /* <DEDUP_REMOVED lines=58> */
[----:B------:R-:W-:Y:S01]  /*0550*/  IMAD.HI.U32 R23, R19, -0x2daee0ad, RZ ;  /* 0xd2511f5313177827 */ /* 0x000fe200078e00ff */
[----:B------:R-:W-:-:S03]  /*0560*/  LOP3.LUT R32, R18, R32, R25, 0x96, !PT ;  /* 0x0000002012207212 */ /* 0x000fc600078e9619 */
[----:B------:R-:W-:Y:S01]  /*0570*/  VIADD R43, R21, 0x96a522ad ;  /* 0x96a522ad152b7836 */ /* 0x000fe20000000000 */
[----:B------:R-:W-:Y:S01]  /*0580*/  LOP3.LUT R28, R24, R23, RZ, 0x3c, !PT ;  /* 0x00000017181c7212 */ /* 0x000fe200078e3cff */
[----:B------:R-:W-:-:S05]  /*0590*/  IMAD.HI.U32 R35, R32, -0x326172a9, RZ ;  /* 0xcd9e8d5720237827 */ /* 0x000fca00078e00ff */
[----:B------:R-:W-:Y:S01]  /*05a0*/  LOP3.LUT R35, R39, R22, R35, 0x96, !PT ;  /* 0x0000001627237212 */ /* 0x000fe200078e9623 */
[----:B------:R-:W-:Y:S06]  /*05b0*/  BRA.U UP0, `(.L_x_65) ;  /* 0x0000000100507547 */ /* 0x000fec000b800000 */
[----:B------:R-:W0:Y:S01]  /*05c0*/  I2F.U32.RP R24, R42 ;  /* 0x0000002a00187306 */ /* 0x000e220000209000 */
[----:B------:R-:W-:Y:S01]  /*05d0*/  IMAD.MOV R25, RZ, RZ, -R42 ;  /* 0x000000ffff197224 */ /* 0x000fe200078e0a2a */
[----:B------:R-:W-:Y:S01]  /*05e0*/  ISETP.NE.U32.AND P2, PT, R42, RZ, PT ;  /* 0x000000ff2a00720c */ /* 0x000fe20003f45070 */
[----:B------:R-:W-:-:S05]  /*05f0*/  IMAD.MOV.U32 R27, RZ, RZ, RZ ;  /* 0x000000ffff1b7224 */ /* 0x000fca00078e00ff */
[----:B0-----:R-:W0:Y:S02]  /*0600*/  MUFU.RCP R24, R24 ;  /* 0x0000001800187308 */ /* 0x001e240000001000 */
[----:B0-----:R-:W-:-:S06]  /*0610*/  IADD3 R22, PT, PT, R24, 0xffffffe, RZ ;  /* 0x0ffffffe18167810 */ /* 0x001fcc0007ffe0ff */
[----:B------:R0:W1:Y:S02]  /*0620*/  F2I.FTZ.U32.TRUNC.NTZ R23, R22 ;  /* 0x0000001600177305 */ /* 0x000064000021f000 */
[----:B0-----:R-:W-:Y:S02]  /*0630*/  IMAD.MOV.U32 R22, RZ, RZ, RZ ;  /* 0x000000ffff167224 */ /* 0x001fe400078e00ff */
[----:B-1----:R-:W-:-:S04]  /*0640*/  IMAD R25, R25, R23, RZ ;  /* 0x0000001719197224 */ /* 0x002fc800078e02ff */
[----:B------:R-:W-:-:S06]  /*0650*/  IMAD.HI.U32 R23, R23, R25, R22 ;  /* 0x0000001917177227 */ /* 0x000fcc00078e0016 */
[----:B------:R-:W-:-:S04]  /*0660*/  IMAD.HI.U32 R26, R23, UR4, RZ ;  /* 0x00000004171a7c27 */ /* 0x000fc8000f8e00ff */
[----:B------:R-:W-:-:S04]  /*0670*/  IMAD.MOV R23, RZ, RZ, -R26 ;  /* 0x000000ffff177224 */ /* 0x000fc800078e0a1a */
[----:B------:R-:W-:-:S05]  /*0680*/  IMAD R23, R42, R23, UR4 ;  /* 0x000000042a177e24 */ /* 0x000fca000f8e0217 */
[----:B------:R-:W-:-:S13]  /*0690*/  ISETP.GE.U32.AND P0, PT, R23, R42, PT ;  /* 0x0000002a1700720c */ /* 0x000fda0003f06070 */
[----:B------:R-:W-:Y:S01]  /*06a0*/  @P0 IADD3 R23, PT, PT, -R42, R23, RZ ;  /* 0x000000172a170210 */ /* 0x000fe20007ffe1ff */
[----:B------:R-:W-:-:S03]  /*06b0*/  @P0 VIADD R26, R26, 0x1 ;  /* 0x000000011a1a0836 */ /* 0x000fc60000000000 */
[----:B------:R-:W-:-:S13]  /*06c0*/  ISETP.GE.U32.AND P1, PT, R23, R42, PT ;  /* 0x0000002a1700720c */ /* 0x000fda0003f26070 */
[----:B------:R-:W-:Y:S01]  /*06d0*/  @P1 VIADD R26, R26, 0x1 ;  /* 0x000000011a1a1836 */ /* 0x000fe20000000000 */
[----:B------:R-:W-:Y:S01]  /*06e0*/  @!P2 LOP3.LUT R26, RZ, R42, RZ, 0x33, !PT ;  /* 0x0000002aff1aa212 */ /* 0x000fe200078e33ff */
[----:B------:R-:W-:Y:S06]  /*06f0*/  BRA `(.L_x_66) ;  /* 0x0000000000087947 */ /* 0x000fec0003800000 */
.L_x_65:
[----:B------:R-:W-:-:S07]  /*0700*/  MOV R30, 0x720 ;  /* 0x00000720001e7802 */ /* 0x000fce0000000f00 */
[----:B------:R-:W-:Y:S05]  /*0710*/  CALL.REL.NOINC `($__internal_3_$__cuda_sm20_div_s64) ;  /* 0x0000000c00347944 */ /* 0x000fea0003c00000 */
.L_x_66:
        /* <DEDUP_REMOVED lines=15> */
[----:B------:R-:W2:Y:S03]  /*0810*/  LDCU UR14, c[0x0][0x3b0] ;  /* 0x00007600ff0e77ac */ /* 0x000ea60008000800 */
[----:B------:R-:W3:Y:S01]  /*0820*/  LDC.64 R24, c[0x0][0x380] ;  /* 0x0000e000ff187b82 */ /* 0x000ee20000000a00 */
[----:B------:R-:W4:Y:S01]  /*0830*/  LDCU.64 UR12, c[0x0][0x3a8] ;  /* 0x00007500ff0c77ac */ /* 0x000f220008000a00 */
[----:B------:R-:W0:Y:S02]  /*0840*/  LDCU.64 UR10, c[0x0][0x3b0] ;  /* 0x00007600ff0a77ac */ /* 0x000e240008000a00 */
.L_x_78:
[----:B------:R-:W-:Y:S01]  /*0850*/  VIADD R0, R0, 0x1 ;  /* 0x0000000100007836 */ /* 0x000fe20000000000 */
[----:B------:R-:W-:Y:S03]  /*0860*/  BSSY.RECONVERGENT B0, `(.L_x_67) ;  /* 0x000000c000007945 */ /* 0x000fe60003800200 */
[C---:B------:R-:W-:Y:S01]  /*0870*/  IMAD.WIDE.U32 R48, R0.reuse, -0x2daee0ad, RZ ;  /* 0xd2511f5300307825 */ /* 0x040fe200078e00ff */
[----:B------:R-:W-:-:S13]  /*0880*/  ISETP.NE.AND P0, PT, R0, RZ, PT ;  /* 0x000000ff0000720c */ /* 0x000fda0003f05270 */
[----:B--23--:R-:W-:Y:S05]  /*0890*/  @P0 BRA `(.L_x_68) ;  /* 0x0000000000200947 */ /* 0x00cfea0003800000 */
[----:B------:R-:W-:-:S05]  /*08a0*/  VIADD R2, R2, 0x1 ;  /* 0x0000000102027836 */ /* 0x000fca0000000000 */
[----:B------:R-:W-:-:S13]  /*08b0*/  ISETP.NE.AND P0, PT, R2, RZ, PT ;  /* 0x000000ff0200720c */ /* 0x000fda0003f05270 */
[----:B------:R-:W-:Y:S01]  /*08c0*/  @!P0 IADD3 R40, PT, PT, R40, 0x1, RZ ;  /* 0x0000000128288810 */ /* 0x000fe20007ffe0ff */
[----:B------:R-:W-:Y:S02]  /*08d0*/  @!P0 VIADD R26, R41, 0x1 ;  /* 0x00000001291a8836 */ /* 0x000fe40000000000 */
[----:B------:R-:W-:Y:S01]  /*08e0*/  @!P0 IMAD.MOV.U32 R2, RZ, RZ, RZ ;  /* 0x000000ffff028224 */ /* 0x000fe200078e00ff */
[----:B------:R-:W-:-:S13]  /*08f0*/  ISETP.NE.AND P1, PT, R40, RZ, !P0 ;  /* 0x000000ff2800720c */ /* 0x000fda0004725270 */
[----:B------:R-:W-:-:S05]  /*0900*/  @P1 IMAD.MOV R26, RZ, RZ, R41 ;  /* 0x000000ffff1a1224 */ /* 0x000fca00078e0229 */
[----:B------:R-:W-:-:S07]  /*0910*/  @!P0 MOV R41, R26 ;  /* 0x0000001a00298202 */ /* 0x000fce0000000f00 */
.L_x_68:
[----:B012-4-:R-:W-:Y:S05]  /*0920*/  BSYNC.RECONVERGENT B0 ;  /* 0x0000000000007941 */ /* 0x017fea0003800200 */
.L_x_67:
        /* <DEDUP_REMOVED lines=43> */
[----:B------:R-:W-:Y:S02]  /*0be0*/  IMAD.MOV.U32 R29, RZ, RZ, R33 ;  /* 0x000000ffff1d7224 */ /* 0x000fe400078e0021 */
[----:B------:R-:W-:-:S10]  /*0bf0*/  IMAD.MOV.U32 R28, RZ, RZ, R31 ;  /* 0x000000ffff1c7224 */ /* 0x000fd400078e001f */
[----:B------:R-:W-:Y:S05]  /*0c00*/  @!P0 BRA `(.L_x_70) ;  /* 0x0000000000388947 */ /* 0x000fea0003800000 */
[----:B------:R-:W-:Y:S01]  /*0c10*/  MOV R35, R32 ;  /* 0x0000002000237202 */ /* 0x000fe20000000f00 */
[----:B------:R-:W-:Y:S01]  /*0c20*/  IMAD.MOV.U32 R29, RZ, RZ, R31 ;  /* 0x000000ffff1d7224 */ /* 0x000fe200078e001f */
[----:B------:R-:W-:Y:S01]  /*0c30*/  MOV R32, R33 ;  /* 0x0000002100207202 */ /* 0x000fe20000000f00 */
[----:B------:R-:W-:Y:S01]  /*0c40*/  IMAD.MOV.U32 R28, RZ, RZ, R47 ;  /* 0x000000ffff1c7224 */ /* 0x000fe200078e002f */
[----:B------:R-:W-:Y:S06]  /*0c50*/  BRA `(.L_x_70) ;  /* 0x0000000000247947 */ /* 0x000fec0003800000 */
.L_x_69:
[----:B------:R-:W-:Y:S01]  /*0c60*/  ISETP.NE.AND P0, PT, R46, 0x3, PT ;  /* 0x000000032e00780c */ /* 0x000fe20003f05270 */
[----:B------:R-:W-:Y:S01]  /*0c70*/  IMAD.MOV.U32 R35, RZ, RZ, R31 ;  /* 0x000000ffff237224 */ /* 0x000fe200078e001f */
[----:B------:R-:W-:Y:S01]  /*0c80*/  MOV R29, R26 ;  /* 0x0000001a001d7202 */ /* 0x000fe20000000f00 */
[----:B------:R-:W-:Y:S02]  /*0c90*/  IMAD.MOV.U32 R32, RZ, RZ, R47 ;  /* 0x000000ffff207224 */ /* 0x000fe400078e002f */
[----:B------:R-:W-:-:S08]  /*0ca0*/  IMAD.MOV.U32 R28, RZ, RZ, R48 ;  /* 0x000000ffff1c7224 */ /* 0x000fd000078e0030 */
[----:B------:R-:W-:Y:S01]  /*0cb0*/  @P0 IMAD.MOV.U32 R35, RZ, RZ, R33 ;  /* 0x000000ffff230224 */ /* 0x000fe200078e0021 */
[----:B------:R-:W-:Y:S01]  /*0cc0*/  @P0 MOV R32, R31 ;  /* 0x0000001f00200202 */ /* 0x000fe20000000f00 */
[----:B------:R-:W-:Y:S02]  /*0cd0*/  @P0 IMAD.MOV.U32 R29, RZ, RZ, R47 ;  /* 0x000000ffff1d0224 */ /* 0x000fe400078e002f */
[----:B------:R-:W-:-:S07]  /*0ce0*/  @P0 IMAD.MOV.U32 R28, RZ, RZ, R26 ;  /* 0x000000ffff1c0224 */ /* 0x000fce00078e001a */
.L_x_70:
[C---:B------:R-:W-:Y:S01]  /*0cf0*/  IMAD R30, R36.reuse, 0x3, RZ ;  /* 0x00000003241e7824 */ /* 0x040fe200078e02ff */
[----:B---3--:R-:W-:Y:S01]  /*0d00*/  ISETP.GE.U32.AND P0, PT, R37, R24, PT ;  /* 0x000000182500720c */ /* 0x008fe20003f06070 */
[----:B------:R-:W-:Y:S01]  /*0d10*/  BSSY.RECONVERGENT B0, `(.L_x_71) ;  /* 0x0000034000007945 */ /* 0x000fe20003800200 */
[-C--:B------:R-:W-:Y:S02]  /*0d20*/  LEA R51, P5, R36, R37.reuse, 0x1 ;  /* 0x0000002524337211 */ /* 0x080fe400078a08ff */
[----:B------:R-:W-:Y:S01]  /*0d30*/  IADD3 R53, P4, PT, R30, R37, RZ ;  /* 0x000000251e357210 */ /* 0x000fe20007f9e0ff */
[----:B------:R-:W-:Y:S01]  /*0d40*/  IMAD.WIDE.U32 R30, R28, 0x200000, RZ ;  /* 0x002000001c1e7825 */ /* 0x000fe200078e00ff */
[----:B------:R-:W-:-:S03]  /*0d50*/  ISETP.GE.AND.EX P0, PT, R38, R25, PT, P0 ;  /* 0x000000192600720c */ /* 0x000fc60003f06300 */
[----:B------:R-:W-:Y:S01]  /*0d60*/  HFMA2 R28, -RZ, RZ, 0, 0 ;  /* 0x00000000ff1c7431 */ /* 0x000fe200000001ff */
[----:B------:R-:W-:Y:S01]  /*0d70*/  IADD3 R49, P2, PT, R36, R37, RZ ;  /* 0x0000002524317210 */ /* 0x000fe20007f5e0ff */
[--C-:B------:R-:W-:Y:S01]  /*0d80*/  IMAD.X R50, RZ, RZ, R38.reuse, P5 ;  /* 0x000000ffff327224 */ /* 0x100fe200028e0626 */
[----:B------:R-:W-:Y:S01]  /*0d90*/  LOP3.LUT R30, R30, R29, RZ, 0x3c, !PT ;  /* 0x0000001d1e1e7212 */ /* 0x000fe200078e3cff */
[----:B------:R-:W-:Y:S01]  /*0da0*/  IMAD.X R34, RZ, RZ, R38, P4 ;  /* 0x000000ffff227224 */ /* 0x000fe200020e0626 */
[----:B------:R-:W-:Y:S01]  /*0db0*/  IADD3.X R52, PT, PT, RZ, R38, RZ, P2, !PT ;  /* 0x00000026ff347210 */ /* 0x000fe200017fe4ff */
[----:B------:R-:W-:Y:S01]  /*0dc0*/  IMAD.MOV.U32 R29, RZ, RZ, 0x3ca00000 ;  /* 0x3ca00000ff1d7424 */ /* 0x000fe200078e00ff */
[-C--:B------:R-:W-:Y:S02]  /*0dd0*/  ISETP.GE.U32.AND P1, PT, R49, R24.reuse, PT ;  /* 0x000000183100720c */ /* 0x080fe40003f26070 */
[----:B------:R-:W0:Y:S01]  /*0de0*/  I2F.F64.U64 R30, R30 ;  /* 0x0000001e001e7312 */ /* 0x000e220000301800 */
[----:B------:R-:W-:-:S02]  /*0df0*/  ISETP.GE.U32.AND P3, PT, R51, R24, PT ;  /* 0x000000183300720c */ /* 0x000fc40003f66070 */
[----:B------:R-:W-:Y:S02]  /*0e00*/  ISETP.GE.U32.AND P2, PT, R53, R24, PT ;  /* 0x000000183500720c */ /* 0x000fe40003f46070 */
[-C--:B------:R-:W-:Y:S02]  /*0e10*/  ISETP.GE.AND.EX P1, PT, R52, R25.reuse, PT, P1 ;  /* 0x000000193400720c */ /* 0x080fe40003f26310 */
[-C--:B------:R-:W-:Y:S02]  /*0e20*/  ISETP.GE.AND.EX P3, PT, R50, R25.reuse, PT, P3 ;  /* 0x000000193200720c */ /* 0x080fe40003f66330 */
[----:B------:R-:W-:Y:S01]  /*0e30*/  ISETP.GE.AND.EX P2, PT, R34, R25, PT, P2 ;  /* 0x000000192200720c */ /* 0x000fe20003f46320 */
[----:B0-----:R-:W-:-:S12]  /*0e40*/  @P0 BRA `(.L_x_72) ;  /* 0x0000000000800947 */ /* 0x001fd80003800000 */
[----:B------:R-:W-:Y:S01]  /*0e50*/  IMAD.WIDE.U32 R32, R32, 0x200000, RZ ;  /* 0x0020000020207825 */ /* 0x000fe200078e00ff */
[----:B------:R-:W-:Y:S01]  /*0e60*/  UMOV UR8, 0xf0000000 ;  /* 0xf000000000087882 */ /* 0x000fe20000000000 */
[----:B------:R-:W-:Y:S01]  /*0e70*/  UMOV UR9, 0x380fffff ;  /* 0x380fffff00097882 */ /* 0x000fe20000000000 */
[----:B------:R-:W-:Y:S01]  /*0e80*/  USHF.L.U32 UR4, UR5, 0x10, URZ ;  /* 0x0000001005047899 */ /* 0x000fe200080006ff */
[----:B------:R-:W-:Y:S01]  /*0e90*/  IMAD.U32 R52, R44, 0x10000, RZ ;  /* 0x000100002c347824 */ /* 0x000fe200078e00ff */
[----:B------:R-:W-:-:S04]  /*0ea0*/  LOP3.LUT R32, R32, R35, RZ, 0x3c, !PT ;  /* 0x0000002320207212 */ /* 0x000fc800078e3cff */
[----:B------:R-:W0:-:S15]  /*0eb0*/  I2F.F64.U64 R34, R32 ;  /* 0x0000002000227312 */ /* 0x000e1e0000301800 */
[----:B------:R-:W-:-:S15]  /*0ec0*/  NOP ;  /* 0x0000000000007918 */ /* 0x000fde0000000000 */
[----:B------:R-:W-:-:S15]  /*0ed0*/  NOP ;  /* 0x0000000000007918 */ /* 0x000fde0000000000 */
[----:B------:R-:W-:-:S15]  /*0ee0*/  NOP ;  /* 0x0000000000007918 */ /* 0x000fde0000000000 */
[----:B------:R-:W-:-:S04]  /*0ef0*/  NOP ;  /* 0x0000000000007918 */ /* 0x000fc80000000000 */
[----:B0-----:R-:W0:-:S15]  /*0f00*/  DFMA R34, R34, R28, 5.5511151231257827021e-17 ;  /* 0x3c9000002222742b */ /* 0x001e1e000000001c */
[----:B------:R-:W-:-:S15]  /*0f10*/  NOP ;  /* 0x0000000000007918 */ /* 0x000fde0000000000 */
[----:B------:R-:W-:-:S15]  /*0f20*/  NOP ;  /* 0x0000000000007918 */ /* 0x000fde0000000000 */
[----:B------:R-:W-:-:S15]  /*0f30*/  NOP ;  /* 0x0000000000007918 */ /* 0x000fde0000000000 */
[----:B------:R-:W-:-:S04]  /*0f40*/  NOP ;  /* 0x0000000000007918 */ /* 0x000fc80000000000 */
[----:B0-----:R-:W0:-:S15]  /*0f50*/  F2F.F32.F64 R50, R34 ;  /* 0x0000002200327310 */ /* 0x001e1e0000301000 */
[----:B------:R-:W-:-:S15]  /*0f60*/  NOP ;  /* 0x0000000000007918 */ /* 0x000fde0000000000 */
[----:B------:R-:W-:-:S15]  /*0f70*/  NOP ;  /* 0x0000000000007918 */ /* 0x000fde0000000000 */
[----:B------:R-:W-:-:S15]  /*0f80*/  NOP ;  /* 0x0000000000007918 */ /* 0x000fde0000000000 */
[----:B------:R-:W-:-:S04]  /*0f90*/  NOP ;  /* 0x0000000000007918 */ /* 0x000fc80000000000 */
[----:B------:R-:W0:Y:S02]  /*0fa0*/  DSETP.GEU.AND P0, PT, |R34|, UR8, PT ;  /* 0x0000000822007e2a */ /* 0x000e24000bf0e200 */
[----:B0-----:R-:W-:-:S04]  /*0fb0*/  @!P0 FMUL R50, R50, 1.175494350822287508e-38 ;  /* 0x0080000032328820 */ /* 0x001fc80000400000 */
[----:B------:R-:W-:Y:S01]  /*0fc0*/  FFMA.FTZ R52, R50, UR11, R52 ;  /* 0x0000000b32347c23 */ /* 0x000fe20008010034 */
[----:B------:R-:W-:-:S05]  /*0fd0*/  IMAD R50, R37, UR10, RZ ;  /* 0x0000000a25327c24 */ /* 0x000fca000f8e02ff */
[----:B------:R-:W-:Y:S01]  /*0fe0*/  IADD3 R32, P4, PT, R50, UR12, RZ ;  /* 0x0000000c32207c10 */ /* 0x000fe2000ff9e0ff */
[----:B------:R-:W0:Y:S02]  /*0ff0*/  F2F.BF16.F32 R52, R52 ;  /* 0x0000003400347304 */ /* 0x000e240000202000 */
[----:B0-----:R-:W-:-:S04]  /*1000*/  SHF.L.U32 R33, R52, 0x10, RZ ;  /* 0x0000001034217819 */ /* 0x001fc800000006ff */
[----:B------:R-:W-:Y:S02]  /*1010*/  FSETP.NEU.FTZ.AND P0, PT, R33, UR4, PT ;  /* 0x0000000421007c0b */ /* 0x000fe4000bf1d000 */
[----:B------:R-:W-:Y:S02]  /*1020*/  LEA.HI.X.SX32 R33, R50, UR13, 0x1, P4 ;  /* 0x0000000d32217c11 */ /* 0x000fe4000a0f0eff */
[----:B------:R-:W-:-:S05]  /*1030*/  SEL R35, R44, R52, !P0 ;  /* 0x000000342c237207 */ /* 0x000fca0004000000 */
[----:B------:R0:W-:Y:S04]  /*1040*/  STG.E.U16 desc[UR6][R32.64], R35 ;  /* 0x0000002320007986 */ /* 0x0001e8000c101506 */
.L_x_72:
[----:B------:R-:W-:Y:S05]  /*1050*/  BSYNC.RECONVERGENT B0 ;  /* 0x0000000000007941 */ /* 0x000fea0003800200 */
.L_x_71:
[----:B------:R-:W-:Y:S01]  /*1060*/  BSSY.RECONVERGENT B0, `(.L_x_73) ;  /* 0x0000017000007945 */ /* 0x000fe20003800200 */
[----:B------:R1:W2:Y:S03]  /*1070*/  DFMA R30, R30, R28, 5.5511151231257827021e-17 ;  /* 0x3c9000001e1e742b */ /* 0x0002a6000000001c */
[----:B-12---:R-:W-:Y:S05]  /*1080*/  @P1 BRA `(.L_x_74) ;  /* 0x0000000000501947 */ /* 0x006fea0003800000 */
[----:B------:R-:W-:Y:S01]  /*1090*/  UMOV UR8, 0xf0000000 ;  /* 0xf000000000087882 */ /* 0x000fe20000000000 */
[----:B------:R-:W-:Y:S01]  /*10a0*/  UMOV UR9, 0x380fffff ;  /* 0x380fffff00097882 */ /* 0x000fe20000000000 */
[----:B------:R-:W1:-:S15]  /*10b0*/  F2F.F32.F64 R28, R30 ;  /* 0x0000001e001c7310 */ /* 0x000e5e0000301000 */
[----:B------:R-:W-:-:S15]  /*10c0*/  NOP ;  /* 0x0000000000007918 */ /* 0x000fde0000000000 */
[----:B------:R-:W-:-:S15]  /*10d0*/  NOP ;  /* 0x0000000000007918 */ /* 0x000fde0000000000 */
[----:B------:R-:W-:-:S15]  /*10e0*/  NOP ;  /* 0x0000000000007918 */ /* 0x000fde0000000000 */
[----:B------:R-:W-:-:S04]  /*10f0*/  NOP ;  /* 0x0000000000007918 */ /* 0x000fc80000000000 */
[----:B------:R-:W1:Y:S01]  /*1100*/  DSETP.GEU.AND P0, PT, |R30|, UR8, PT ;  /* 0x000000081e007e2a */ /* 0x000e62000bf0e200 */
[----:B------:R-:W-:Y:S02]  /*1110*/  IMAD.U32 R29, R44, 0x10000, RZ ;  /* 0x000100002c1d7824 */ /* 0x000fe400078e00ff */
[----:B-1----:R-:W-:Y:S01]  /*1120*/  @!P0 FMUL R28, R28, 1.175494350822287508e-38 ;  /* 0x008000001c1c8820 */ /* 0x002fe20000400000 */
[----:B------:R-:W-:Y:S01]  /*1130*/  USHF.L.U32 UR4, UR5, 0x10, URZ ;  /* 0x0000001005047899 */ /* 0x000fe200080006ff */
[----:B------:R-:W-:Y:S02]  /*1140*/  IMAD R49, R49, UR10, RZ ;  /* 0x0000000a31317c24 */ /* 0x000fe4000f8e02ff */
[----:B0-----:R-:W-:-:S03]  /*1150*/  FFMA.FTZ R32, R28, UR11, R29 ;  /* 0x0000000b1c207c23 */ /* 0x001fc6000801001d */
[----:B------:R-:W-:Y:S01]  /*1160*/  IADD3 R28, P1, PT, R49, UR12, RZ ;  /* 0x0000000c311c7c10 */ /* 0x000fe2000ff3e0ff */
[----:B------:R-:W0:Y:S02]  /*1170*/  F2F.BF16.F32 R33, R32 ;  /* 0x0000002000217304 */ /* 0x000e240000202000 */
[----:B0-----:R-:W-:-:S05]  /*1180*/  IMAD.U32 R29, R33, 0x10000, RZ ;  /* 0x00010000211d7824 */ /* 0x001fca00078e00ff */
[----:B------:R-:W-:Y:S02]  /*1190*/  FSETP.NEU.FTZ.AND P0, PT, R29, UR4, PT ;  /* 0x000000041d007c0b */ /* 0x000fe4000bf1d000 */
[----:B------:R-:W-:Y:S02]  /*11a0*/  LEA.HI.X.SX32 R29, R49, UR13, 0x1, P1 ;  /* 0x0000000d311d7c11 */ /* 0x000fe400088f0eff */
[----:B------:R-:W-:-:S05]  /*11b0*/  SEL R33, R44, R33, !P0 ;  /* 0x000000212c217207 */ /* 0x000fca0004000000 */
[----:B------:R1:W-:Y:S04]  /*11c0*/  STG.E.U16 desc[UR6][R28.64], R33 ;  /* 0x000000211c007986 */ /* 0x0003e8000c101506 */
.L_x_74:
[----:B------:R-:W-:Y:S05]  /*11d0*/  BSYNC.RECONVERGENT B0 ;  /* 0x0000000000007941 */ /* 0x000fea0003800200 */
.L_x_73:
[----:B------:R-:W-:Y:S04]  /*11e0*/  BSSY.RECONVERGENT B0, `(.L_x_75) ;  /* 0x000000b000007945 */ /* 0x000fe80003800200 */
[----:B------:R-:W-:Y:S05]  /*11f0*/  @P3 BRA `(.L_x_76) ;  /* 0x0000000000243947 */ /* 0x000fea0003800000 */
[----:B------:R-:W2:Y:S01]  /*1200*/  F2F.BF16.F32 R31, R0 ;  /* 0x00000000001f7304 */ /* 0x000ea20000202000 */
[----:B------:R-:W-:Y:S01]  /*1210*/  USHF.L.U32 UR4, UR5, 0x10, URZ ;  /* 0x0000001005047899 */ /* 0x000fe200080006ff */
[----:B------:R-:W-:-:S05]  /*1220*/  IMAD R51, R51, UR14, RZ ;  /* 0x0000000e33337c24 */ /* 0x000fca000f8e02ff */
[----:B-1----:R-:W-:Y:S02]  /*1230*/  IADD3 R28, P1, PT, R51, UR12, RZ ;  /* 0x0000000c331c7c10 */ /* 0x002fe4000ff3e0ff */
[----:B--2---:R-:W-:-:S04]  /*1240*/  SHF.L.U32 R29, R31, 0x10, RZ ;  /* 0x000000101f1d7819 */ /* 0x004fc800000006ff */
[----:B------:R-:W-:Y:S02]  /*1250*/  FSETP.NEU.FTZ.AND P0, PT, R29, UR4, PT ;  /* 0x000000041d007c0b */ /* 0x000fe4000bf1d000 */
[----:B------:R-:W-:Y:S02]  /*1260*/  LEA.HI.X.SX32 R29, R51, UR13, 0x1, P1 ;  /* 0x0000000d331d7c11 */ /* 0x000fe400088f0eff */
[----:B------:R-:W-:-:S05]  /*1270*/  SEL R31, R44, R31, !P0 ;  /* 0x0000001f2c1f7207 */ /* 0x000fca0004000000 */
[----:B------:R2:W-:Y:S04]  /*1280*/  STG.E.U16 desc[UR6][R28.64], R31 ;  /* 0x0000001f1c007986 */ /* 0x0005e8000c101506 */
.L_x_76:
[----:B------:R-:W-:Y:S05]  /*1290*/  BSYNC.RECONVERGENT B0 ;  /* 0x0000000000007941 */ /* 0x000fea0003800200 */
.L_x_75:
[----:B------:R-:W-:Y:S05]  /*12a0*/  @P2 BRA `(.L_x_77) ;  /* 0x0000000000242947 */ /* 0x000fea0003800000 */
[----:B--2---:R-:W2:Y:S01]  /*12b0*/  F2F.BF16.F32 R31, R0 ;  /* 0x00000000001f7304 */ /* 0x004ea20000202000 */
[----:B------:R-:W-:Y:S01]  /*12c0*/  USHF.L.U32 UR4, UR5, 0x10, URZ ;  /* 0x0000001005047899 */ /* 0x000fe200080006ff */
[----:B------:R-:W-:-:S05]  /*12d0*/  IMAD R53, R53, UR14, RZ ;  /* 0x0000000e35357c24 */ /* 0x000fca000f8e02ff */
[----:B-1----:R-:W-:Y:S01]  /*12e0*/  IADD3 R28, P1, PT, R53, UR12, RZ ;  /* 0x0000000c351c7c10 */ /* 0x002fe2000ff3e0ff */
[----:B--2---:R-:W-:-:S05]  /*12f0*/  IMAD.U32 R29, R31, 0x10000, RZ ;  /* 0x000100001f1d7824 */ /* 0x004fca00078e00ff */
[----:B------:R-:W-:Y:S02]  /*1300*/  FSETP.NEU.FTZ.AND P0, PT, R29, UR4, PT ;  /* 0x000000041d007c0b */ /* 0x000fe4000bf1d000 */
[----:B------:R-:W-:Y:S02]  /*1310*/  LEA.HI.X.SX32 R29, R53, UR13, 0x1, P1 ;  /* 0x0000000d351d7c11 */ /* 0x000fe400088f0eff */
[----:B------:R-:W-:-:S05]  /*1320*/  SEL R31, R44, R31, !P0 ;  /* 0x0000001f2c1f7207 */ /* 0x000fca0004000000 */
[----:B------:R3:W-:Y:S04]  /*1330*/  STG.E.U16 desc[UR6][R28.64], R31 ;  /* 0x0000001f1c007986 */ /* 0x0007e8000c101506 */
.L_x_77:
[----:B------:R-:W-:Y:S01]  /*1340*/  IADD3 R37, P0, PT, R42, R37, RZ ;  /* 0x000000252a257210 */ /* 0x000fe20007f1e0ff */
[----:B------:R-:W-:Y:S05]  /*1350*/  WARPSYNC.ALL ;  /* 0x0000000000007948 */ /* 0x000fea0003800000 */
[----:B------:R-:W-:Y:S01]  /*1360*/  IMAD.X R38, RZ, RZ, R38, P0 ;  /* 0x000000ffff267224 */ /* 0x000fe200000e0626 */
[----:B------:R-:W-:Y:S01]  /*1370*/  BAR.SYNC.DEFER_BLOCKING 0x0 ;  /* 0x0000000000007b1d */ /* 0x000fe20000010000 */
[----:B------:R-:W-:Y:S01]  /*1380*/  ISETP.GE.U32.AND P0, PT, R37, R22, PT ;  /* 0x000000162500720c */ /* 0x000fe20003f06070 */
[----:B0-----:R-:W-:Y:S01]  /*1390*/  IMAD.MOV.U32 R35, RZ, RZ, R47 ;  /* 0x000000ffff237224 */ /* 0x001fe200078e002f */
[----:B------:R-:W-:Y:S01]  /*13a0*/  MOV R32, R26 ;  /* 0x0000001a00207202 */ /* 0x000fe20000000f00 */
[----:B-1----:R-:W-:Y:S01]  /*13b0*/  IMAD.MOV.U32 R33, RZ, RZ, R48 ;  /* 0x000000ffff217224 */ /* 0x002fe200078e0030 */
[----:B------:R-:W-:-:S13]  /*13c0*/  ISETP.GE.AND.EX P0, PT, R38, R45, PT, P0 ;  /* 0x0000002d2600720c */ /* 0x000fda0003f06300 */
[----:B------:R-:W-:Y:S05]  /*13d0*/  @!P0 BRA `(.L_x_78) ;  /* 0xfffffff4001c8947 */ /* 0x000fea000383ffff */
[----:B------:R-:W-:Y:S05]  /*13e0*/  EXIT ;  /* 0x000000000000794d */ /* 0x000fea0003800000 */
        .weak           $__internal_3_$__cuda_sm20_div_s64
        .type           $__internal_3_$__cuda_sm20_div_s64,@function
        .size           $__internal_3_$__cuda_sm20_div_s64,(.L_x_282 - $__internal_3_$__cuda_sm20_div_s64)
$__internal_3_$__cuda_sm20_div_s64:
        /* <DEDUP_REMOVED lines=77> */
[----:B------:R-:W-:Y:S06]  /*18c0*/  RET.REL.NODEC R30 `(_ZN2at6native55_GLOBAL__N__1da31dc6_22_DistributionUniform_cu_67fa25cf43distribution_elementwise_grid_stride_kernelIfLi4EZNS0_9templates4cuda21uniform_and_transformIN3c108BFloat16EfPNS_17CUDAGeneratorImplEZZZNS4_14uniform_kernelIS9_EEvRNS_18TensorIteratorBaseEddT_ENKUlvE_clEvENKUlvE2_clEvEUlfE_EEvSC_T1_T2_EUlP24curandStatePhilox4_32_10E_ZNS1_27distribution_nullary_kernelIS7_f7double2S9_SL_SG_EEvSC_SI_RKT3_T4_EUlifE_EEvlNS_15PhiloxCudaStateESH_SI_) ;  /* 0xffffffe41ecc7950 */ /* 0x000fec0003c3ffff */
.L_x_79:
        /* <DEDUP_REMOVED lines=11> */
.L_x_282:


//--------------------- .text._ZN2at6native55_GLOBAL__N__1da31dc6_22_DistributionUniform_cu_67fa25cf43distribution_elementwise_grid_stride_kernelIfLi4EZNS0_9templates4cuda21uniform_and_transformIN3c104HalfEfPNS_17CUDAGeneratorImplEZZZNS4_14uniform_kernelIS9_EEvRNS_18TensorIteratorBaseEddT_ENKUlvE_clEvENKUlvE1_clEvEUlfE_EEvSC_T1_T2_EUlP24curandStatePhilox4_32_10E0_ZNS1_27distribution_nullary_kernelIS7_f6float4S9_SL_SG_EEvSC_SI_RKT3_T4_EUlifE0_EEvlNS_15PhiloxCudaStateESH_SI_ --------------------------
	.section	.text._ZN2at6native55_GLOBAL__N__1da31dc6_22_DistributionUniform_cu_67fa25cf43distribution_elementwise_grid_stride_kernelIfLi4EZNS0_9templates4cuda21uniform_and_transformIN3c104HalfEfPNS_17CUDAGeneratorImplEZZZNS4_14uniform_kernelIS9_EEvRNS_18TensorIteratorBaseEddT_ENKUlvE_clEvENKUlvE1_clEvEUlfE_EEvSC_T1_T2_EUlP24curandStatePhilox4_32_10E0_ZNS1_27distribution_nullary_kernelIS7_f6float4S9_SL_SG_EEvSC_SI_RKT3_T4_EUlifE0_EEvlNS_15PhiloxCudaStateESH_SI_,"ax",@progbits
	.align	128
.text._ZN2at6native55_GLOBAL__N__1da31dc6_22_DistributionUniform_cu_67fa25cf43distribution_elementwise_grid_stride_kernelIfLi4EZNS0_9templates4cuda21uniform_and_transformIN3c104HalfEfPNS_17CUDAGeneratorImplEZZZNS4_14uniform_kernelIS9_EEvRNS_18TensorIteratorBaseEddT_ENKUlvE_clEvENKUlvE1_clEvEUlfE_EEvSC_T1_T2_EUlP24curandStatePhilox4_32_10E0_ZNS1_27distribution_nullary_kernelIS7_f6float4S9_SL_SG_EEvSC_SI_RKT3_T4_EUlifE0_EEvlNS_15PhiloxCudaStateESH_SI_:
        .type           _ZN2at6native55_GLOBAL__N__1da31dc6_22_DistributionUniform_cu_67fa25cf43distribution_elementwise_grid_stride_kernelIfLi4EZNS0_9templates4cuda21uniform_and_transformIN3c104HalfEfPNS_17CUDAGeneratorImplEZZZNS4_14uniform_kernelIS9_EEvRNS_18TensorIteratorBaseEddT_ENKUlvE_clEvENKUlvE1_clEvEUlfE_EEvSC_T1_T2_EUlP24curandStatePhilox4_32_10E0_ZNS1_27distribution_nullary_kernelIS7_f6float4S9_SL_SG_EEvSC_SI_RKT3_T4_EUlifE0_EEvlNS_15PhiloxCudaStateESH_SI_,@function
        .size           _ZN2at6native55_GLOBAL__N__1da31dc6_22_DistributionUniform_cu_67fa25cf43distribution_elementwise_grid_stride_kernelIfLi4EZNS0_9templates4cuda21uniform_and_transformIN3c104HalfEfPNS_17CUDAGeneratorImplEZZZNS4_14uniform_kernelIS9_EEvRNS_18TensorIteratorBaseEddT_ENKUlvE_clEvENKUlvE1_clEvEUlfE_EEvSC_T1_T2_EUlP24curandStatePhilox4_32_10E0_ZNS1_27distribution_nullary_kernelIS7_f6float4S9_SL_SG_EEvSC_SI_RKT3_T4_EUlifE0_EEvlNS_15PhiloxCudaStateESH_SI_,(.L_x_284 - _ZN2at6native55_GLOBAL__N__1da31dc6_22_DistributionUniform_cu_67fa25cf43distribution_elementwise_grid_stride_kernelIfLi4EZNS0_9templates4cuda21uniform_and_transformIN3c104HalfEfPNS_17CUDAGeneratorImplEZZZNS4_14uniform_kernelIS9_EEvRNS_18TensorIteratorBaseEddT_ENKUlvE_clEvENKUlvE1_clEvEUlfE_EEvSC_T1_T2_EUlP24curandStatePhilox4_32_10E0_ZNS1_27distribution_nullary_kernelIS7_f6float4S9_SL_SG_EEvSC_SI_RKT3_T4_EUlifE0_EEvlNS_15PhiloxCudaStateESH_SI_)
        .other          _ZN2at6native55_GLOBAL__N__1da31dc6_22_DistributionUniform_cu_67fa25cf43distribution_elementwise_grid_stride_kernelIfLi4EZNS0_9templates4cuda21uniform_and_transformIN3c104HalfEfPNS_17CUDAGeneratorImplEZZZNS4_14uniform_kernelIS9_EEvRNS_18TensorIteratorBaseEddT_ENKUlvE_clEvENKUlvE1_clEvEUlfE_EEvSC_T1_T2_EUlP24curandStatePhilox4_32_10E0_ZNS1_27distribution_nullary_kernelIS7_f6float4S9_SL_SG_EEvSC_SI_RKT3_T4_EUlifE0_EEvlNS_15PhiloxCudaStateESH_SI_,@"STO_CUDA_ENTRY STV_DEFAULT"
_ZN2at6native55_GLOBAL__N__1da31dc6_22_DistributionUniform_cu_67fa25cf43distribution_elementwise_grid_stride_kernelIfLi4EZNS0_9templates4cuda21uniform_and_transformIN3c104HalfEfPNS_17CUDAGeneratorImplEZZZNS4_14uniform_kernelIS9_EEvRNS_18TensorIteratorBaseEddT_ENKUlvE_clEvENKUlvE1_clEvEUlfE_EEvSC_T1_T2_EUlP24curandStatePhilox4_32_10E0_ZNS1_27distribution_nullary_kernelIS7_f6float4S9_SL_SG_EEvSC_SI_RKT3_T4_EUlifE0_EEvlNS_15PhiloxCudaStateESH_SI_:
        /* <DEDUP_REMOVED lines=87> */
[----:B------:R-:W-:-:S04]  /*0570*/  IMAD.HI.U32 R25, R14, -0x2daee0ad, RZ ;  /* 0xd2511f530e197827 */ /* 0x000fc800078e00ff */
[----:B------:R-:W-:Y:S01]  /*0580*/  IMAD.HI.U32 R29, R34, -0x326172a9, RZ ;  /* 0xcd9e8d57221d7827 */ /* 0x000fe200078e00ff */
[----:B------:R-:W-:-:S04]  /*0590*/  LOP3.LUT R32, R32, R25, RZ, 0x3c, !PT ;  /* 0x0000001920207212 */ /* 0x000fc800078e3cff */
[----:B------:R-:W-:Y:S02]  /*05a0*/  LOP3.LUT R19, R19, R24, R29, 0x96, !PT ;  /* 0x0000001813137212 */ /* 0x000fe400078e961d */
[----:B------:R-:W-:Y:S01]  /*05b0*/  SHF.L.U32 R29, R15, 0x2, RZ ;  /* 0x000000020f1d7819 */ /* 0x000fe200000006ff */
        /* <DEDUP_REMOVED lines=22> */
.L_x_80:
[----:B------:R-:W-:-:S07]  /*0720*/  MOV R36, 0x740 ;  /* 0x0000074000247802 */ /* 0x000fce0000000f00 */
[----:B------:R-:W-:Y:S05]  /*0730*/  CALL.REL.NOINC `($__internal_4_$__cuda_sm20_div_s64) ;  /* 0x0000004c009c7944 */ /* 0x000fea0003c00000 */
.L_x_81:
        /* <DEDUP_REMOVED lines=15> */
[C---:B------:R-:W-:Y:S01]  /*0830*/  IMAD R37, R15.reuse, 0x3, RZ ;  /* 0x000000030f257824 */ /* 0x040fe200078e02ff */
[----:B------:R-:W-:Y:S01]  /*0840*/  LOP3.LUT R32, R32, R29, RZ, 0x3c, !PT ;  /* 0x0000001d20207212 */ /* 0x000fe200078e3cff */
[----:B------:R-:W2:Y:S01]  /*0850*/  LDCU UR72, c[0x0][0x548] ;  /* 0x0000a900ff4877ac */ /* 0x000ea20008000800 */
[----:B------:R-:W-:Y:S01]  /*0860*/  SHF.L.U32 R35, R15, 0x1, RZ ;  /* 0x000000010f237819 */ /* 0x000fe200000006ff */
        /* <DEDUP_REMOVED lines=64> */
.L_x_104:
        /* <DEDUP_REMOVED lines=13> */
.L_x_83:
[----:B0-----:R-:W-:Y:S05]  /*0d40*/  BSYNC.RECONVERGENT B0 ;  /* 0x0000000000007941 */ /* 0x001fea0003800200 */
.L_x_82:
[----:B------:R-:W-:Y:S01]  /*0d50*/  LOP3.LUT R42, R17, R39, R23, 0x96, !PT ;  /* 0x00000027112a7212 */ /* 0x000fe200078e9617 */
[----:B------:R-:W-:Y:S01]  /*0d60*/  IMAD.WIDE.U32 R28, R20, -0x326172a9, RZ ;  /* 0xcd9e8d57141c7825 */ /* 0x000fe200078e00ff */
[----:B------:R-:W-:-:S03]  /*0d70*/  ISETP.GT.AND P0, PT, R33, 0x1, PT ;  /* 0x000000012100780c */ /* 0x000fc60003f04270 */
        /* <DEDUP_REMOVED lines=40> */
[----:B------:R-:W-:Y:S02]  /*1000*/  LOP3.LUT R14, R43, R42, R39, 0x96, !PT ;  /* 0x0000002a2b0e7212 */ /* 0x000fe400078e9627 */
[----:B------:R-:W-:Y:S02]  /*1010*/  MOV R39, R19 ;  /* 0x0000001300277202 */ /* 0x000fe40000000f00 */
[----:B------:R-:W-:Y:S01]  /*1020*/  LOP3.LUT R19, R41, R38, R29, 0x96, !PT ;  /* 0x0000002629137212 */ /* 0x000fe200078e961d */
[----:B------:R-:W-:Y:S01]  /*1030*/  IMAD.HI.U32 R41, R14, -0x2daee0ad, RZ ;  /* 0xd2511f530e297827 */ /* 0x000fe200078e00ff */
[----:B------:R-:W-:Y:S02]  /*1040*/  IADD3 R38, PT, PT, R23, -0x695add53, RZ ;  /* 0x96a522ad17267810 */ /* 0x000fe40007ffe0ff */
[----:B------:R-:W-:Y:S01]  /*1050*/  MOV R42, R32 ;  /* 0x00000020002a7202 */ /* 0x000fe20000000f00 */
[----:B------:R-:W-:Y:S01]  /*1060*/  IMAD.MOV.U32 R29, RZ, RZ, R34 ;  /* 0x000000ffff1d7224 */ /* 0x000fe200078e0022 */
[----:B------:R-:W-:-:S02]  /*1070*/  MOV R34, R28 ;  /* 0x0000001c00227202 */ /* 0x000fc40000000f00 */
        /* <DEDUP_REMOVED lines=11> */
.L_x_84:
        /* <DEDUP_REMOVED lines=9> */
.L_x_85:
[----:B------:R-:W0:Y:S01]  /*11c0*/  LDCU UR48, c[0x0][0x3a8] ;  /* 0x00007500ff3077ac */ /* 0x000e220008000800 */
        /* <DEDUP_REMOVED lines=9> */
[----:B0-----:R-:W-:-:S09]  /*1260*/  UISETP.NE.AND UP0, UPT, UR48, URZ, UPT ;  /* 0x000000ff3000728c */ /* 0x001fd2000bf05270 */
[----:B------:R-:W-:Y:S05]  /*1270*/  BRA.U UP0, `(.L_x_86) ;  /* 0x00000005000c7547 */ /* 0x000fea000b800000 */
        /* <DEDUP_REMOVED lines=16> */
[----:B------:R-:W0:Y:S01]  /*1380*/  LDC.U16 R43, c[0x0][0x54e] ;  /* 0x00015380ff2b7b82 */ /* 0x000e220000000400 */
[----:B------:R-:W-:-:S05]  /*1390*/  HADD2.F32 R29, -RZ, R31.H0_H0 ;  /* 0x2000001fff1d7230 */ /* 0x000fca0000004100 */
[----:B------:R-:W-:Y:S02]  /*13a0*/  FFMA.FTZ R36, R36, UR72, R29 ;  /* 0x0000004824247c23 */ /* 0x000fe4000801001d */
[----:B------:R-:W1:Y:S03]  /*13b0*/  LDC.64 R28, c[0x0][0x540] ;  /* 0x00015000ff1c7b82 */ /* 0x000e660000000a00 */
[----:B------:R-:W-:-:S04]  /*13c0*/  F2FP.F16.F32.PACK_AB R36, RZ, R36 ;  /* 0x00000024ff24723e */ /* 0x000fc800000000ff */
[----:B------:R-:W-:-:S05]  /*13d0*/  PRMT R41, R36, 0x7610, R41 ;  /* 0x0000761024297816 */ /* 0x000fca0000000029 */
[----:B------:R-:W-:Y:S02]  /*13e0*/  HADD2.F32 R36, -RZ, R41.H0_H0 ;  /* 0x20000029ff247230 */ /* 0x000fe40000004100 */
[----:B0-----:R-:W-:-:S05]  /*13f0*/  HADD2.F32 R43, -RZ, R43.H0_H0 ;  /* 0x2000002bff2b7230 */ /* 0x001fca0000004100 */
[----:B------:R-:W-:-:S04]  /*1400*/  FSETP.NEU.FTZ.AND P2, PT, R36, R43, PT ;  /* 0x0000002b2400720b */ /* 0x000fc80003f5d000 */
[----:B------:R-:W-:-:S05]  /*1410*/  SEL R41, R30, R41, !P2 ;  /* 0x000000291e297207 */ /* 0x000fca0005000000 */
[----:B-1----:R0:W-:Y:S04]  /*1420*/  STG.E.U16 desc[UR76][R28.64], R41 ;  /* 0x000000291c007986 */ /* 0x0021e8000c10154c */
.L_x_88:
[----:B------:R-:W-:Y:S05]  /*1430*/  BSYNC.RECONVERGENT B0 ;  /* 0x0000000000007941 */ /* 0x000fea0003800200 */
.L_x_87:
[----:B------:R-:W-:Y:S04]  /*1440*/  BSSY.RECONVERGENT B0, `(.L_x_89) ;  /* 0x000000d000007945 */ /* 0x000fe80003800200 */
[----:B------:R-:W-:Y:S05]  /*1450*/  @P0 BRA `(.L_x_90) ;  /* 0x00000000002c0947 */ /* 0x000fea0003800000 */
[----:B------:R-:W1:Y:S01]  /*1460*/  LDC.U16 R36, c[0x0][0x54e] ;  /* 0x00015380ff247b82 */ /* 0x000e620000000400 */
[----:B0-----:R-:W-:-:S05]  /*1470*/  HADD2.F32 R29, -RZ, R31.H0_H0 ;  /* 0x2000001fff1d7230 */ /* 0x001fca0000004100 */
[----:B------:R-:W-:Y:S02]  /*1480*/  FFMA.FTZ R38, R38, UR72, R29 ;  /* 0x0000004826267c23 */ /* 0x000fe4000801001d */
[----:B------:R-:W0:Y:S03]  /*1490*/  LDC.64 R28, c[0x0][0x540] ;  /* 0x00015000ff1c7b82 */ /* 0x000e260000000a00 */
[----:B------:R-:W-:-:S04]  /*14a0*/  F2FP.F16.F32.PACK_AB R38, RZ, R38 ;  /* 0x00000026ff26723e */ /* 0x000fc800000000ff */
[----:B------:R-:W-:Y:S01]  /*14b0*/  PRMT R41, R38, 0x7610, R41 ;  /* 0x0000761026297816 */ /* 0x000fe20000000029 */
[----:B-1----:R-:W-:-:S04]  /*14c0*/  HADD2.F32 R43, -RZ, R36.H0_H0 ;  /* 0x20000024ff2b7230 */ /* 0x002fc80000004100 */
[----:B------:R-:W-:-:S05]  /*14d0*/  HADD2.F32 R36, -RZ, R41.H0_H0 ;  /* 0x20000029ff247230 */ /* 0x000fca0000004100 */
[----:B------:R-:W-:-:S04]  /*14e0*/  FSETP.NEU.FTZ.AND P0, PT, R36, R43, PT ;  /* 0x0000002b2400720b */ /* 0x000fc80003f1d000 */
[----:B------:R-:W-:-:S05]  /*14f0*/  SEL R41, R30, R41, !P0 ;  /* 0x000000291e297207 */ /* 0x000fca0004000000 */
[----:B0-----:R1:W-:Y:S04]  /*1500*/  STG.E.U16 desc[UR76][R28.64], R41 ;  /* 0x000000291c007986 */ /* 0x0013e8000c10154c */
.L_x_90:
[----:B------:R-:W-:Y:S05]  /*1510*/  BSYNC.RECONVERGENT B0 ;  /* 0x0000000000007941 */ /* 0x000fea0003800200 */
.L_x_89:
[----:B------:R-:W-:Y:S04]  /*1520*/  BSSY.RECONVERGENT B0, `(.L_x_91) ;  /* 0x000000c000007945 */ /* 0x000fe80003800200 */
[----:B------:R-:W-:Y:S05]  /*1530*/  @P3 BRA `(.L_x_92) ;  /* 0x0000000000283947 */ /* 0x000fea0003800000 */
[----:B------:R-:W2:Y:S01]  /*1540*/  LDC.U16 R36, c[0x0][0x54e] ;  /* 0x00015380ff247b82 */ /* 0x000ea20000000400 */
[----:B01----:R-:W-:-:S05]  /*1550*/  HADD2.F32 R28, -RZ, R31.H0_H0 ;  /* 0x2000001fff1c7230 */ /* 0x003fca0000004100 */
[----:B------:R-:W-:Y:S02]  /*1560*/  FFMA.FTZ R39, R39, UR72, R28 ;  /* 0x0000004827277c23 */ /* 0x000fe4000801001c */
[----:B------:R-:W0:Y:S03]  /*1570*/  LDC.64 R28, c[0x0][0x540] ;  /* 0x00015000ff1c7b82 */ /* 0x000e260000000a00 */
[----:B------:R-:W-:Y:S01]  /*1580*/  F2FP.F16.F32.PACK_AB R39, RZ, R39 ;  /* 0x00000027ff27723e */ /* 0x000fe200000000ff */
[----:B--2---:R-:W-:-:S04]  /*1590*/  HADD2.F32 R41, -RZ, R36.H0_H0 ;  /* 0x20000024ff297230 */ /* 0x004fc80000004100 */
[----:B------:R-:W-:-:S05]  /*15a0*/  HADD2.F32 R36, -RZ, R39.H0_H0 ;  /* 0x20000027ff247230 */ /* 0x000fca0000004100 */
[----:B------:R-:W-:-:S04]  /*15b0*/  FSETP.NEU.FTZ.AND P0, PT, R36, R41, PT ;  /* 0x000000292400720b */ /* 0x000fc80003f1d000 */
[----:B------:R-:W-:-:S05]  /*15c0*/  SEL R39, R30, R39, !P0 ;  /* 0x000000271e277207 */ /* 0x000fca0004000000 */
[----:B0-----:R2:W-:Y:S04]  /*15d0*/  STG.E.U16 desc[UR76][R28.64], R39 ;  /* 0x000000271c007986 */ /* 0x0015e8000c10154c */
.L_x_92:
[----:B------:R-:W-:Y:S05]  /*15e0*/  BSYNC.RECONVERGENT B0 ;  /* 0x0000000000007941 */ /* 0x000fea0003800200 */
.L_x_91:
[----:B------:R-:W-:Y:S05]  /*15f0*/  @P1 BRA `(.L_x_93) ;  /* 0x0000003c00c01947 */ /* 0x000fea0003800000 */
[----:B------:R-:W3:Y:S01]  /*1600*/  LDC.U16 R36, c[0x0][0x54e] ;  /* 0x00015380ff247b82 */ /* 0x000ee20000000400 */
[----:B012---:R-:W-:-:S05]  /*1610*/  HADD2.F32 R29, -RZ, R31.H0_H0 ;  /* 0x2000001fff1d7230 */ /* 0x007fca0000004100 */
[----:B------:R-:W-:Y:S02]  /*1620*/  FFMA.FTZ R40, R40, UR72, R29 ;  /* 0x0000004828287c23 */ /* 0x000fe4000801001d */
[----:B------:R-:W0:Y:S03]  /*1630*/  LDC.64 R28, c[0x0][0x540] ;  /* 0x00015000ff1c7b82 */ /* 0x000e260000000a00 */
[----:B------:R-:W-:Y:S01]  /*1640*/  F2FP.F16.F32.PACK_AB R39, RZ, R40 ;  /* 0x00000028ff27723e */ /* 0x000fe200000000ff */
[----:B---3--:R-:W-:-:S04]  /*1650*/  HADD2.F32 R41, -RZ, R36.H0_H0 ;  /* 0x20000024ff297230 */ /* 0x008fc80000004100 */
[----:B------:R-:W-:-:S05]  /*1660*/  HADD2.F32 R36, -RZ, R39.H0_H0 ;  /* 0x20000027ff247230 */ /* 0x000fca0000004100 */
[----:B------:R-:W-:-:S04]  /*1670*/  FSETP.NEU.FTZ.AND P0, PT, R36, R41, PT ;  /* 0x000000292400720b */ /* 0x000fc80003f1d000 */
[----:B------:R-:W-:-:S05]  /*1680*/  SEL R39, R30, R39, !P0 ;  /* 0x000000271e277207 */ /* 0x000fca0004000000 */
[----:B0-----:R3:W-:Y:S01]  /*1690*/  STG.E.U16 desc[UR76][R28.64], R39 ;  /* 0x000000271c007986 */ /* 0x0017e2000c10154c */
[----:B------:R-:W-:Y:S05]  /*16a0*/  BRA `(.L_x_93) ;  /* 0x0000003c00947947 */ /* 0x000fea0003800000 */
.L_x_86:
[----:B------:R-:W-:Y:S01]  /*16b0*/  ISETP.GE.U32.AND P0, PT, R16, R26, PT ;  /* 0x0000001a1000720c */ /* 0x000fe20003f06070 */
[----:B------:R-:W-:Y:S03]  /*16c0*/  BSSY.RECONVERGENT B0, `(.L_x_94) ;  /* 0x00000f4000007945 */ /* 0x000fe60003800200 */
[----:B------:R-:W-:-:S13]  /*16d0*/  ISETP.GE.AND.EX P0, PT, R18, R27, PT, P0 ;  /* 0x0000001b1200720c */ /* 0x000fda0003f06300 */
[----:B------:R-:W-:Y:S05]  /*16e0*/  @P0 BRA `(.L_x_95) ;  /* 0x0000000c00c40947 */ /* 0x000fea0003800000 */
[----:B------:R-:W-:Y:S01]  /*16f0*/  MOV R29, R16 ;  /* 0x00000010001d7202 */ /* 0x000fe20000000f00 */
        /* <DEDUP_REMOVED lines=51> */
[----:B------:R-:W-:Y:S01]  /*1a30*/  HFMA2 R28, -RZ, RZ, 0, 0 ;  /* 0x00000000ff1c7431 */ /* 0x000fe200000001ff */
        /* <DEDUP_REMOVED lines=169> */
[----:B------:R-:W-:-:S05]  /*24d0*/  MOV R28, RZ ;  /* 0x000000ff001c7202 */ /* 0x000fca0000000f00 */
[----:B0-----:R-:W-:-:S05]  /*24e0*/  IMAD.HI.U32 R28, R29, UR48, R28 ;  /* 0x000000301d1c7c27 */ /* 0x001fca000f8e001c */
[----:B------:R-:W-:-:S04]  /*24f0*/  SHF.R.U32.HI R28, RZ, UR49, R28 ;  /* 0x00000031ff1c7c19 */ /* 0x000fc8000801161c */
[----:B------:R-:W-:-:S05]  /*2500*/  IADD3 R28, PT, PT, -R28, RZ, RZ ;  /* 0x000000ff1c1c7210 */ /* 0x000fca0007ffe1ff */
[----:B------:R-:W-:-:S04]  /*2510*/  IMAD R28, R28, UR30, R29 ;  /* 0x0000001e1c1c7c24 */ /* 0x000fc8000f8e021d */
[----:B------:R-:W-:-:S07]  /*2520*/  IMAD R41, R28, UR31, R41 ;  /* 0x0000001f1c297c24 */ /* 0x000fce000f8e0229 */
.L_x_96:
[----:B------:R-:W0:Y:S01]  /*2530*/  LDC.U16 R28, c[0x0][0x54e] ;  /* 0x00015380ff1c7b82 */ /* 0x000e220000000400 */
[----:B------:R-:W-:Y:S01]  /*2540*/  HADD2.F32 R29, -RZ, R31.H0_H0 ;  /* 0x2000001fff1d7230 */ /* 0x000fe20000004100 */
[----:B------:R-:W1:Y:S04]  /*2550*/  LDCU.64 UR48, c[0x0][0x540] ;  /* 0x0000a800ff3077ac */ /* 0x000e680008000a00 */
[----:B------:R-:W-:-:S05]  /*2560*/  FFMA.FTZ R29, R36, UR72, R29 ;  /* 0x00000048241d7c23 */ /* 0x000fca000801001d */
[----:B------:R-:W-:-:S04]  /*2570*/  F2FP.F16.F32.PACK_AB R29, RZ, R29 ;  /* 0x0000001dff1d723e */ /* 0x000fc800000000ff */
[----:B------:R-:W-:-:S05]  /*2580*/  PRMT R43, R29, 0x7610, R43 ;  /* 0x000076101d2b7816 */ /* 0x000fca000000002b */
[----:B------:R-:W-:Y:S02]  /*2590*/  HADD2.F32 R29, -RZ, R43.H0_H0 ;  /* 0x2000002bff1d7230 */ /* 0x000fe40000004100 */
[----:B0-----:R-:W-:Y:S01]  /*25a0*/  HADD2.F32 R36, -RZ, R28.H0_H0 ;  /* 0x2000001cff247230 */ /* 0x001fe20000004100 */
[----:B-1----:R-:W-:-:S04]  /*25b0*/  IADD3 R28, P0, PT, R41, UR48, RZ ;  /* 0x00000030291c7c10 */ /* 0x002fc8000ff1e0ff */
[----:B------:R-:W-:Y:S01]  /*25c0*/  FSETP.NEU.FTZ.AND P1, PT, R29, R36, PT ;  /* 0x000000241d00720b */ /* 0x000fe20003f3d000 */
[----:B------:R-:W-:-:S03]  /*25d0*/  IMAD.X R29, RZ, RZ, UR49, P0 ;  /* 0x00000031ff1d7e24 */ /* 0x000fc600080e06ff */
[----:B------:R-:W-:-:S05]  /*25e0*/  SEL R43, R30, R43, !P1 ;  /* 0x0000002b1e2b7207 */ /* 0x000fca0004800000 */
[----:B------:R0:W-:Y:S04]  /*25f0*/  STG.E.U16 desc[UR76][R28.64], R43 ;  /* 0x0000002b1c007986 */ /* 0x0001e8000c10154c */
.L_x_95:
[----:B------:R-:W-:Y:S05]  /*2600*/  BSYNC.RECONVERGENT B0 ;  /* 0x0000000000007941 */ /* 0x000fea0003800200 */
.L_x_94:
[----:B0-----:R-:W-:Y:S01]  /*2610*/  IADD3 R29, P1, PT, R15, R16, RZ ;  /* 0x000000100f1d7210 */ /* 0x001fe20007f3e0ff */
[----:B------:R-:W-:Y:S03]  /*2620*/  BSSY.RECONVERGENT B0, `(.L_x_97) ;  /* 0x00000f5000007945 */ /* 0x000fe60003800200 */
[----:B------:R-:W-:Y:S02]  /*2630*/  ISETP.GE.U32.AND P0, PT, R29, R26, PT ;  /* 0x0000001a1d00720c */ /* 0x000fe40003f06070 */
[----:B------:R-:W-:-:S04]  /*2640*/  IADD3.X R28, PT, PT, RZ, R18, RZ, P1, !PT ;  /* 0x00000012ff1c7210 */ /* 0x000fc80000ffe4ff */
[----:B------:R-:W-:-:S13]  /*2650*/  ISETP.GE.AND.EX P0, PT, R28, R27, PT, P0 ;  /* 0x0000001b1c00720c */ /* 0x000fda0003f06300 */
[----:B------:R-:W-:Y:S05]  /*2660*/  @P0 BRA `(.L_x_98) ;  /* 0x0000000c00c00947 */ /* 0x000fea0003800000 */
[----:B------:R-:W-:Y:S01]  /*2670*/  HFMA2 R28, -RZ, RZ, 0, 0 ;  /* 0x00000000ff1c7431 */ /* 0x000fe200000001ff */
[----:B------:R-:W-:-:S04]  /*2680*/  UISETP.NE.AND UP0, UPT, UR74, URZ, UPT ;  /* 0x000000ff4a00728c */ /* 0x000fc8000bf05270 */
[----:B------:R-:W-:-:S05]  /*2690*/  IMAD.HI.U32 R41, R29, UR32, R28 ;  /* 0x000000201d297c27 */ /* 0x000fca000f8e001c */
        /* <DEDUP_REMOVED lines=224> */
.L_x_99:
        /* <DEDUP_REMOVED lines=9> */
[----:B------:R-:W-:Y:S02]  /*3530*/  FSETP.NEU.FTZ.AND P1, PT, R29, R38, PT ;  /* 0x000000261d00720b */ /* 0x000fe40003f3d000 */
[----:B------:R-:W-:Y:S02]  /*3540*/  IADD3.X R29, PT, PT, RZ, UR49, RZ, P0, !PT ;  /* 0x00000031ff1d7c10 */ /* 0x000fe400087fe4ff */
[----:B------:R-:W-:-:S05]  /*3550*/  SEL R41, R30, R41, !P1 ;  /* 0x000000291e297207 */ /* 0x000fca0004800000 */
[----:B------:R0:W-:Y:S04]  /*3560*/  STG.E.U16 desc[UR76][R28.64], R41 ;  /* 0x000000291c007986 */ /* 0x0001e8000c10154c */
.L_x_98:
[----:B------:R-:W-:Y:S05]  /*3570*/  BSYNC.RECONVERGENT B0 ;  /* 0x0000000000007941 */ /* 0x000fea0003800200 */
.L_x_97:
[----:B0-----:R-:W-:Y:S01]  /*3580*/  IADD3 R29, P1, PT, R35, R16, RZ ;  /* 0x00000010231d7210 */ /* 0x001fe20007f3e0ff */
[----:B------:R-:W-:Y:S03]  /*3590*/  BSSY.RECONVERGENT B0, `(.L_x_100) ;  /* 0x00000f5000007945 */ /* 0x000fe60003800200 */
[----:B------:R-:W-:Y:S02]  /*35a0*/  ISETP.GE.U32.AND P0, PT, R29, R26, PT ;  /* 0x0000001a1d00720c */ /* 0x000fe40003f06070 */
[----:B------:R-:W-:-:S04]  /*35b0*/  IADD3.X R28, PT, PT, RZ, R18, RZ, P1, !PT ;  /* 0x00000012ff1c7210 */ /* 0x000fc80000ffe4ff */
[----:B------:R-:W-:-:S13]  /*35c0*/  ISETP.GE.AND.EX P0, PT, R28, R27, PT, P0 ;  /* 0x0000001b1c00720c */ /* 0x000fda0003f06300 */
[----:B------:R-:W-:Y:S05]  /*35d0*/  @P0 BRA `(.L_x_101) ;  /* 0x0000000c00c00947 */ /* 0x000fea0003800000 */
[----:B------:R-:W-:Y:S01]  /*35e0*/  MOV R28, RZ ;  /* 0x000000ff001c7202 */ /* 0x000fe20000000f00 */
[----:B------:R-:W-:-:S04]  /*35f0*/  UISETP.NE.AND UP0, UPT, UR74, URZ, UPT ;  /* 0x000000ff4a00728c */ /* 0x000fc8000bf05270 */
[----:B------:R-:W-:-:S05]  /*3600*/  IMAD.HI.U32 R41, R29, UR32, R28 ;  /* 0x000000201d297c27 */ /* 0x000fca000f8e001c */
[----:B------:R-:W-:-:S05]  /*3610*/  SHF.R.U32.HI R41, RZ, UR33, R41 ;  /* 0x00000021ff297c19 */ /* 0x000fca0008011629 */
[----:B------:R-:W-:-:S04]  /*3620*/  IMAD.MOV R36, RZ, RZ, -R41 ;  /* 0x000000ffff247224 */ /* 0x000fc800078e0a29 */
[----:B------:R-:W-:-:S04]  /*3630*/  IMAD R36, R36, UR71, R29 ;  /* 0x0000004724247c24 */ /* 0x000fc8000f8e021d */
[----:B------:R-:W-:Y:S01]  /*3640*/  IMAD R36, R36, UR70, RZ ;  /* 0x0000004624247c24 */ /* 0x000fe2000f8e02ff */
[----:B------:R-:W-:Y:S06]  /*3650*/  BRA.U !UP0, `(.L_x_102) ;  /* 0x0000000d086c7547 */ /* 0x000fec000b800000 */
[----:B------:R-:W-:Y:S01]  /*3660*/  HFMA2 R28, -RZ, RZ, 0, 0 ;  /* 0x00000000ff1c7431 */ /* 0x000fe200000001ff */
[----:B------:R-:W-:Y:S01]  /*3670*/  MOV R29, R41 ;  /* 0x00000029001d7202 */ /* 0x000fe20000000f00 */
        /* <DEDUP_REMOVED lines=217> */
.L_x_102:
[----:B------:R-:W0:Y:S01]  /*4410*/  LDC.U16 R29, c[0x0][0x54e] ;  /* 0x00015380ff1d7b82 */ /* 0x000e220000000400 */
[----:B------:R-:W-:Y:S01]  /*4420*/  HADD2.F32 R28, -RZ, R31.H0_H0 ;  /* 0x2000001fff1c7230 */ /* 0x000fe20000004100 */
[----:B------:R-:W1:Y:S04]  /*4430*/  LDCU.64 UR48, c[0x0][0x540] ;  /* 0x0000a800ff3077ac */ /* 0x000e680008000a00 */
[----:B------:R-:W-:-:S05]  /*4440*/  FFMA.FTZ R28, R39, UR72, R28 ;  /* 0x00000048271c7c23 */ /* 0x000fca000801001c */
[----:B------:R-:W-:-:S04]  /*4450*/  F2FP.F16.F32.PACK_AB R28, RZ, R28 ;  /* 0x0000001cff1c723e */ /* 0x000fc800000000ff */
[----:B------:R-:W-:Y:S02]  /*4460*/  PRMT R39, R28, 0x7610, R39 ;  /* 0x000076101c277816 */ /* 0x000fe40000000027 */
[----:B-1----:R-:W-:Y:S01]  /*4470*/  IADD3 R28, P0, PT, R36, UR48, RZ ;  /* 0x00000030241c7c10 */ /* 0x002fe2000ff1e0ff */
[----:B0-----:R-:W-:Y:S02]  /*4480*/  HADD2.F32 R38, -RZ, R29.H0_H0 ;  /* 0x2000001dff267230 */ /* 0x001fe40000004100 */
[----:B------:R-:W-:-:S05]  /*4490*/  HADD2.F32 R29, -RZ, R39.H0_H0 ;  /* 0x20000027ff1d7230 */ /* 0x000fca0000004100 */
[----:B------:R-:W-:Y:S02]  /*44a0*/  FSETP.NEU.FTZ.AND P1, PT, R29, R38, PT ;  /* 0x000000261d00720b */ /* 0x000fe40003f3d000 */
[----:B------:R-:W-:Y:S02]  /*44b0*/  IADD3.X R29, PT, PT, RZ, UR49, RZ, P0, !PT ;  /* 0x00000031ff1d7c10 */ /* 0x000fe400087fe4ff */
[----:B------:R-:W-:-:S05]  /*44c0*/  SEL R39, R30, R39, !P1 ;  /* 0x000000271e277207 */ /* 0x000fca0004800000 */
[----:B------:R0:W-:Y:S04]  /*44d0*/  STG.E.U16 desc[UR76][R28.64], R39 ;  /* 0x000000271c007986 */ /* 0x0001e8000c10154c */
.L_x_101:
[----:B------:R-:W-:Y:S05]  /*44e0*/  BSYNC.RECONVERGENT B0 ;  /* 0x0000000000007941 */ /* 0x000fea0003800200 */
.L_x_100:
[----:B0-----:R-:W-:-:S04]  /*44f0*/  IADD3 R29, P1, PT, R37, R16, RZ ;  /* 0x00000010251d7210 */ /* 0x001fc80007f3e0ff */
        /* <DEDUP_REMOVED lines=237> */
[----:B------:R-:W-:-:S03]  /*53d0*/  MOV R29, R39 ;  /* 0x00000027001d7202 */ /* 0x000fc60000000f00 */
[----:B0-----:R-:W-:-:S05]  /*53e0*/  IMAD.HI.U32 R28, R39, UR48, R28 ;  /* 0x00000030271c7c27 */ /* 0x001fca000f8e001c */
[----:B------:R-:W-:-:S05]  /*53f0*/  SHF.R.U32.HI R28, RZ, UR49, R28 ;  /* 0x00000031ff1c7c19 */ /* 0x000fca000801161c */
[----:B------:R-:W-:-:S04]  /*5400*/  IMAD.MOV R28, RZ, RZ, -R28 ;  /* 0x000000ffff1c7224 */ /* 0x000fc800078e0a1c */
[----:B------:R-:W-:-:S04]  /*5410*/  IMAD R29, R28, UR30, R39 ;  /* 0x0000001e1c1d7c24 */ /* 0x000fc8000f8e0227 */
[----:B------:R-:W-:-:S07]  /*5420*/  IMAD R36, R29, UR31, R36 ;  /* 0x0000001f1d247c24 */ /* 0x000fce000f8e0224 */
.L_x_103:
        /* <DEDUP_REMOVED lines=13> */
.L_x_93:
        /* <DEDUP_REMOVED lines=11> */
        .weak           $__internal_4_$__cuda_sm20_div_s64
        .type           $__internal_4_$__cuda_sm20_div_s64,@function
        .size           $__internal_4_$__cuda_sm20_div_s64,(.L_x_284 - $__internal_4_$__cuda_sm20_div_s64)
$__internal_4_$__cuda_sm20_div_s64:
[----:B------:R-:W-:Y:S01]  /*55b0*/  MOV R30, R29 ;  /* 0x0000001d001e7202 */ /* 0x000fe20000000f00 */
[----:B------:R-:W-:Y:S02]  /*55c0*/  IMAD.MOV.U32 R31, RZ, RZ, RZ ;  /* 0x000000ffff1f7224 */ /* 0x000fe400078e00ff */
[----:B------:R-:W-:-:S03]  /*55d0*/  HFMA2 R37, -RZ, RZ, 0, 0 ;  /* 0x00000000ff257431 */ /* 0x000fc600000001ff */
        /* <DEDUP_REMOVED lines=23> */
[----:B------:R-:W-:Y:S01]  /*5750*/  IMAD R26, R31, R29, R27 ;  /* 0x0000001d1f1a7224 */ /* 0x000fe200078e021b */
[----:B------:R-:W-:-:S03]  /*5760*/  IADD3 R27, P4, PT, RZ, -UR4, RZ ;  /* 0x80000004ff1b7c10 */ /* 0x000fc6000ff9e0ff */
[----:B------:R-:W-:Y:S01]  /*5770*/  IMAD.HI.U32 R24, R25, R33, RZ ;  /* 0x0000002119187227 */ /* 0x000fe200078e00ff */
[----:B------:R-:W-:Y:S02]  /*5780*/  IADD3.X R26, PT, PT, RZ, ~R26, RZ, P0, !PT ;  /* 0x8000001aff1a7210 */ /* 0x000fe400007fe4ff */
[----:B------:R-:W-:Y:S02]  /*5790*/  SEL R27, R27, UR4, !P2 ;  /* 0x000000041b1b7c07 */ /* 0x000fe4000d000000 */
[----:B------:R-:W-:Y:S01]  /*57a0*/  IADD3.X R30, PT, PT, RZ, ~UR5, RZ, P4, !PT ;  /* 0x80000005ff1e7c10 */ /* 0x000fe2000a7fe4ff */
        /* <DEDUP_REMOVED lines=9> */
[----:B------:R-:W-:Y:S02]  /*5840*/  IMAD.MOV.U32 R25, RZ, RZ, RZ ;  /* 0x000000ffff197224 */ /* 0x000fe400078e00ff */
[-C--:B------:R-:W-:Y:S02]  /*5850*/  IMAD R33, R30, R31.reuse, RZ ;  /* 0x0000001f1e217224 */ /* 0x080fe400078e02ff */
[----:B------:R-:W-:-:S04]  /*5860*/  IMAD.WIDE.U32 R24, R26, R31, R24 ;  /* 0x0000001f1a187225 */ /* 0x000fc800078e0018 */
        /* <DEDUP_REMOVED lines=26> */
[----:B------:R-:W-:Y:S02]  /*5a10*/  ISETP.NE.U32.AND P0, PT, R29, RZ, PT ;  /* 0x000000ff1d00720c */ /* 0x000fe40003f05070 */
[-C--:B------:R-:W-:Y:S02]  /*5a20*/  IADD3.X R24, PT, PT, RZ, ~R27.reuse, RZ, P1, !PT ;  /* 0x8000001bff187210 */ /* 0x080fe40000ffe4ff */
[----:B------:R-:W-:Y:S02]  /*5a30*/  ISETP.NE.AND.EX P0, PT, RZ, RZ, PT, P0 ;  /* 0x000000ffff00720c */ /* 0x000fe40003f05300 */
[----:B------:R-:W-:Y:S02]  /*5a40*/  SEL R26, R25, R26, !P2 ;  /* 0x0000001a191a7207 */ /* 0x000fe40005000000 */
[----:B------:R-:W-:Y:S02]  /*5a50*/  SEL R27, R24, R27, !P2 ;  /* 0x0000001b181b7207 */ /* 0x000fe40005000000 */
[----:B------:R-:W-:-:S02]  /*5a60*/  SEL R26, R26, 0xffffffff, P0 ;  /* 0xffffffff1a1a7807 */ /* 0x000fc40000000000 */
[----:B------:R-:W-:Y:S01]  /*5a70*/  SEL R27, R27, 0xffffffff, P0 ;  /* 0xffffffff1b1b7807 */ /* 0x000fe20000000000 */
[----:B------:R-:W-:Y:S06]  /*5a80*/  RET.REL.NODEC R36 `(_ZN2at6native55_GLOBAL__N__1da31dc6_22_DistributionUniform_cu_67fa25cf43distribution_elementwise_grid_stride_kernelIfLi4EZNS0_9templates4cuda21uniform_and_transformIN3c104HalfEfPNS_17CUDAGeneratorImplEZZZNS4_14uniform_kernelIS9_EEvRNS_18TensorIteratorBaseEddT_ENKUlvE_clEvENKUlvE1_clEvEUlfE_EEvSC_T1_T2_EUlP24curandStatePhilox4_32_10E0_ZNS1_27distribution_nullary_kernelIS7_f6float4S9_SL_SG_EEvSC_SI_RKT3_T4_EUlifE0_EEvlNS_15PhiloxCudaStateESH_SI_) ;  /* 0xffffffa4245c7950 */ /* 0x000fec0003c3ffff */
.L_x_105:
        /* <DEDUP_REMOVED lines=15> */
.L_x_284:


//--------------------- .text._ZN2at6native55_GLOBAL__N__1da31dc6_22_DistributionUniform_cu_67fa25cf43distribution_elementwise_grid_stride_kernelIfLi4EZNS0_9templates4cuda21uniform_and_transformIN3c104HalfEfPNS_17CUDAGeneratorImplEZZZNS4_14uniform_kernelIS9_EEvRNS_18TensorIteratorBaseEddT_ENKUlvE_clEvENKUlvE1_clEvEUlfE_EEvSC_T1_T2_EUlP24curandStatePhilox4_32_10E0_ZNS1_27distribution_nullary_kernelIS7_f6float4S9_SL_SG_EEvSC_SI_RKT3_T4_EUlifE_EEvlNS_15PhiloxCudaStateESH_SI_ --------------------------
	.section	.text._ZN2at6native55_GLOBAL__N__1da31dc6_22_DistributionUniform_cu_67fa25cf43distribution_elementwise_grid_stride_kernelIfLi4EZNS0_9templates4cuda21uniform_and_transformIN3c104HalfEfPNS_17CUDAGeneratorImplEZZZNS4_14uniform_kernelIS9_EEvRNS_18TensorIteratorBaseEddT_ENKUlvE_clEvENKUlvE1_clEvEUlfE_EEvSC_T1_T2_EUlP24curandStatePhilox4_32_10E0_ZNS1_27distribution_nullary_kernelIS7_f6float4S9_SL_SG_EEvSC_SI_RKT3_T4_EUlifE_EEvlNS_15PhiloxCudaStateESH_SI_,"ax",@progbits
	.align	128
.text._ZN2at6native55_GLOBAL__N__1da31dc6_22_DistributionUniform_cu_67fa25cf43distribution_elementwise_grid_stride_kernelIfLi4EZNS0_9templates4cuda21uniform_and_transformIN3c104HalfEfPNS_17CUDAGeneratorImplEZZZNS4_14uniform_kernelIS9_EEvRNS_18TensorIteratorBaseEddT_ENKUlvE_clEvENKUlvE1_clEvEUlfE_EEvSC_T1_T2_EUlP24curandStatePhilox4_32_10E0_ZNS1_27distribution_nullary_kernelIS7_f6float4S9_SL_SG_EEvSC_SI_RKT3_T4_EUlifE_EEvlNS_15PhiloxCudaStateESH_SI_:
        .type           _ZN2at6native55_GLOBAL__N__1da31dc6_22_DistributionUniform_cu_67fa25cf43distribution_elementwise_grid_stride_kernelIfLi4EZNS0_9templates4cuda21uniform_and_transformIN3c104HalfEfPNS_17CUDAGeneratorImplEZZZNS4_14uniform_kernelIS9_EEvRNS_18TensorIteratorBaseEddT_ENKUlvE_clEvENKUlvE1_clEvEUlfE_EEvSC_T1_T2_EUlP24curandStatePhilox4_32_10E0_ZNS1_27distribution_nullary_kernelIS7_f6float4S9_SL_SG_EEvSC_SI_RKT3_T4_EUlifE_EEvlNS_15PhiloxCudaStateESH_SI_,@function
        .size           _ZN2at6native55_GLOBAL__N__1da31dc6_22_DistributionUniform_cu_67fa25cf43distribution_elementwise_grid_stride_kernelIfLi4EZNS0_9templates4cuda21uniform_and_transformIN3c104HalfEfPNS_17CUDAGeneratorImplEZZZNS4_14uniform_kernelIS9_EEvRNS_18TensorIteratorBaseEddT_ENKUlvE_clEvENKUlvE1_clEvEUlfE_EEvSC_T1_T2_EUlP24curandStatePhilox4_32_10E0_ZNS1_27distribution_nullary_kernelIS7_f6float4S9_SL_SG_EEvSC_SI_RKT3_T4_EUlifE_EEvlNS_15PhiloxCudaStateESH_SI_,(.L_x_286 - _ZN2at6native55_GLOBAL__N__1da31dc6_22_DistributionUniform_cu_67fa25cf43distribution_elementwise_grid_stride_kernelIfLi4EZNS0_9templates4cuda21uniform_and_transformIN3c104HalfEfPNS_17CUDAGeneratorImplEZZZNS4_14uniform_kernelIS9_EEvRNS_18TensorIteratorBaseEddT_ENKUlvE_clEvENKUlvE1_clEvEUlfE_EEvSC_T1_T2_EUlP24curandStatePhilox4_32_10E0_ZNS1_27distribution_nullary_kernelIS7_f6float4S9_SL_SG_EEvSC_SI_RKT3_T4_EUlifE_EEvlNS_15PhiloxCudaStateESH_SI_)
        .other          _ZN2at6native55_GLOBAL__N__1da31dc6_22_DistributionUniform_cu_67fa25cf43distribution_elementwise_grid_stride_kernelIfLi4EZNS0_9templates4cuda21uniform_and_transformIN3c104HalfEfPNS_17CUDAGeneratorImplEZZZNS4_14uniform_kernelIS9_EEvRNS_18TensorIteratorBaseEddT_ENKUlvE_clEvENKUlvE1_clEvEUlfE_EEvSC_T1_T2_EUlP24curandStatePhilox4_32_10E0_ZNS1_27distribution_nullary_kernelIS7_f6float4S9_SL_SG_EEvSC_SI_RKT3_T4_EUlifE_EEvlNS_15PhiloxCudaStateESH_SI_,@"STO_CUDA_ENTRY STV_DEFAULT"
_ZN2at6native55_GLOBAL__N__1da31dc6_22_DistributionUniform_cu_67fa25cf43distribution_elementwise_grid_stride_kernelIfLi4EZNS0_9templates4cuda21uniform_and_transformIN3c104HalfEfPNS_17CUDAGeneratorImplEZZZNS4_14uniform_kernelIS9_EEvRNS_18TensorIteratorBaseEddT_ENKUlvE_clEvENKUlvE1_clEvEUlfE_EEvSC_T1_T2_EUlP24curandStatePhilox4_32_10E0_ZNS1_27distribution_nullary_kernelIS7_f6float4S9_SL_SG_EEvSC_SI_RKT3_T4_EUlifE_EEvlNS_15PhiloxCudaStateESH_SI_:
        /* <DEDUP_REMOVED lines=22> */
[----:B------:R-:W-:Y:S01]  /*0160*/  IMAD.WIDE.U32 R8, R32, -0x326172a9, RZ ;  /* 0xcd9e8d5720087825 */ /* 0x000fe200078e00ff */
        /* <DEDUP_REMOVED lines=8> */
[----:B------:R-:W-:Y:S02]  /*01f0*/  SHF.R.U32.HI R2, RZ, 0x2, R4 ;  /* 0x00000002ff027819 */ /* 0x000fe40000011604 */
[----:B------:R-:W-:Y:S01]  /*0200*/  IADD3 R4, PT, PT, R52, -0x61c88647, RZ ;  /* 0x9e3779b934047810 */ /* 0x000fe20007ffe0ff */
[----:B------:R-:W-:Y:S01]  /*0210*/  IMAD.WIDE.U32 R6, R0, -0x2daee0ad, RZ ;  /* 0xd2511f5300067825 */ /* 0x000fe200078e00ff */
[----:B------:R-:W-:Y:S02]  /*0220*/  LOP3.LUT R10, R2, R9, R52, 0x96, !PT ;  /* 0x00000009020a7212 */ /* 0x000fe400078e9634 */
[C---:B------:R-:W-:Y:S01]  /*0230*/  IADD3 R35, PT, PT, R53.reuse, -0x695add53, RZ ;  /* 0x96a522ad35237810 */ /* 0x040fe20007ffe0ff */
        /* <DEDUP_REMOVED lines=45> */
[----:B------:R-:W-:-:S03]  /*0510*/  MOV R22, R33 ;  /* 0x0000002100167202 */ /* 0x000fc60000000f00 */
[--C-:B------:R-:W-:Y:S01]  /*0520*/  IMAD.MOV.U32 R21, RZ, RZ, R32.reuse ;  /* 0x000000ffff157224 */ /* 0x100fe200078e0020 */
[----:B------:R-:W-:Y:S01]  /*0530*/  LOP3.LUT R47, R18, R20, R27, 0x96, !PT ;  /* 0x00000014122f7212 */ /* 0x000fe200078e961b */
[----:B------:R-:W-:Y:S02]  /*0540*/  IMAD.MOV.U32 R23, RZ, RZ, R32 ;  /* 0x000000ffff177224 */ /* 0x000fe400078e0020 */
[----:B------:R-:W-:-:S04]  /*0550*/  IMAD.HI.U32 R45, R19, -0x2daee0ad, RZ ;  /* 0xd2511f53132d7827 */ /* 0x000fc800078e00ff */
[----:B------:R-:W-:Y:S01]  /*0560*/  IMAD.HI.U32 R49, R47, -0x326172a9, RZ ;  /* 0xcd9e8d572f317827 */ /* 0x000fe200078e00ff */
[----:B------:R-:W-:-:S03]  /*0570*/  LOP3.LUT R45, R26, R45, RZ, 0x3c, !PT ;  /* 0x0000002d1a2d7212 */ /* 0x000fc600078e3cff */
[----:B------:R-:W-:Y:S02]  /*0580*/  VIADD R32, R52, 0x8ff34781 ;  /* 0x8ff3478134207836 */ /* 0x000fe40000000000 */
[----:B---3--:R-:W-:-:S03]  /*0590*/  IMAD R20, R30, UR8, RZ ;  /* 0x000000081e147c24 */ /* 0x008fc6000f8e02ff */
[----:B------:R-:W-:Y:S01]  /*05a0*/  LOP3.LUT R49, R32, R24, R49, 0x96, !PT ;  /* 0x0000001820317212 */ /* 0x000fe200078e9631 */
[----:B------:R-:W-:Y:S01]  /*05b0*/  IMAD.SHL.U32 R34, R20, 0x4, RZ ;  /* 0x0000000414227824 */ /* 0x000fe200078e00ff */
        /* <DEDUP_REMOVED lines=15> */
[----:B------:R-:W-:Y:S01]  /*06b0*/  @P0 IMAD.IADD R25, R25, 0x1, -R34 ;  /* 0x0000000119190824 */ /* 0x000fe200078e0a22 */
[----:B------:R-:W-:-:S04]  /*06c0*/  @P0 IADD3 R28, PT, PT, R28, 0x1, RZ ;  /* 0x000000011c1c0810 */ /* 0x000fc80007ffe0ff */
[----:B------:R-:W-:-:S13]  /*06d0*/  ISETP.GE.U32.AND P1, PT, R25, R34, PT ;  /* 0x000000221900720c */ /* 0x000fda0003f26070 */
[----:B------:R-:W-:Y:S01]  /*06e0*/  @P1 VIADD R28, R28, 0x1 ;  /* 0x000000011c1c1836 */ /* 0x000fe20000000000 */
[----:B------:R-:W-:Y:S01]  /*06f0*/  @!P2 LOP3.LUT R28, RZ, R34, RZ, 0x33, !PT ;  /* 0x00000022ff1ca212 */ /* 0x000fe200078e33ff */
[----:B------:R-:W-:Y:S06]  /*0700*/  BRA `(.L_x_107) ;  /* 0x0000000000107947 */ /* 0x000fec0003800000 */
.L_x_106:
[----:B------:R-:W-:-:S07]  /*0710*/  MOV R28, 0x730 ;  /* 0x00000730001c7802 */ /* 0x000fce0000000f00 */
[----:B------:R-:W-:Y:S05]  /*0720*/  CALL.REL.NOINC `($__internal_5_$__cuda_sm20_div_s64) ;  /* 0x0000000800fc7944 */ /* 0x000fea0003c00000 */
[----:B------:R-:W-:Y:S01]  /*0730*/  MOV R28, R26 ;  /* 0x0000001a001c7202 */ /* 0x000fe20000000f00 */
[----:B------:R-:W-:-:S07]  /*0740*/  IMAD.MOV.U32 R29, RZ, RZ, R27 ;  /* 0x000000ffff1d7224 */ /* 0x000fce00078e001b */
.L_x_107:
[----:B------:R-:W-:-:S04]  /*0750*/  IMAD.WIDE.U32 R30, R30, UR8, RZ ;  /* 0x000000081e1e7c25 */ /* 0x000fc8000f8e00ff */
[C---:B------:R-:W-:Y:S01]  /*0760*/  IMAD.SHL.U32 R26, R30.reuse, 0x4, RZ ;  /* 0x000000041e1a7824 */ /* 0x040fe200078e00ff */
[----:B------:R-:W-:-:S05]  /*0770*/  SHF.L.U64.HI R27, R30, 0x2, R31 ;  /* 0x000000021e1b7819 */ /* 0x000fca000001021f */
[----:B------:R-:W-:Y:S02]  /*0780*/  IMAD R31, R27, R28, RZ ;  /* 0x0000001c1b1f7224 */ /* 0x000fe400078e02ff */
[----:B------:R-:W-:-:S04]  /*0790*/  IMAD.WIDE.U32 R24, R28, R26, R26 ;  /* 0x0000001a1c187225 */ /* 0x000fc800078e001a */
[----:B------:R-:W-:Y:S01]  /*07a0*/  IMAD R31, R29, R26, R31 ;  /* 0x0000001a1d1f7224 */ /* 0x000fe200078e021f */
[----:B------:R-:W-:-:S04]  /*07b0*/  ISETP.GE.U32.AND P0, PT, R21, R24, PT ;  /* 0x000000181500720c */ /* 0x000fc80003f06070 */
[----:B------:R-:W-:-:S04]  /*07c0*/  IADD3 R36, PT, PT, R25, R31, RZ ;  /* 0x0000001f19247210 */ /* 0x000fc80007ffe0ff */
[----:B------:R-:W-:-:S13]  /*07d0*/  ISETP.GE.AND.EX P0, PT, R22, R36, PT, P0 ;  /* 0x000000241600720c */ /* 0x000fda0003f06300 */
[----:B------:R-:W-:Y:S05]  /*07e0*/  @P0 EXIT ;  /* 0x000000000000094d */ /* 0x000fea0003800000 */
[----:B------:R-:W0:Y:S01]  /*07f0*/  LDC.U16 R37, c[0x0][0x3b8] ;  /* 0x0000ee00ff257b82 */ /* 0x000e220000000400 */
[----:B------:R-:W-:Y:S01]  /*0800*/  IMAD R47, R47, -0x326172a9, RZ ;  /* 0xcd9e8d572f2f7824 */ /* 0x000fe200078e02ff */
[----:B------:R-:W-:Y:S01]  /*0810*/  LOP3.LUT R45, R45, R35, RZ, 0x3c, !PT ;  /* 0x000000232d2d7212 */ /* 0x000fe200078e3cff */
[----:B------:R-:W1:Y:S01]  /*0820*/  LDCU.64 UR4, c[0x0][0x3b0] ;  /* 0x00007600ff0477ac */ /* 0x000e620008000a00 */
[----:B------:R-:W-:Y:S01]  /*0830*/  LOP3.LUT R39, R39, 0x3, RZ, 0xc0, !PT ;  /* 0x0000000327277812 */ /* 0x000fe200078ec0ff */
[----:B------:R-:W2:Y:S03]  /*0840*/  LDCU.64 UR8, c[0x0][0x3a8] ;  /* 0x00007500ff0877ac */ /* 0x000ea60008000a00 */
[----:B------:R-:W3:Y:S08]  /*0850*/  LDC.U16 R38, c[0x0][0x3b8] ;  /* 0x0000ee00ff267b82 */ /* 0x000ef00000000400 */
[----:B------:R-:W4:Y:S02]  /*0860*/  LDC.64 R26, c[0x0][0x380] ;  /* 0x0000e000ff1a7b82 */ /* 0x000f240000000a00 */
.L_x_119:
[----:B------:R-:W-:Y:S01]  /*0870*/  VIADD R0, R0, 0x1 ;  /* 0x0000000100007836 */ /* 0x000fe20000000000 */
[----:B------:R-:W-:Y:S03]  /*0880*/  BSSY.RECONVERGENT B0, `(.L_x_108) ;  /* 0x000000c000007945 */ /* 0x000fe60003800200 */
[C---:B------:R-:W-:Y:S01]  /*0890*/  IMAD.WIDE.U32 R40, R0.reuse, -0x2daee0ad, RZ ;  /* 0xd2511f5300287825 */ /* 0x040fe200078e00ff */
[----:B------:R-:W-:-:S13]  /*08a0*/  ISETP.NE.AND P0, PT, R0, RZ, PT ;  /* 0x000000ff0000720c */ /* 0x000fda0003f05270 */
[----:B-1----:R-:W-:Y:S05]  /*08b0*/  @P0 BRA `(.L_x_109) ;  /* 0x0000000000200947 */ /* 0x002fea0003800000 */
[----:B------:R-:W-:-:S05]  /*08c0*/  VIADD R2, R2, 0x1 ;  /* 0x0000000102027836 */ /* 0x000fca0000000000 */
[----:B------:R-:W-:-:S13]  /*08d0*/  ISETP.NE.AND P0, PT, R2, RZ, PT ;  /* 0x000000ff0200720c */ /* 0x000fda0003f05270 */
[----:B------:R-:W-:Y:S01]  /*08e0*/  @!P0 IADD3 R23, PT, PT, R23, 0x1, RZ ;  /* 0x0000000117178810 */ /* 0x000fe20007ffe0ff */
[----:B------:R-:W-:Y:S01]  /*08f0*/  @!P0 VIADD R28, R33, 0x1 ;  /* 0x00000001211c8836 */ /* 0x000fe20000000000 */
[----:B------:R-:W-:Y:S02]  /*0900*/  @!P0 MOV R2, RZ ;  /* 0x000000ff00028202 */ /* 0x000fe40000000f00 */
[----:B------:R-:W-:-:S13]  /*0910*/  ISETP.NE.AND P1, PT, R23, RZ, !P0 ;  /* 0x000000ff1700720c */ /* 0x000fda0004725270 */
[----:B------:R-:W-:-:S04]  /*0920*/  @P1 IMAD.MOV R28, RZ, RZ, R33 ;  /* 0x000000ffff1c1224 */ /* 0x000fc800078e0221 */
[----:B------:R-:W-:-:S07]  /*0930*/  @!P0 IMAD.MOV.U32 R33, RZ, RZ, R28 ;  /* 0x000000ffff218224 */ /* 0x000fce00078e001c */
.L_x_109:
[----:B-12---:R-:W-:Y:S05]  /*0940*/  BSYNC.RECONVERGENT B0 ;  /* 0x0000000000007941 */ /* 0x006fea0003800200 */
.L_x_108:
[----:B------:R-:W-:Y:S01]  /*0950*/  IMAD.WIDE.U32 R30, R23, -0x326172a9, RZ ;  /* 0xcd9e8d57171e7825 */ /* 0x000fe200078e00ff */
[----:B------:R-:W-:Y:S02]  /*0960*/  LOP3.LUT R28, R33, R41, R53, 0x96, !PT ;  /* 0x00000029211c7212 */ /* 0x000fe400078e9635 */
[----:B------:R-:W-:Y:S01]  /*0970*/  ISETP.GT.AND P0, PT, R39, 0x1, PT ;  /* 0x000000012700780c */ /* 0x000fe20003f04270 */
        /* <DEDUP_REMOVED lines=48> */
.L_x_110:
[----:B------:R-:W-:Y:S01]  /*0c80*/  ISETP.NE.AND P0, PT, R39, 0x3, PT ;  /* 0x000000032700780c */ /* 0x000fe20003f05270 */
[----:B------:R-:W-:Y:S01]  /*0c90*/  IMAD.MOV.U32 R49, RZ, RZ, R44 ;  /* 0x000000ffff317224 */ /* 0x000fe200078e002c */
[----:B------:R-:W-:Y:S01]  /*0ca0*/  MOV R47, R40 ;  /* 0x00000028002f7202 */ /* 0x000fe20000000f00 */
[----:B------:R-:W-:Y:S02]  /*0cb0*/  IMAD.MOV.U32 R42, RZ, RZ, R28 ;  /* 0x000000ffff2a7224 */ /* 0x000fe400078e001c */
[----:B------:R-:W-:-:S08]  /*0cc0*/  IMAD.MOV.U32 R43, RZ, RZ, R41 ;  /* 0x000000ffff2b7224 */ /* 0x000fd000078e0029 */
[----:B------:R-:W-:Y:S01]  /*0cd0*/  @P0 MOV R49, R45 ;  /* 0x0000002d00310202 */ /* 0x000fe20000000f00 */
[----:B------:R-:W-:Y:S01]  /*0ce0*/  @P0 IMAD.MOV.U32 R47, RZ, RZ, R44 ;  /* 0x000000ffff2f0224 */ /* 0x000fe200078e002c */
[----:B------:R-:W-:Y:S01]  /*0cf0*/  @P0 MOV R43, R28 ;  /* 0x0000001c002b0202 */ /* 0x000fe20000000f00 */
[----:B------:R-:W-:-:S07]  /*0d00*/  @P0 IMAD.MOV.U32 R42, RZ, RZ, R40 ;  /* 0x000000ffff2a0224 */ /* 0x000fce00078e0028 */
.L_x_111:
[-C--:B----4-:R-:W-:Y:S01]  /*0d10*/  ISETP.GE.U32.AND P2, PT, R21, R26.reuse, PT ;  /* 0x0000001a1500720c */ /* 0x090fe20003f46070 */
[C---:B------:R-:W-:Y:S01]  /*0d20*/  IMAD R46, R20.reuse, 0x3, RZ ;  /* 0x00000003142e7824 */ /* 0x040fe200078e02ff */
[----:B------:R-:W-:Y:S01]  /*0d30*/  LEA R45, P5, R20, R21, 0x1 ;  /* 0x00000015142d7211 */ /* 0x000fe200078a08ff */
[----:B------:R-:W-:Y:S01]  /*0d40*/  BSSY.RECONVERGENT B0, `(.L_x_112) ;  /* 0x000001f000007945 */ /* 0x000fe20003800200 */
[----:B------:R-:W-:Y:S02]  /*0d50*/  ISETP.GE.AND.EX P2, PT, R22, R27, PT, P2 ;  /* 0x0000001b1600720c */ /* 0x000fe40003f46320 */
[-C--:B------:R-:W-:Y:S01]  /*0d60*/  IADD3 R44, P1, PT, R20, R21.reuse, RZ ;  /* 0x00000015142c7210 */ /* 0x080fe20007f3e0ff */
[--C-:B------:R-:W-:Y:S01]  /*0d70*/  IMAD.X R48, RZ, RZ, R22.reuse, P5 ;  /* 0x000000ffff307224 */ /* 0x100fe200028e0616 */
[----:B------:R-:W-:Y:S02]  /*0d80*/  IADD3 R46, P4, PT, R46, R21, RZ ;  /* 0x000000152e2e7210 */ /* 0x000fe40007f9e0ff */
[-C--:B------:R-:W-:Y:S01]  /*0d90*/  ISETP.GE.U32.AND P3, PT, R45, R26.reuse, PT ;  /* 0x0000001a2d00720c */ /* 0x080fe20003f66070 */
[----:B------:R-:W-:Y:S01]  /*0da0*/  IMAD.X R50, RZ, RZ, R22, P1 ;  /* 0x000000ffff327224 */ /* 0x000fe200008e0616 */
[----:B------:R-:W-:-:S02]  /*0db0*/  ISETP.GE.U32.AND P0, PT, R44, R26, PT ;  /* 0x0000001a2c00720c */ /* 0x000fc40003f06070 */
[----:B------:R-:W-:Y:S02]  /*0dc0*/  ISETP.GE.U32.AND P1, PT, R46, R26, PT ;  /* 0x0000001a2e00720c */ /* 0x000fe40003f26070 */
[----:B------:R-:W-:Y:S02]  /*0dd0*/  IADD3.X R30, PT, PT, RZ, R22, RZ, P4, !PT ;  /* 0x00000016ff1e7210 */ /* 0x000fe400027fe4ff */
[-C--:B------:R-:W-:Y:S01]  /*0de0*/  ISETP.GE.AND.EX P3, PT, R48, R27.reuse, PT, P3 ;  /* 0x0000001b3000720c */ /* 0x080fe20003f66330 */
[----:B------:R-:W-:Y:S01]  /*0df0*/  IMAD.MOV.U32 R48, RZ, RZ, 0x2f800000 ;  /* 0x2f800000ff307424 */ /* 0x000fe200078e00ff */
[-C--:B------:R-:W-:Y:S02]  /*0e00*/  ISETP.GE.AND.EX P0, PT, R50, R27.reuse, PT, P0 ;  /* 0x0000001b3200720c */ /* 0x080fe40003f06300 */
[----:B------:R-:W-:Y:S02]  /*0e10*/  ISETP.GE.AND.EX P1, PT, R30, R27, PT, P1 ;  /* 0x0000001b1e00720c */ /* 0x000fe40003f26310 */
[----:B------:R-:W-:Y:S01]  /*0e20*/  I2FP.F32.U32 R47, R47 ;  /* 0x0000002f002f7245 */ /* 0x000fe20000201000 */
[----:B------:R-:W-:Y:S10]  /*0e30*/  @P2 BRA `(.L_x_113) ;  /* 0x00000000003c2947 */ /* 0x000ff40003800000 */
[----:B------:R-:W1:Y:S01]  /*0e40*/  LDC.U16 R50, c[0x0][0x3ba] ;  /* 0x0000ee80ff327b82 */ /* 0x000e620000000400 */
[----:B------:R-:W-:Y:S01]  /*0e50*/  I2FP.F32.U32 R31, R49 ;  /* 0x00000031001f7245 */ /* 0x000fe20000201000 */
[----:B---3--:R-:W-:-:S04]  /*0e60*/  HADD2.F32 R30, -RZ, R38.H0_H0 ;  /* 0x20000026ff1e7230 */ /* 0x008fc80000004100 */
[----:B------:R-:W-:-:S04]  /*0e70*/  FFMA.FTZ R31, R31, R48, 1.1641532182693481445e-10 ;  /* 0x2f0000001f1f7423 */ /* 0x000fc80000010030 */
[----:B------:R-:W-:Y:S01]  /*0e80*/  FFMA.FTZ R30, R31, UR5, R30 ;  /* 0x000000051f1e7c23 */ /* 0x000fe2000801001e */
[----:B------:R-:W-:-:S04]  /*0e90*/  IMAD R31, R21, UR4, RZ ;  /* 0x00000004151f7c24 */ /* 0x000fc8000f8e02ff */
[----:B------:R-:W-:-:S04]  /*0ea0*/  F2FP.F16.F32.PACK_AB R30, RZ, R30 ;  /* 0x0000001eff1e723e */ /* 0x000fc800000000ff */
[----:B------:R-:W-:Y:S02]  /*0eb0*/  PRMT R49, R30, 0x7610, R49 ;  /* 0x000076101e317816 */ /* 0x000fe40000000031 */
[----:B------:R-:W-:Y:S01]  /*0ec0*/  IADD3 R30, P4, PT, R31, UR8, RZ ;  /* 0x000000081f1e7c10 */ /* 0x000fe2000ff9e0ff */
[----:B-1----:R-:W-:-:S03]  /*0ed0*/  HADD2.F32 R50, -RZ, R50.H0_H0 ;  /* 0x20000032ff327230 */ /* 0x002fc60000004100 */
[----:B------:R-:W-:Y:S01]  /*0ee0*/  LEA.HI.X.SX32 R31, R31, UR9, 0x1, P4 ;  /* 0x000000091f1f7c11 */ /* 0x000fe2000a0f0eff */
[----:B------:R-:W-:-:S05]  /*0ef0*/  HADD2.F32 R51, -RZ, R49.H0_H0 ;  /* 0x20000031ff337230 */ /* 0x000fca0000004100 */
[----:B------:R-:W-:-:S04]  /*0f00*/  FSETP.NEU.FTZ.AND P2, PT, R51, R50, PT ;  /* 0x000000323300720b */ /* 0x000fc80003f5d000 */
[----:B0-----:R-:W-:-:S05]  /*0f10*/  SEL R49, R37, R49, !P2 ;  /* 0x0000003125317207 */ /* 0x001fca0005000000 */
[----:B------:R1:W-:Y:S04]  /*0f20*/  STG.E.U16 desc[UR6][R30.64], R49 ;  /* 0x000000311e007986 */ /* 0x0003e8000c101506 */
.L_x_113:
[----:B------:R-:W-:Y:S05]  /*0f30*/  BSYNC.RECONVERGENT B0 ;  /* 0x0000000000007941 */ /* 0x000fea0003800200 */
.L_x_112:
[----:B------:R-:W-:Y:S01]  /*0f40*/  BSSY.RECONVERGENT B0, `(.L_x_114) ;  /* 0x0000011000007945 */ /* 0x000fe20003800200 */
[----:B-1----:R-:W-:Y:S01]  /*0f50*/  I2FP.F32.U32 R49, R42 ;  /* 0x0000002a00317245 */ /* 0x002fe20000201000 */
[----:B------:R-:W-:Y:S02]  /*0f60*/  FFMA.FTZ R31, R47, R48, 1.1641532182693481445e-10 ;  /* 0x2f0000002f1f7423 */ /* 0x000fe40000010030 */
[----:B------:R-:W-:Y:S05]  /*0f70*/  @P0 BRA `(.L_x_115) ;  /* 0x0000000000340947 */ /* 0x000fea0003800000 */
[----:B------:R-:W1:Y:S01]  /*0f80*/  LDC.U16 R30, c[0x0][0x3ba] ;  /* 0x0000ee80ff1e7b82 */ /* 0x000e620000000400 */
[----:B---3--:R-:W-:Y:S02]  /*0f90*/  HADD2.F32 R42, -RZ, R38.H0_H0 ;  /* 0x20000026ff2a7230 */ /* 0x008fe40000004100 */
[----:B------:R-:W-:-:S03]  /*0fa0*/  IMAD R44, R44, UR4, RZ ;  /* 0x000000042c2c7c24 */ /* 0x000fc6000f8e02ff */
[----:B------:R-:W-:-:S05]  /*0fb0*/  FFMA.FTZ R31, R31, UR5, R42 ;  /* 0x000000051f1f7c23 */ /* 0x000fca000801002a */
[----:B------:R-:W-:-:S04]  /*0fc0*/  F2FP.F16.F32.PACK_AB R31, RZ, R31 ;  /* 0x0000001fff1f723e */ /* 0x000fc800000000ff */
[----:B------:R-:W-:-:S05]  /*0fd0*/  PRMT R42, R31, 0x7610, R42 ;  /* 0x000076101f2a7816 */ /* 0x000fca000000002a */
[----:B------:R-:W-:Y:S02]  /*0fe0*/  HADD2.F32 R31, -RZ, R42.H0_H0 ;  /* 0x2000002aff1f7230 */ /* 0x000fe40000004100 */
[----:B-1----:R-:W-:Y:S01]  /*0ff0*/  HADD2.F32 R50, -RZ, R30.H0_H0 ;  /* 0x2000001eff327230 */ /* 0x002fe20000004100 */
[----:B------:R-:W-:-:S04]  /*1000*/  IADD3 R30, P2, PT, R44, UR8, RZ ;  /* 0x000000082c1e7c10 */ /* 0x000fc8000ff5e0ff */
[----:B------:R-:W-:Y:S02]  /*1010*/  FSETP.NEU.FTZ.AND P0, PT, R31, R50, PT ;  /* 0x000000321f00720b */ /* 0x000fe40003f1d000 */
[----:B------:R-:W-:Y:S02]  /*1020*/  LEA.HI.X.SX32 R31, R44, UR9, 0x1, P2 ;  /* 0x000000092c1f7c11 */ /* 0x000fe400090f0eff */
[----:B0-----:R-:W-:-:S05]  /*1030*/  SEL R47, R37, R42, !P0 ;  /* 0x0000002a252f7207 */ /* 0x001fca0004000000 */
[----:B------:R1:W-:Y:S04]  /*1040*/  STG.E.U16 desc[UR6][R30.64], R47 ;  /* 0x0000002f1e007986 */ /* 0x0003e8000c101506 */
.L_x_115:
[----:B------:R-:W-:Y:S05]  /*1050*/  BSYNC.RECONVERGENT B0 ;  /* 0x0000000000007941 */ /* 0x000fea0003800200 */
.L_x_114:
[----:B------:R-:W-:Y:S01]  /*1060*/  BSSY.RECONVERGENT B0, `(.L_x_116) ;  /* 0x0000011000007945 */ /* 0x000fe20003800200 */
[----:B------:R-:W-:Y:S01]  /*1070*/  I2FP.F32.U32 R43, R43 ;  /* 0x0000002b002b7245 */ /* 0x000fe20000201000 */
[----:B-1----:R-:W-:Y:S02]  /*1080*/  FFMA.FTZ R30, R49, R48, 1.1641532182693481445e-10 ;  /* 0x2f000000311e7423 */ /* 0x002fe40000010030 */
[----:B------:R-:W-:Y:S05]  /*1090*/  @P3 BRA `(.L_x_117) ;  /* 0x0000000000343947 */ /* 0x000fea0003800000 */
[----:B------:R-:W1:Y:S01]  /*10a0*/  LDC.U16 R44, c[0x0][0x3ba] ;  /* 0x0000ee80ff2c7b82 */ /* 0x000e620000000400 */
[----:B---3--:R-:W-:Y:S02]  /*10b0*/  HADD2.F32 R31, -RZ, R38.H0_H0 ;  /* 0x20000026ff1f7230 */ /* 0x008fe40000004100 */
[----:B------:R-:W-:-:S03]  /*10c0*/  IMAD R45, R45, UR4, RZ ;  /* 0x000000042d2d7c24 */ /* 0x000fc6000f8e02ff */
[----:B------:R-:W-:-:S05]  /*10d0*/  FFMA.FTZ R30, R30, UR5, R31 ;  /* 0x000000051e1e7c23 */ /* 0x000fca000801001f */
[----:B------:R-:W-:-:S04]  /*10e0*/  F2FP.F16.F32.PACK_AB R30, RZ, R30 ;  /* 0x0000001eff1e723e */ /* 0x000fc800000000ff */
[----:B------:R-:W-:Y:S02]  /*10f0*/  PRMT R42, R30, 0x7610, R42 ;  /* 0x000076101e2a7816 */ /* 0x000fe4000000002a */
[----:B------:R-:W-:-:S03]  /*1100*/  IADD3 R30, P2, PT, R45, UR8, RZ ;  /* 0x000000082d1e7c10 */ /* 0x000fc6000ff5e0ff */
[----:B------:R-:W-:Y:S02]  /*1110*/  HADD2.F32 R31, -RZ, R42.H0_H0 ;  /* 0x2000002aff1f7230 */ /* 0x000fe40000004100 */
[----:B-1----:R-:W-:-:S05]  /*1120*/  HADD2.F32 R44, -RZ, R44.H0_H0 ;  /* 0x2000002cff2c7230 */ /* 0x002fca0000004100 */
[----:B------:R-:W-:Y:S02]  /*1130*/  FSETP.NEU.FTZ.AND P0, PT, R31, R44, PT ;  /* 0x0000002c1f00720b */ /* 0x000fe40003f1d000 */
[----:B------:R-:W-:Y:S02]  /*1140*/  LEA.HI.X.SX32 R31, R45, UR9, 0x1, P2 ;  /* 0x000000092d1f7c11 */ /* 0x000fe400090f0eff */
[----:B0-----:R-:W-:-:S05]  /*1150*/  SEL R45, R37, R42, !P0 ;  /* 0x0000002a252d7207 */ /* 0x001fca0004000000 */
[----:B------:R1:W-:Y:S04]  /*1160*/  STG.E.U16 desc[UR6][R30.64], R45 ;  /* 0x0000002d1e007986 */ /* 0x0003e8000c101506 */
.L_x_117:
[----:B------:R-:W-:Y:S05]  /*1170*/  BSYNC.RECONVERGENT B0 ;  /* 0x0000000000007941 */ /* 0x000fea0003800200 */
.L_x_116:
[----:B-1----:R-:W-:Y:S01]  /*1180*/  FFMA.FTZ R30, R43, R48, 1.1641532182693481445e-10 ;  /* 0x2f0000002b1e7423 */ /* 0x002fe20000010030 */
[----:B------:R-:W-:Y:S06]  /*1190*/  @P1 BRA `(.L_x_118) ;  /* 0x0000000000341947 */ /* 0x000fec0003800000 */
        /* <DEDUP_REMOVED lines=13> */
.L_x_118:
[----:B------:R-:W-:Y:S01]  /*1270*/  IADD3 R21, P0, PT, R34, R21, RZ ;  /* 0x0000001522157210 */ /* 0x000fe20007f1e0ff */
[----:B------:R-:W-:Y:S05]  /*1280*/  WARPSYNC.ALL ;  /* 0x0000000000007948 */ /* 0x000fea0003800000 */
[----:B------:R-:W-:Y:S01]  /*1290*/  IMAD.X R22, RZ, RZ, R22, P0 ;  /* 0x000000ffff167224 */ /* 0x000fe200000e0616 */
[----:B------:R-:W-:Y:S01]  /*12a0*/  BAR.SYNC.DEFER_BLOCKING 0x0 ;  /* 0x0000000000007b1d */ /* 0x000fe20000010000 */
[----:B------:R-:W-:Y:S01]  /*12b0*/  ISETP.GE.U32.AND P0, PT, R21, R24, PT ;  /* 0x000000181500720c */ /* 0x000fe20003f06070 */
[----:B------:R-:W-:Y:S01]  /*12c0*/  IMAD.MOV.U32 R49, RZ, RZ, R40 ;  /* 0x000000ffff317224 */ /* 0x000fe200078e0028 */
[----:B------:R-:W-:Y:S01]  /*12d0*/  MOV R47, R28 ;  /* 0x0000001c002f7202 */ /* 0x000fe20000000f00 */
[----:B------:R-:W-:Y:S01]  /*12e0*/  IMAD.MOV.U32 R45, RZ, RZ, R41 ;  /* 0x000000ffff2d7224 */ /* 0x000fe200078e0029 */
[----:B------:R-:W-:-:S13]  /*12f0*/  ISETP.GE.AND.EX P0, PT, R22, R36, PT, P0 ;  /* 0x000000241600720c */ /* 0x000fda0003f06300 */
[----:B------:R-:W-:Y:S05]  /*1300*/  @!P0 BRA `(.L_x_119) ;  /* 0xfffffff400588947 */ /* 0x000fea000383ffff */
[----:B------:R-:W-:Y:S05]  /*1310*/  EXIT ;  /* 0x000000000000794d */ /* 0x000fea0003800000 */
        .weak           $__internal_5_$__cuda_sm20_div_s64
        .type           $__internal_5_$__cuda_sm20_div_s64,@function
        .size           $__internal_5_$__cuda_sm20_div_s64,(.L_x_286 - $__internal_5_$__cuda_sm20_div_s64)
$__internal_5_$__cuda_sm20_div_s64:
[----:B------:R-:W-:Y:S01]  /*1320*/  MOV R24, R34 ;  /* 0x0000002200187202 */ /* 0x000fe20000000f00 */
[----:B------:R-:W-:-:S04]  /*1330*/  IMAD.MOV.U32 R25, RZ, RZ, RZ ;  /* 0x000000ffff197224 */ /* 0x000fc800078e00ff */
        /* <DEDUP_REMOVED lines=9> */
[----:B------:R-:W-:Y:S01]  /*13d0*/  IADD3 R37, P0, PT, RZ, -R24, RZ ;  /* 0x80000018ff257210 */ /* 0x000fe20007f1e0ff */
[----:B------:R-:W-:-:S03]  /*13e0*/  IMAD.MOV.U32 R25, RZ, RZ, R26 ;  /* 0x000000ffff197224 */ /* 0x000fc600078e001a */
[----:B------:R-:W-:Y:S01]  /*13f0*/  IADD3.X R31, PT, PT, RZ, ~R31, RZ, P0, !PT ;  /* 0x8000001fff1f7210 */ /* 0x000fe200007fe4ff */
[----:B------:R-:W-:-:S04]  /*1400*/  IMAD.HI.U32 R24, R26, R37, RZ ;  /* 0x000000251a187227 */ /* 0x000fc800078e00ff */
        /* <DEDUP_REMOVED lines=14> */
[----:B------:R-:W-:-:S03]  /*14f0*/  SEL R27, R27, UR4, !P2 ;  /* 0x000000041b1b7c07 */ /* 0x000fc6000d000000 */
[----:B------:R-:W-:-:S04]  /*1500*/  IMAD.WIDE.U32 R24, P0, R25, R26, R24 ;  /* 0x0000001a19187225 */ /* 0x000fc80007800018 */
[----:B------:R-:W-:-:S04]  /*1510*/  IMAD.HI.U32 R36, R29, R26, RZ ;  /* 0x0000001a1d247227 */ /* 0x000fc800078e00ff */
[----:B------:R-:W-:-:S04]  /*1520*/  IMAD.HI.U32 R24, P1, R29, R31, R24 ;  /* 0x0000001f1d187227 */ /* 0x000fc80007820018 */
[----:B------:R-:W-:Y:S02]  /*1530*/  IMAD R25, R29, R26, RZ ;  /* 0x0000001a1d197224 */ /* 0x000fe400078e02ff */
[----:B------:R-:W-:-:S03]  /*1540*/  IMAD.X R31, RZ, RZ, ~UR5, P4 ;  /* 0x80000005ff1f7e24 */ /* 0x000fc6000a0e06ff */
        /* <DEDUP_REMOVED lines=17> */
[----:B------:R-:W-:Y:S01]  /*1660*/  IADD3.X R36, PT, PT, ~R26, R29, RZ, P0, !PT ;  /* 0x0000001d1a247210 */ /* 0x000fe200007fe5ff */
[----:B------:R-:W-:Y:S01]  /*1670*/  IMAD.MOV.U32 R29, RZ, RZ, 0x0 ;  /* 0x00000000ff1d7424 */ /* 0x000fe200078e00ff */
        /* <DEDUP_REMOVED lines=13> */
[----:B------:R-:W-:-:S04]  /*1750*/  SEL R26, R26, R31, P0 ;  /* 0x0000001f1a1a7207 */ /* 0x000fc80000000000 */
        /* <DEDUP_REMOVED lines=9> */
[----:B------:R-:W-:Y:S06]  /*17f0*/  RET.REL.NODEC R28 `(_ZN2at6native55_GLOBAL__N__1da31dc6_22_DistributionUniform_cu_67fa25cf43distribution_elementwise_grid_stride_kernelIfLi4EZNS0_9templates4cuda21uniform_and_transformIN3c104HalfEfPNS_17CUDAGeneratorImplEZZZNS4_14uniform_kernelIS9_EEvRNS_18TensorIteratorBaseEddT_ENKUlvE_clEvENKUlvE1_clEvEUlfE_EEvSC_T1_T2_EUlP24curandStatePhilox4_32_10E0_ZNS1_27distribution_nullary_kernelIS7_f6float4S9_SL_SG_EEvSC_SI_RKT3_T4_EUlifE_EEvlNS_15PhiloxCudaStateESH_SI_) ;  /* 0xffffffe81c007950 */ /* 0x000fec0003c3ffff */
.L_x_120:
        /* <DEDUP_REMOVED lines=16> */
.L_x_286:


//--------------------- .text._ZN2at6native55_GLOBAL__N__1da31dc6_22_DistributionUniform_cu_67fa25cf43distribution_elementwise_grid_stride_kernelIfLi4EZNS0_9templates4cuda21uniform_and_transformIN3c104HalfEfPNS_17CUDAGeneratorImplEZZZNS4_14uniform_kernelIS9_EEvRNS_18TensorIteratorBaseEddT_ENKUlvE_clEvENKUlvE1_clEvEUlfE_EEvSC_T1_T2_EUlP24curandStatePhilox4_32_10E_ZNS1_27distribution_nullary_kernelIS7_f7double2S9_SL_SG_EEvSC_SI_RKT3_T4_EUlifE0_EEvlNS_15PhiloxCudaStateESH_SI_ --------------------------
	.section	.text._ZN2at6native55_GLOBAL__N__1da31dc6_22_DistributionUniform_cu_67fa25cf43distribution_elementwise_grid_stride_kernelIfLi4EZNS0_9templates4cuda21uniform_and_transformIN3c104HalfEfPNS_17CUDAGeneratorImplEZZZNS4_14uniform_kernelIS9_EEvRNS_18TensorIteratorBaseEddT_ENKUlvE_clEvENKUlvE1_clEvEUlfE_EEvSC_T1_T2_EUlP24curandStatePhilox4_32_10E_ZNS1_27distribution_nullary_kernelIS7_f7double2S9_SL_SG_EEvSC_SI_RKT3_T4_EUlifE0_EEvlNS_15PhiloxCudaStateESH_SI_,"ax",@progbits
	.align	128
.text._ZN2at6native55_GLOBAL__N__1da31dc6_22_DistributionUniform_cu_67fa25cf43distribution_elementwise_grid_stride_kernelIfLi4EZNS0_9templates4cuda21uniform_and_transformIN3c104HalfEfPNS_17CUDAGeneratorImplEZZZNS4_14uniform_kernelIS9_EEvRNS_18TensorIteratorBaseEddT_ENKUlvE_clEvENKUlvE1_clEvEUlfE_EEvSC_T1_T2_EUlP24curandStatePhilox4_32_10E_ZNS1_27distribution_nullary_kernelIS7_f7double2S9_SL_SG_EEvSC_SI_RKT3_T4_EUlifE0_EEvlNS_15PhiloxCudaStateESH_SI_:
        .type           _ZN2at6native55_GLOBAL__N__1da31dc6_22_DistributionUniform_cu_67fa25cf43distribution_elementwise_grid_stride_kernelIfLi4EZNS0_9templates4cuda21uniform_and_transformIN3c104HalfEfPNS_17CUDAGeneratorImplEZZZNS4_14uniform_kernelIS9_EEvRNS_18TensorIteratorBaseEddT_ENKUlvE_clEvENKUlvE1_clEvEUlfE_EEvSC_T1_T2_EUlP24curandStatePhilox4_32_10E_ZNS1_27distribution_nullary_kernelIS7_f7double2S9_SL_SG_EEvSC_SI_RKT3_T4_EUlifE0_EEvlNS_15PhiloxCudaStateESH_SI_,@function
        .size           _ZN2at6native55_GLOBAL__N__1da31dc6_22_DistributionUniform_cu_67fa25cf43distribution_elementwise_grid_stride_kernelIfLi4EZNS0_9templates4cuda21uniform_and_transformIN3c104HalfEfPNS_17CUDAGeneratorImplEZZZNS4_14uniform_kernelIS9_EEvRNS_18TensorIteratorBaseEddT_ENKUlvE_clEvENKUlvE1_clEvEUlfE_EEvSC_T1_T2_EUlP24curandStatePhilox4_32_10E_ZNS1_27distribution_nullary_kernelIS7_f7double2S9_SL_SG_EEvSC_SI_RKT3_T4_EUlifE0_EEvlNS_15PhiloxCudaStateESH_SI_,(.L_x_288 - _ZN2at6native55_GLOBAL__N__1da31dc6_22_DistributionUniform_cu_67fa25cf43distribution_elementwise_grid_stride_kernelIfLi4EZNS0_9templates4cuda21uniform_and_transformIN3c104HalfEfPNS_17CUDAGeneratorImplEZZZNS4_14uniform_kernelIS9_EEvRNS_18TensorIteratorBaseEddT_ENKUlvE_clEvENKUlvE1_clEvEUlfE_EEvSC_T1_T2_EUlP24curandStatePhilox4_32_10E_ZNS1_27distribution_nullary_kernelIS7_f7double2S9_SL_SG_EEvSC_SI_RKT3_T4_EUlifE0_EEvlNS_15PhiloxCudaStateESH_SI_)
        .other          _ZN2at6native55_GLOBAL__N__1da31dc6_22_DistributionUniform_cu_67fa25cf43distribution_elementwise_grid_stride_kernelIfLi4EZNS0_9templates4cuda21uniform_and_transformIN3c104HalfEfPNS_17CUDAGeneratorImplEZZZNS4_14uniform_kernelIS9_EEvRNS_18TensorIteratorBaseEddT_ENKUlvE_clEvENKUlvE1_clEvEUlfE_EEvSC_T1_T2_EUlP24curandStatePhilox4_32_10E_ZNS1_27distribution_nullary_kernelIS7_f7double2S9_SL_SG_EEvSC_SI_RKT3_T4_EUlifE0_EEvlNS_15PhiloxCudaStateESH_SI_,@"STO_CUDA_ENTRY STV_DEFAULT"
_ZN2at6native55_GLOBAL__N__1da31dc6_22_DistributionUniform_cu_67fa25cf43distribution_elementwise_grid_stride_kernelIfLi4EZNS0_9templates4cuda21uniform_and_transformIN3c104HalfEfPNS_17CUDAGeneratorImplEZZZNS4_14uniform_kernelIS9_EEvRNS_18TensorIteratorBaseEddT_ENKUlvE_clEvENKUlvE1_clEvEUlfE_EEvSC_T1_T2_EUlP24curandStatePhilox4_32_10E_ZNS1_27distribution_nullary_kernelIS7_f7double2S9_SL_SG_EEvSC_SI_RKT3_T4_EUlifE0_EEvlNS_15PhiloxCudaStateESH_SI_:
        /* <DEDUP_REMOVED lines=113> */
.L_x_121:
[----:B------:R-:W-:-:S07]  /*0710*/  MOV R30, 0x730 ;  /* 0x00000730001e7802 */ /* 0x000fce0000000f00 */
[----:B------:R-:W-:Y:S05]  /*0720*/  CALL.REL.NOINC `($__internal_6_$__cuda_sm20_div_s64) ;  /* 0x0000005000607944 */ /* 0x000fea0003c00000 */
.L_x_122:
        /* <DEDUP_REMOVED lines=83> */
.L_x_143:
[----:B------:R-:W-:Y:S01]  /*0c60*/  IADD3 R0, PT, PT, R0, 0x1, RZ ;  /* 0x0000000100007810 */ /* 0x000fe20007ffe0ff */
[----:B------:R-:W-:Y:S03]  /*0c70*/  BSSY.RECONVERGENT B0, `(.L_x_123) ;  /* 0x000000c000007945 */ /* 0x000fe60003800200 */
[C---:B------:R-:W-:Y:S01]  /*0c80*/  ISETP.NE.AND P0, PT, R0.reuse, RZ, PT ;  /* 0x000000ff0000720c */ /* 0x040fe20003f05270 */
[----:B01----:R-:W-:-:S12]  /*0c90*/  IMAD.WIDE.U32 R28, R0, -0x2daee0ad, RZ ;  /* 0xd2511f53001c7825 */ /* 0x003fd800078e00ff */
        /* <DEDUP_REMOVED lines=9> */
.L_x_124:
[----:B0-----:R-:W-:Y:S05]  /*0d30*/  BSYNC.RECONVERGENT B0 ;  /* 0x0000000000007941 */ /* 0x001fea0003800200 */
.L_x_123:
        /* <DEDUP_REMOVED lines=63> */
.L_x_125:
        /* <DEDUP_REMOVED lines=9> */
.L_x_126:
        /* <DEDUP_REMOVED lines=36> */
[----:B------:R-:W0:Y:S01]  /*1400*/  @!P0 LDC.U16 R43, c[0x0][0x54e] ;  /* 0x00015380ff2b8b82 */ /* 0x000e220000000400 */
[----:B------:R-:W-:-:S05]  /*1410*/  @!P0 F2FP.F16.F32.PACK_AB R37, RZ, R0 ;  /* 0x00000000ff25823e */ /* 0x000fca00000000ff */
[----:B------:R-:W-:Y:S02]  /*1420*/  @!P0 HADD2.F32 R39, -RZ, R37.H0_H0 ;  /* 0x20000025ff278230 */ /* 0x000fe40000004100 */
[----:B------:R-:W1:Y:S01]  /*1430*/  @!P0 LDC.64 R40, c[0x0][0x540] ;  /* 0x00015000ff288b82 */ /* 0x000e620000000a00 */
[----:B0-----:R-:W-:-:S05]  /*1440*/  @!P0 HADD2.F32 R44, -RZ, R43.H0_H0 ;  /* 0x2000002bff2c8230 */ /* 0x001fca0000004100 */
[----:B------:R-:W-:-:S04]  /*1450*/  @!P0 FSETP.NEU.FTZ.AND P3, PT, R39, R44, PT ;  /* 0x0000002c2700820b */ /* 0x000fc80003f7d000 */
[----:B------:R-:W-:Y:S01]  /*1460*/  @!P0 SEL R37, R30, R37, !P3 ;  /* 0x000000251e258207 */ /* 0x000fe20005800000 */
[----:B-1----:R-:W-:Y:S08]  /*1470*/  @P2 BRA `(.L_x_129) ;  /* 0x0000000000502947 */ /* 0x002ff00003800000 */
[----:B------:R-:W0:Y:S01]  /*1480*/  LDC.U16 R39, c[0x0][0x54e] ;  /* 0x00015380ff277b82 */ /* 0x000e220000000400 */
        /* <DEDUP_REMOVED lines=8> */
[----:B------:R-:W-:Y:S02]  /*1510*/  HADD2.F32 R43, -RZ, R32.H0_H0 ;  /* 0x20000020ff2b7230 */ /* 0x000fe40000004100 */
[----:B-1----:R-:W-:-:S04]  /*1520*/  @!P2 FMUL R42, R42, 1.175494350822287508e-38 ;  /* 0x008000002a2aa820 */ /* 0x002fc80000400000 */
[----:B------:R-:W-:Y:S02]  /*1530*/  FFMA.FTZ R44, R42, UR72, R43 ;  /* 0x000000482a2c7c23 */ /* 0x000fe4000801002b */
[----:B------:R-:W1:Y:S03]  /*1540*/  LDC.64 R42, c[0x0][0x540] ;  /* 0x00015000ff2a7b82 */ /* 0x000e660000000a00 */
[----:B------:R-:W-:-:S04]  /*1550*/  F2FP.F16.F32.PACK_AB R44, RZ, R44 ;  /* 0x0000002cff2c723e */ /* 0x000fc800000000ff */
[----:B------:R-:W-:Y:S01]  /*1560*/  PRMT R45, R44, 0x7610, R45 ;  /* 0x000076102c2d7816 */ /* 0x000fe2000000002d */
[----:B0-----:R-:W-:-:S04]  /*1570*/  HADD2.F32 R44, -RZ, R39.H0_H0 ;  /* 0x20000027ff2c7230 */ /* 0x001fc80000004100 */
[----:B------:R-:W-:-:S05]  /*1580*/  HADD2.F32 R39, -RZ, R45.H0_H0 ;  /* 0x2000002dff277230 */ /* 0x000fca0000004100 */
[----:B------:R-:W-:-:S04]  /*1590*/  FSETP.NEU.FTZ.AND P2, PT, R39, R44, PT ;  /* 0x0000002c2700720b */ /* 0x000fc80003f5d000 */
[----:B------:R-:W-:-:S05]  /*15a0*/  SEL R45, R30, R45, !P2 ;  /* 0x0000002d1e2d7207 */ /* 0x000fca0005000000 */
[----:B-1----:R0:W-:Y:S04]  /*15b0*/  STG.E.U16 desc[UR76][R42.64], R45 ;  /* 0x0000002d2a007986 */ /* 0x0021e8000c10154c */
.L_x_129:
[----:B------:R-:W-:Y:S05]  /*15c0*/  BSYNC.RECONVERGENT B0 ;  /* 0x0000000000007941 */ /* 0x000fea0003800200 */
.L_x_128:
[----:B------:R-:W-:Y:S04]  /*15d0*/  BSSY.RECONVERGENT B0, `(.L_x_130) ;  /* 0x0000016000007945 */ /* 0x000fe80003800200 */
[----:B------:R-:W-:Y:S05]  /*15e0*/  @P1 BRA `(.L_x_131) ;  /* 0x0000000000501947 */ /* 0x000fea0003800000 */
[----:B------:R-:W1:Y:S01]  /*15f0*/  LDC.U16 R39, c[0x0][0x54e] ;  /* 0x00015380ff277b82 */ /* 0x000e620000000400 */
        /* <DEDUP_REMOVED lines=8> */
[----:B------:R-:W-:Y:S02]  /*1680*/  HADD2.F32 R29, -RZ, R32.H0_H0 ;  /* 0x20000020ff1d7230 */ /* 0x000fe40000004100 */
[----:B--2---:R-:W-:-:S04]  /*1690*/  @!P1 FMUL R28, R28, 1.175494350822287508e-38 ;  /* 0x008000001c1c9820 */ /* 0x004fc80000400000 */
[----:B0-----:R-:W-:Y:S02]  /*16a0*/  FFMA.FTZ R42, R28, UR72, R29 ;  /* 0x000000481c2a7c23 */ /* 0x001fe4000801001d */
        /* <DEDUP_REMOVED lines=8> */
.L_x_131:
[----:B------:R-:W-:Y:S05]  /*1730*/  BSYNC.RECONVERGENT B0 ;  /* 0x0000000000007941 */ /* 0x000fea0003800200 */
.L_x_130:
[----:B------:R-:W-:Y:S01]  /*1740*/  IADD3 R27, P1, PT, R38, R15, RZ ;  /* 0x0000000f261b7210 */ /* 0x000fe20007f3e0ff */
[----:B------:R2:W-:Y:S03]  /*1750*/  @!P0 STG.E.U16 desc[UR76][R40.64], R37 ;  /* 0x0000002528008986 */ /* 0x0005e6000c10154c */
[----:B------:R-:W-:Y:S01]  /*1760*/  ISETP.GE.U32.AND P0, PT, R27, R24, PT ;  /* 0x000000181b00720c */ /* 0x000fe20003f06070 */
[----:B------:R-:W-:-:S05]  /*1770*/  IMAD.X R26, RZ, RZ, R16, P1 ;  /* 0x000000ffff1a7224 */ /* 0x000fca00008e0610 */
[----:B------:R-:W-:-:S13]  /*1780*/  ISETP.GE.AND.EX P0, PT, R26, R25, PT, P0 ;  /* 0x000000191a00720c */ /* 0x000fda0003f06300 */
[----:B--2---:R-:W-:Y:S05]  /*1790*/  @P0 BRA `(.L_x_132) ;  /* 0x0000004000180947 */ /* 0x004fea0003800000 */
[----:B-1----:R-:W1:Y:S01]  /*17a0*/  LDC.U16 R28, c[0x0][0x54e] ;  /* 0x00015380ff1c7b82 */ /* 0x002e620000000400 */
[----:B------:R-:W-:-:S07]  /*17b0*/  F2FP.F16.F32.PACK_AB R29, RZ, R0 ;  /* 0x00000000ff1d723e */ /* 0x000fce00000000ff */
[----:B------:R-:W2:Y:S01]  /*17c0*/  LDC.64 R26, c[0x0][0x540] ;  /* 0x00015000ff1a7b82 */ /* 0x000ea20000000a00 */
[----:B-1----:R-:W-:Y:S02]  /*17d0*/  HADD2.F32 R37, -RZ, R28.H0_H0 ;  /* 0x2000001cff257230 */ /* 0x002fe40000004100 */
[----:B------:R-:W-:-:S05]  /*17e0*/  HADD2.F32 R28, -RZ, R29.H0_H0 ;  /* 0x2000001dff1c7230 */ /* 0x000fca0000004100 */
[----:B------:R-:W-:-:S04]  /*17f0*/  FSETP.NEU.FTZ.AND P0, PT, R28, R37, PT ;  /* 0x000000251c00720b */ /* 0x000fc80003f1d000 */
[----:B------:R-:W-:-:S05]  /*1800*/  SEL R29, R30, R29, !P0 ;  /* 0x0000001d1e1d7207 */ /* 0x000fca0004000000 */
[----:B--2---:R2:W-:Y:S01]  /*1810*/  STG.E.U16 desc[UR76][R26.64], R29 ;  /* 0x0000001d1a007986 */ /* 0x0045e2000c10154c */
[----:B------:R-:W-:Y:S05]  /*1820*/  BRA `(.L_x_132) ;  /* 0x0000003c00f47947 */ /* 0x000fea0003800000 */
.L_x_127:
[----:B------:R-:W-:Y:S01]  /*1830*/  ISETP.GE.U32.AND P0, PT, R15, R24, PT ;  /* 0x000000180f00720c */ /* 0x000fe20003f06070 */
[----:B------:R-:W-:Y:S03]  /*1840*/  BSSY.RECONVERGENT B0, `(.L_x_133) ;  /* 0x00000fc000007945 */ /* 0x000fe60003800200 */
[----:B------:R-:W-:-:S13]  /*1850*/  ISETP.GE.AND.EX P0, PT, R16, R25, PT, P0 ;  /* 0x000000191000720c */ /* 0x000fda0003f06300 */
[----:B------:R-:W-:Y:S05]  /*1860*/  @P0 BRA `(.L_x_134) ;  /* 0x0000000c00e40947 */ /* 0x000fea0003800000 */
[----:B------:R-:W-:Y:S01]  /*1870*/  HFMA2 R40, -RZ, RZ, 0, 0 ;  /* 0x00000000ff287431 */ /* 0x000fe200000001ff */
[----:B------:R-:W-:Y:S01]  /*1880*/  MOV R41, R15 ;  /* 0x0000000f00297202 */ /* 0x000fe20000000f00 */
[----:B------:R-:W-:Y:S01]  /*1890*/  UISETP.NE.AND UP0, UPT, UR74, URZ, UPT ;  /* 0x000000ff4a00728c */ /* 0x000fe2000bf05270 */
[----:B------:R-:W0:Y:S01]  /*18a0*/  F2F.F32.F64 R37, R28 ;  /* 0x0000001c00257310 */ /* 0x000e220000301000 */
[----:B------:R-:W-:Y:S01]  /*18b0*/  UMOV UR48, 0xf0000000 ;  /* 0xf000000000307882 */ /* 0x000fe20000000000 */
[----:B------:R-:W-:Y:S01]  /*18c0*/  UMOV UR49, 0x380fffff ;  /* 0x380fffff00317882 */ /* 0x000fe20000000000 */
[----:B------:R-:W-:-:S15]  /*18d0*/  IMAD.HI.U32 R41, R15, UR32, R40 ;  /* 0x000000200f297c27 */ /* 0x000fde000f8e0028 */
[----:B------:R-:W-:-:S15]  /*18e0*/  NOP ;  /* 0x0000000000007918 */ /* 0x000fde0000000000 */
[----:B------:R-:W-:-:S15]  /*18f0*/  NOP ;  /* 0x0000000000007918 */ /* 0x000fde0000000000 */
[----:B------:R-:W-:-:S15]  /*1900*/  NOP ;  /* 0x0000000000007918 */ /* 0x000fde0000000000 */
[----:B------:R-:W-:-:S01]  /*1910*/  NOP ;  /* 0x0000000000007918 */ /* 0x000fc20000000000 */
[----:B------:R-:W0:Y:S02]  /*1920*/  DSETP.GEU.AND P0, PT, |R28|, UR48, PT ;  /* 0x000000301c007e2a */ /* 0x000e24000bf0e200 */
        /* <DEDUP_REMOVED lines=225> */
.L_x_135:
[----:B------:R-:W0:Y:S01]  /*2740*/  LDC.U16 R29, c[0x0][0x54e] ;  /* 0x00015380ff1d7b82 */ /* 0x000e220000000400 */
[----:B------:R-:W-:Y:S01]  /*2750*/  HADD2.F32 R28, -RZ, R32.H0_H0 ;  /* 0x20000020ff1c7230 */ /* 0x000fe20000004100 */
[----:B------:R-:W1:Y:S04]  /*2760*/  LDCU.64 UR48, c[0x0][0x540] ;  /* 0x0000a800ff3077ac */ /* 0x000e680008000a00 */
[----:B------:R-:W-:-:S05]  /*2770*/  FFMA.FTZ R37, R37, UR72, R28 ;  /* 0x0000004825257c23 */ /* 0x000fca000801001c */
[----:B------:R-:W-:Y:S02]  /*2780*/  F2FP.F16.F32.PACK_AB R37, RZ, R37 ;  /* 0x00000025ff25723e */ /* 0x000fe400000000ff */
[----:B-1----:R-:W-:Y:S01]  /*2790*/  IADD3 R28, P1, PT, R39, UR48, RZ ;  /* 0x00000030271c7c10 */ /* 0x002fe2000ff3e0ff */
[----:B0-----:R-:W-:Y:S02]  /*27a0*/  HADD2.F32 R40, -RZ, R29.H0_H0 ;  /* 0x2000001dff287230 */ /* 0x001fe40000004100 */
[----:B------:R-:W-:-:S05]  /*27b0*/  HADD2.F32 R29, -RZ, R37.H0_H0 ;  /* 0x20000025ff1d7230 */ /* 0x000fca0000004100 */
[----:B------:R-:W-:Y:S02]  /*27c0*/  FSETP.NEU.FTZ.AND P0, PT, R29, R40, PT ;  /* 0x000000281d00720b */ /* 0x000fe40003f1d000 */
[----:B------:R-:W-:Y:S02]  /*27d0*/  IADD3.X R29, PT, PT, RZ, UR49, RZ, P1, !PT ;  /* 0x00000031ff1d7c10 */ /* 0x000fe40008ffe4ff */
[----:B------:R-:W-:-:S05]  /*27e0*/  SEL R37, R30, R37, !P0 ;  /* 0x000000251e257207 */ /* 0x000fca0004000000 */
[----:B------:R0:W-:Y:S04]  /*27f0*/  STG.E.U16 desc[UR76][R28.64], R37 ;  /* 0x000000251c007986 */ /* 0x0001e8000c10154c */
.L_x_134:
[----:B------:R-:W-:Y:S05]  /*2800*/  BSYNC.RECONVERGENT B0 ;  /* 0x0000000000007941 */ /* 0x000fea0003800200 */
.L_x_133:
[----:B------:R-:W-:Y:S01]  /*2810*/  IADD3 R39, P1, PT, R14, R15, RZ ;  /* 0x0000000f0e277210 */ /* 0x000fe20007f3e0ff */
[----:B------:R-:W-:Y:S03]  /*2820*/  BSSY.RECONVERGENT B0, `(.L_x_136) ;  /* 0x00000ff000007945 */ /* 0x000fe60003800200 */
[----:B------:R-:W-:Y:S02]  /*2830*/  ISETP.GE.U32.AND P0, PT, R39, R24, PT ;  /* 0x000000182700720c */ /* 0x000fe40003f06070 */
[----:B0-----:R-:W-:-:S04]  /*2840*/  IADD3.X R28, PT, PT, RZ, R16, RZ, P1, !PT ;  /* 0x00000010ff1c7210 */ /* 0x001fc80000ffe4ff */
[----:B------:R-:W-:-:S13]  /*2850*/  ISETP.GE.AND.EX P0, PT, R28, R25, PT, P0 ;  /* 0x000000191c00720c */ /* 0x000fda0003f06300 */
[----:B------:R-:W-:Y:S05]  /*2860*/  @P0 BRA `(.L_x_137) ;  /* 0x0000000c00e80947 */ /* 0x000fea0003800000 */
[----:B------:R-:W-:Y:S01]  /*2870*/  MOV R29, R39 ;  /* 0x00000027001d7202 */ /* 0x000fe20000000f00 */
[----:B------:R-:W-:Y:S01]  /*2880*/  IMAD.MOV.U32 R28, RZ, RZ, RZ ;  /* 0x000000ffff1c7224 */ /* 0x000fe200078e00ff */
[----:B------:R-:W-:Y:S01]  /*2890*/  UISETP.NE.AND UP0, UPT, UR74, URZ, UPT ;  /* 0x000000ff4a00728c */ /* 0x000fe2000bf05270 */
[----:B------:R-:W-:Y:S02]  /*28a0*/  UMOV UR48, 0xf0000000 ;  /* 0xf000000000307882 */ /* 0x000fe40000000000 */
[----:B------:R-:W-:Y:S01]  /*28b0*/  IMAD.HI.U32 R37, R39, UR32, R28 ;  /* 0x0000002027257c27 */ /* 0x000fe2000f8e001c */
[----:B------:R-:W-:Y:S01]  /*28c0*/  UMOV UR49, 0x380fffff ;  /* 0x380fffff00317882 */ /* 0x000fe20000000000 */
[----:B------:R-:W0:-:S15]  /*28d0*/  F2F.F32.F64 R28, R26 ;  /* 0x0000001a001c7310 */ /* 0x000e1e0000301000 */
[----:B------:R-:W-:-:S15]  /*28e0*/  NOP ;  /* 0x0000000000007918 */ /* 0x000fde0000000000 */
[----:B------:R-:W-:-:S15]  /*28f0*/  NOP ;  /* 0x0000000000007918 */ /* 0x000fde0000000000 */
[----:B------:R-:W-:-:S15]  /*2900*/  NOP ;  /* 0x0000000000007918 */ /* 0x000fde0000000000 */
[----:B------:R-:W-:-:S04]  /*2910*/  NOP ;  /* 0x0000000000007918 */ /* 0x000fc80000000000 */
[----:B------:R-:W0:Y:S01]  /*2920*/  DSETP.GEU.AND P0, PT, |R26|, UR48, PT ;  /* 0x000000301a007e2a */ /* 0x000e22000bf0e200 */
[----:B------:R-:W-:Y:S01]  /*2930*/  SHF.R.U32.HI R37, RZ, UR33, R37 ;  /* 0x00000021ff257c19 */ /* 0x000fe20008011625 */
[----:B0-----:R-:W-:-:S03]  /*2940*/  @!P0 FMUL R28, R28, 1.175494350822287508e-38 ;  /* 0x008000001c1c8820 */ /* 0x001fc60000400000 */
        /* <DEDUP_REMOVED lines=217> */
[----:B------:R-:W-:-:S05]  /*36e0*/  HFMA2 R26, -RZ, RZ, 0, 0 ;  /* 0x00000000ff1a7431 */ /* 0x000fca00000001ff */
[----:B0-----:R-:W-:-:S05]  /*36f0*/  IMAD.HI.U32 R26, R27, UR48, R26 ;  /* 0x000000301b1a7c27 */ /* 0x001fca000f8e001a */
[----:B------:R-:W-:-:S04]  /*3700*/  SHF.R.U32.HI R26, RZ, UR49, R26 ;  /* 0x00000031ff1a7c19 */ /* 0x000fc8000801161a */
[----:B------:R-:W-:-:S05]  /*3710*/  IADD3 R26, PT, PT, -R26, RZ, RZ ;  /* 0x000000ff1a1a7210 */ /* 0x000fca0007ffe1ff */
[----:B------:R-:W-:-:S04]  /*3720*/  IMAD R26, R26, UR30, R27 ;  /* 0x0000001e1a1a7c24 */ /* 0x000fc8000f8e021b */
[----:B------:R-:W-:-:S07]  /*3730*/  IMAD R29, R26, UR31, R29 ;  /* 0x0000001f1a1d7c24 */ /* 0x000fce000f8e021d */
.L_x_138:
        /* <DEDUP_REMOVED lines=13> */
.L_x_137:
[----:B------:R-:W-:Y:S05]  /*3810*/  BSYNC.RECONVERGENT B0 ;  /* 0x0000000000007941 */ /* 0x000fea0003800200 */
.L_x_136:
        /* <DEDUP_REMOVED lines=245> */
.L_x_141:
[----:B------:R-:W0:Y:S01]  /*4770*/  LDC.U16 R26, c[0x0][0x54e] ;  /* 0x00015380ff1a7b82 */ /* 0x000e220000000400 */
[----:B------:R-:W1:Y:S01]  /*4780*/  LDCU.64 UR48, c[0x0][0x540] ;  /* 0x0000a800ff3077ac */ /* 0x000e620008000a00 */
        /* <DEDUP_REMOVED lines=8> */
.L_x_140:
[----:B------:R-:W-:Y:S05]  /*4810*/  BSYNC.RECONVERGENT B0 ;  /* 0x0000000000007941 */ /* 0x000fea0003800200 */
.L_x_139:
        /* <DEDUP_REMOVED lines=244> */
.L_x_142:
        /* <DEDUP_REMOVED lines=10> */
.L_x_132:
[----:B------:R-:W-:Y:S05]  /*5800*/  WARPSYNC.ALL ;  /* 0x0000000000007948 */ /* 0x000fea0003800000 */
[----:B------:R-:W3:Y:S01]  /*5810*/  LDCU UR48, c[0x0][0x360] ;  /* 0x00006c00ff3077ac */ /* 0x000ee20008000800 */
[----:B--2---:R-:W3:Y:S08]  /*5820*/  LDC R26, c[0x0][0x370] ;  /* 0x0000dc00ff1a7b82 */ /* 0x004ef00000000800 */
        /* <DEDUP_REMOVED lines=8> */
        .weak           $__internal_6_$__cuda_sm20_div_s64
        .type           $__internal_6_$__cuda_sm20_div_s64,@function
        .size           $__internal_6_$__cuda_sm20_div_s64,(.L_x_288 - $__internal_6_$__cuda_sm20_div_s64)
$__internal_6_$__cuda_sm20_div_s64:
        /* <DEDUP_REMOVED lines=77> */
[----:B------:R-:W-:Y:S06]  /*5d80*/  RET.REL.NODEC R30 `(_ZN2at6native55_GLOBAL__N__1da31dc6_22_DistributionUniform_cu_67fa25cf43distribution_elementwise_grid_stride_kernelIfLi4EZNS0_9templates4cuda21uniform_and_transformIN3c104HalfEfPNS_17CUDAGeneratorImplEZZZNS4_14uniform_kernelIS9_EEvRNS_18TensorIteratorBaseEddT_ENKUlvE_clEvENKUlvE1_clEvEUlfE_EEvSC_T1_T2_EUlP24curandStatePhilox4_32_10E_ZNS1_27distribution_nullary_kernelIS7_f7double2S9_SL_SG_EEvSC_SI_RKT3_T4_EUlifE0_EEvlNS_15PhiloxCudaStateESH_SI_) ;  /* 0xffffffa01e9c7950 */ /* 0x000fec0003c3ffff */
.L_x_144:
        /* <DEDUP_REMOVED lines=15> */
.L_x_288:


//--------------------- .text._ZN2at6native55_GLOBAL__N__1da31dc6_22_DistributionUniform_cu_67fa25cf43distribution_elementwise_grid_stride_kernelIfLi4EZNS0_9templates4cuda21uniform_and_transformIN3c104HalfEfPNS_17CUDAGeneratorImplEZZZNS4_14uniform_kernelIS9_EEvRNS_18TensorIteratorBaseEddT_ENKUlvE_clEvENKUlvE1_clEvEUlfE_EEvSC_T1_T2_EUlP24curandStatePhilox4_32_10E_ZNS1_27distribution_nullary_kernelIS7_f7double2S9_SL_SG_EEvSC_SI_RKT3_T4_EUlifE_EEvlNS_15PhiloxCudaStateESH_SI_ --------------------------
	.section	.text._ZN2at6native55_GLOBAL__N__1da31dc6_22_DistributionUniform_cu_67fa25cf43distribution_elementwise_grid_stride_kernelIfLi4EZNS0_9templates4cuda21uniform_and_transformIN3c104HalfEfPNS_17CUDAGeneratorImplEZZZNS4_14uniform_kernelIS9_EEvRNS_18TensorIteratorBaseEddT_ENKUlvE_clEvENKUlvE1_clEvEUlfE_EEvSC_T1_T2_EUlP24curandStatePhilox4_32_10E_ZNS1_27distribution_nullary_kernelIS7_f7double2S9_SL_SG_EEvSC_SI_RKT3_T4_EUlifE_EEvlNS_15PhiloxCudaStateESH_SI_,"ax",@progbits
	.align	128
.text._ZN2at6native55_GLOBAL__N__1da31dc6_22_DistributionUniform_cu_67fa25cf43distribution_elementwise_grid_stride_kernelIfLi4EZNS0_9templates4cuda21uniform_and_transformIN3c104HalfEfPNS_17CUDAGeneratorImplEZZZNS4_14uniform_kernelIS9_EEvRNS_18TensorIteratorBaseEddT_ENKUlvE_clEvENKUlvE1_clEvEUlfE_EEvSC_T1_T2_EUlP24curandStatePhilox4_32_10E_ZNS1_27distribution_nullary_kernelIS7_f7double2S9_SL_SG_EEvSC_SI_RKT3_T4_EUlifE_EEvlNS_15PhiloxCudaStateESH_SI_:
        .type           _ZN2at6native55_GLOBAL__N__1da31dc6_22_DistributionUniform_cu_67fa25cf43distribution_elementwise_grid_stride_kernelIfLi4EZNS0_9templates4cuda21uniform_and_transformIN3c104HalfEfPNS_17CUDAGeneratorImplEZZZNS4_14uniform_kernelIS9_EEvRNS_18TensorIteratorBaseEddT_ENKUlvE_clEvENKUlvE1_clEvEUlfE_EEvSC_T1_T2_EUlP24curandStatePhilox4_32_10E_ZNS1_27distribution_nullary_kernelIS7_f7double2S9_SL_SG_EEvSC_SI_RKT3_T4_EUlifE_EEvlNS_15PhiloxCudaStateESH_SI_,@function
        .size           _ZN2at6native55_GLOBAL__N__1da31dc6_22_DistributionUniform_cu_67fa25cf43distribution_elementwise_grid_stride_kernelIfLi4EZNS0_9templates4cuda21uniform_and_transformIN3c104HalfEfPNS_17CUDAGeneratorImplEZZZNS4_14uniform_kernelIS9_EEvRNS_18TensorIteratorBaseEddT_ENKUlvE_clEvENKUlvE1_clEvEUlfE_EEvSC_T1_T2_EUlP24curandStatePhilox4_32_10E_ZNS1_27distribution_nullary_kernelIS7_f7double2S9_SL_SG_EEvSC_SI_RKT3_T4_EUlifE_EEvlNS_15PhiloxCudaStateESH_SI_,(.L_x_290 - _ZN2at6native55_GLOBAL__N__1da31dc6_22_DistributionUniform_cu_67fa25cf43distribution_elementwise_grid_stride_kernelIfLi4EZNS0_9templates4cuda21uniform_and_transformIN3c104HalfEfPNS_17CUDAGeneratorImplEZZZNS4_14uniform_kernelIS9_EEvRNS_18TensorIteratorBaseEddT_ENKUlvE_clEvENKUlvE1_clEvEUlfE_EEvSC_T1_T2_EUlP24curandStatePhilox4_32_10E_ZNS1_27distribution_nullary_kernelIS7_f7double2S9_SL_SG_EEvSC_SI_RKT3_T4_EUlifE_EEvlNS_15PhiloxCudaStateESH_SI_)
        .other          _ZN2at6native55_GLOBAL__N__1da31dc6_22_DistributionUniform_cu_67fa25cf43distribution_elementwise_grid_stride_kernelIfLi4EZNS0_9templates4cuda21uniform_and_transformIN3c104HalfEfPNS_17CUDAGeneratorImplEZZZNS4_14uniform_kernelIS9_EEvRNS_18TensorIteratorBaseEddT_ENKUlvE_clEvENKUlvE1_clEvEUlfE_EEvSC_T1_T2_EUlP24curandStatePhilox4_32_10E_ZNS1_27distribution_nullary_kernelIS7_f7double2S9_SL_SG_EEvSC_SI_RKT3_T4_EUlifE_EEvlNS_15PhiloxCudaStateESH_SI_,@"STO_CUDA_ENTRY STV_DEFAULT"
_ZN2at6native55_GLOBAL__N__1da31dc6_22_DistributionUniform_cu_67fa25cf43distribution_elementwise_grid_stride_kernelIfLi4EZNS0_9templates4cuda21uniform_and_transformIN3c104HalfEfPNS_17CUDAGeneratorImplEZZZNS4_14uniform_kernelIS9_EEvRNS_18TensorIteratorBaseEddT_ENKUlvE_clEvENKUlvE1_clEvEUlfE_EEvSC_T1_T2_EUlP24curandStatePhilox4_32_10E_ZNS1_27distribution_nullary_kernelIS7_f7double2S9_SL_SG_EEvSC_SI_RKT3_T4_EUlifE_EEvlNS_15PhiloxCudaStateESH_SI_:
        /* <DEDUP_REMOVED lines=34> */
[----:B------:R-:W-:Y:S01]  /*0220*/  VIADD R39, R53, 0x96a522ad ;  /* 0x96a522ad35277836 */ /* 0x000fe20000000000 */
        /* <DEDUP_REMOVED lines=48> */
[----:B------:R-:W-:Y:S01]  /*0530*/  IMAD.MOV.U32 R21, RZ, RZ, R36 ;  /* 0x000000ffff157224 */ /* 0x000fe200078e0024 */
[----:B------:R-:W-:Y:S01]  /*0540*/  LOP3.LUT R32, R18, R32, R25, 0x96, !PT ;  /* 0x0000002012207212 */ /* 0x000fe200078e9619 */
[----:B---3--:R-:W-:Y:S02]  /*0550*/  IMAD R20, R28, UR8, RZ ;  /* 0x000000081c147c24 */ /* 0x008fe4000f8e02ff */
[----:B------:R-:W-:-:S03]  /*0560*/  IMAD.HI.U32 R33, R19, -0x2daee0ad, RZ ;  /* 0xd2511f5313217827 */ /* 0x000fc600078e00ff */
[----:B------:R-:W-:Y:S01]  /*0570*/  SHF.L.U32 R38, R20, 0x2, RZ ;  /* 0x0000000214267819 */ /* 0x000fe200000006ff */
[----:B------:R-:W-:Y:S01]  /*0580*/  IMAD.HI.U32 R49, R32, -0x326172a9, RZ ;  /* 0xcd9e8d5720317827 */ /* 0x000fe200078e00ff */
[----:B------:R-:W-:-:S03]  /*0590*/  LOP3.LUT R33, R24, R33, RZ, 0x3c, !PT ;  /* 0x0000002118217212 */ /* 0x000fc600078e3cff */
[----:B------:R-:W-:-:S05]  /*05a0*/  VIADD R36, R52, 0x8ff34781 ;  /* 0x8ff3478134247836 */ /* 0x000fca0000000000 */
[----:B------:R-:W-:Y:S01]  /*05b0*/  LOP3.LUT R49, R36, R22, R49, 0x96, !PT ;  /* 0x0000001624317212 */ /* 0x000fe200078e9631 */
[----:B------:R-:W-:Y:S06]  /*05c0*/  BRA.U UP0, `(.L_x_145) ;  /* 0x0000000100507547 */ /* 0x000fec000b800000 */
[----:B------:R-:W0:Y:S01]  /*05d0*/  I2F.U32.RP R24, R38 ;  /* 0x0000002600187306 */ /* 0x000e220000209000 */
[----:B------:R-:W-:Y:S01]  /*05e0*/  IADD3 R25, PT, PT, RZ, -R38, RZ ;  /* 0x80000026ff197210 */ /* 0x000fe20007ffe0ff */
[----:B------:R-:W-:Y:S01]  /*05f0*/  HFMA2 R27, -RZ, RZ, 0, 0 ;  /* 0x00000000ff1b7431 */ /* 0x000fe200000001ff */
[----:B------:R-:W-:-:S05]  /*0600*/  ISETP.NE.U32.AND P2, PT, R38, RZ, PT ;  /* 0x000000ff2600720c */ /* 0x000fca0003f45070 */
[----:B0-----:R-:W0:Y:S02]  /*0610*/  MUFU.RCP R24, R24 ;  /* 0x0000001800187308 */ /* 0x001e240000001000 */
[----:B0-----:R-:W-:-:S06]  /*0620*/  VIADD R22, R24, 0xffffffe ;  /* 0x0ffffffe18167836 */ /* 0x001fcc0000000000 */
        /* <DEDUP_REMOVED lines=14> */
.L_x_145:
[----:B------:R-:W-:-:S07]  /*0710*/  MOV R26, 0x730 ;  /* 0x00000730001a7802 */ /* 0x000fce0000000f00 */
[----:B------:R-:W-:Y:S05]  /*0720*/  CALL.REL.NOINC `($__internal_7_$__cuda_sm20_div_s64) ;  /* 0x0000000c00547944 */ /* 0x000fea0003c00000 */
[----:B------:R-:W-:Y:S02]  /*0730*/  IMAD.MOV.U32 R26, RZ, RZ, R24 ;  /* 0x000000ffff1a7224 */ /* 0x000fe400078e0018 */
[----:B------:R-:W-:-:S07]  /*0740*/  IMAD.MOV.U32 R27, RZ, RZ, R25 ;  /* 0x000000ffff1b7224 */ /* 0x000fce00078e0019 */
.L_x_146:
        /* <DEDUP_REMOVED lines=13> */
[----:B------:R-:W1:Y:S01]  /*0820*/  LDCU UR12, c[0x0][0x3b0] ;  /* 0x00007600ff0c77ac */ /* 0x000e620008000800 */
[----:B------:R-:W-:Y:S01]  /*0830*/  LOP3.LUT R43, R43, 0x3, RZ, 0xc0, !PT ;  /* 0x000000032b2b7812 */ /* 0x000fe200078ec0ff */
[----:B------:R-:W2:Y:S03]  /*0840*/  LDCU.64 UR10, c[0x0][0x3a8] ;  /* 0x00007500ff0a77ac */ /* 0x000ea60008000a00 */
[----:B------:R-:W3:Y:S01]  /*0850*/  LDC.U16 R42, c[0x0][0x3b8] ;  /* 0x0000ee00ff2a7b82 */ /* 0x000ee20000000400 */
[----:B------:R-:W4:Y:S07]  /*0860*/  LDCU.64 UR8, c[0x0][0x3b0] ;  /* 0x00007600ff0877ac */ /* 0x000f2e0008000a00 */
[----:B------:R-:W0:Y:S02]  /*0870*/  LDC.64 R24, c[0x0][0x380] ;  /* 0x0000e000ff187b82 */ /* 0x000e240000000a00 */
.L_x_158:
[----:B------:R-:W-:Y:S01]  /*0880*/  VIADD R0, R0, 0x1 ;  /* 0x0000000100007836 */ /* 0x000fe20000000000 */
[----:B------:R-:W-:Y:S03]  /*0890*/  BSSY.RECONVERGENT B0, `(.L_x_147) ;  /* 0x000000c000007945 */ /* 0x000fe60003800200 */
[C---:B------:R-:W-:Y:S01]  /*08a0*/  IMAD.WIDE.U32 R44, R0.reuse, -0x2daee0ad, RZ ;  /* 0xd2511f53002c7825 */ /* 0x040fe200078e00ff */
[----:B------:R-:W-:-:S13]  /*08b0*/  ISETP.NE.AND P0, PT, R0, RZ, PT ;  /* 0x000000ff0000720c */ /* 0x000fda0003f05270 */
[----:B-12-4-:R-:W-:Y:S05]  /*08c0*/  @P0 BRA `(.L_x_148) ;  /* 0x0000000000200947 */ /* 0x016fea0003800000 */
[----:B------:R-:W-:-:S04]  /*08d0*/  IADD3 R2, PT, PT, R2, 0x1, RZ ;  /* 0x0000000102027810 */ /* 0x000fc80007ffe0ff */
[----:B------:R-:W-:-:S13]  /*08e0*/  ISETP.NE.AND P0, PT, R2, RZ, PT ;  /* 0x000000ff0200720c */ /* 0x000fda0003f05270 */
[----:B------:R-:W-:Y:S02]  /*08f0*/  @!P0 VIADD R35, R35, 0x1 ;  /* 0x0000000123238836 */ /* 0x000fe40000000000 */
[----:B------:R-:W-:Y:S02]  /*0900*/  @!P0 VIADD R26, R37, 0x1 ;  /* 0x00000001251a8836 */ /* 0x000fe40000000000 */
[----:B------:R-:W-:Y:S01]  /*0910*/  @!P0 IMAD.MOV.U32 R2, RZ, RZ, RZ ;  /* 0x000000ffff028224 */ /* 0x000fe200078e00ff */
[----:B------:R-:W-:-:S13]  /*0920*/  ISETP.NE.AND P1, PT, R35, RZ, !P0 ;  /* 0x000000ff2300720c */ /* 0x000fda0004725270 */
[----:B------:R-:W-:-:S05]  /*0930*/  @P1 IADD3 R26, PT, PT, R37, RZ, RZ ;  /* 0x000000ff251a1210 */ /* 0x000fca0007ffe0ff */
[----:B------:R-:W-:-:S07]  /*0940*/  @!P0 IMAD.MOV.U32 R37, RZ, RZ, R26 ;  /* 0x000000ffff258224 */ /* 0x000fce00078e001a */
.L_x_148:
[----:B-12-4-:R-:W-:Y:S05]  /*0950*/  BSYNC.RECONVERGENT B0 ;  /* 0x0000000000007941 */ /* 0x016fea0003800200 */
.L_x_147:
        /* <DEDUP_REMOVED lines=51> */
.L_x_149:
        /* <DEDUP_REMOVED lines=9> */
.L_x_150:
[C---:B------:R-:W-:Y:S01]  /*0d20*/  IMAD R48, R20.reuse, 0x3, RZ ;  /* 0x0000000314307824 */ /* 0x040fe200078e02ff */
[-C--:B------:R-:W-:Y:S01]  /*0d30*/  IADD3 R46, P2, PT, R20, R21.reuse, RZ ;  /* 0x00000015142e7210 */ /* 0x080fe20007f5e0ff */
[----:B------:R-:W-:Y:S01]  /*0d40*/  IMAD.WIDE.U32 R28, R28, 0x200000, RZ ;  /* 0x002000001c1c7825 */ /* 0x000fe200078e00ff */
[-C--:B0-----:R-:W-:Y:S01]  /*0d50*/  ISETP.GE.U32.AND P0, PT, R21, R24.reuse, PT ;  /* 0x000000181500720c */ /* 0x081fe20003f06070 */
[----:B------:R-:W-:Y:S01]  /*0d60*/  BSSY.RECONVERGENT B0, `(.L_x_151) ;  /* 0x0000034000007945 */ /* 0x000fe20003800200 */
[----:B------:R-:W-:Y:S01]  /*0d70*/  IADD3 R48, P4, PT, R48, R21, RZ ;  /* 0x0000001530307210 */ /* 0x000fe20007f9e0ff */
[--C-:B------:R-:W-:Y:S01]  /*0d80*/  IMAD.X R31, RZ, RZ, R34.reuse, P2 ;  /* 0x000000ffff1f7224 */ /* 0x100fe200010e0622 */
[-C--:B------:R-:W-:Y:S02]  /*0d90*/  ISETP.GE.U32.AND P1, PT, R46, R24.reuse, PT ;  /* 0x000000182e00720c */ /* 0x080fe40003f26070 */
[----:B------:R-:W-:Y:S01]  /*0da0*/  ISETP.GE.U32.AND P2, PT, R48, R24, PT ;  /* 0x000000183000720c */ /* 0x000fe20003f46070 */
[----:B------:R-:W-:Y:S01]  /*0db0*/  IMAD.X R30, RZ, RZ, R34, P4 ;  /* 0x000000ffff1e7224 */ /* 0x000fe200020e0622 */
[-C--:B------:R-:W-:Y:S01]  /*0dc0*/  ISETP.GE.AND.EX P1, PT, R31, R25.reuse, PT, P1 ;  /* 0x000000191f00720c */ /* 0x080fe20003f26310 */
[----:B------:R-:W-:Y:S01]  /*0dd0*/  IMAD.MOV.U32 R31, RZ, RZ, R29 ;  /* 0x000000ffff1f7224 */ /* 0x000fe200078e001d */
[-C--:B------:R-:W-:Y:S01]  /*0de0*/  ISETP.GE.AND.EX P0, PT, R34, R25.reuse, PT, P0 ;  /* 0x000000192200720c */ /* 0x080fe20003f06300 */
[----:B------:R-:W-:Y:S01]  /*0df0*/  IMAD.MOV.U32 R29, RZ, RZ, 0x3ca00000 ;  /* 0x3ca00000ff1d7424 */ /* 0x000fe200078e00ff */
[----:B------:R-:W-:-:S02]  /*0e00*/  ISETP.GE.AND.EX P2, PT, R30, R25, PT, P2 ;  /* 0x000000191e00720c */ /* 0x000fc40003f46320 */
[----:B------:R-:W-:Y:S01]  /*0e10*/  LOP3.LUT R30, R28, R51, RZ, 0x3c, !PT ;  /* 0x000000331c1e7212 */ /* 0x000fe200078e3cff */
[----:B------:R-:W-:Y:S01]  /*0e20*/  HFMA2 R28, -RZ, RZ, 0, 0 ;  /* 0x00000000ff1c7431 */ /* 0x000fe200000001ff */
[----:B------:R-:W-:-:S04]  /*0e30*/  LEA R47, P5, R20, R21, 0x1 ;  /* 0x00000015142f7211 */ /* 0x000fc800078a08ff */
[----:B------:R-:W0:Y:S01]  /*0e40*/  I2F.F64.U64 R30, R30 ;  /* 0x0000001e001e7312 */ /* 0x000e220000301800 */
[----:B------:R-:W-:Y:S02]  /*0e50*/  ISETP.GE.U32.AND P3, PT, R47, R24, PT ;  /* 0x000000182f00720c */ /* 0x000fe40003f66070 */
[----:B------:R-:W-:-:S04]  /*0e60*/  IADD3.X R50, PT, PT, RZ, R34, RZ, P5, !PT ;  /* 0x00000022ff327210 */ /* 0x000fc80002ffe4ff */
[----:B------:R-:W-:Y:S01]  /*0e70*/  ISETP.GE.AND.EX P3, PT, R50, R25, PT, P3 ;  /* 0x000000193200720c */ /* 0x000fe20003f66330 */
[----:B0-----:R-:W-:-:S12]  /*0e80*/  @P0 BRA `(.L_x_152) ;  /* 0x0000000000840947 */ /* 0x001fd80003800000 */
[----:B------:R-:W-:Y:S01]  /*0e90*/  IMAD.WIDE.U32 R32, R32, 0x200000, RZ ;  /* 0x0020000020207825 */ /* 0x000fe200078e00ff */
[----:B------:R-:W0:Y:S01]  /*0ea0*/  LDC.U16 R50, c[0x0][0x3ba] ;  /* 0x0000ee80ff327b82 */ /* 0x000e220000000400 */
[----:B------:R-:W-:Y:S01]  /*0eb0*/  UMOV UR4, 0xf0000000 ;  /* 0xf000000000047882 */ /* 0x000fe20000000000 */
[----:B------:R-:W-:Y:S01]  /*0ec0*/  UMOV UR5, 0x380fffff ;  /* 0x380fffff00057882 */ /* 0x000fe20000000000 */
[----:B---3--:R-:W-:Y:S01]  /*0ed0*/  HADD2.F32 R51, -RZ, R42.H0_H0 ;  /* 0x2000002aff337230 */ /* 0x008fe20000004100 */
[----:B------:R-:W-:-:S06]  /*0ee0*/  LOP3.LUT R32, R32, R49, RZ, 0x3c, !PT ;  /* 0x0000003120207212 */ /* 0x000fcc00078e3cff */
[----:B------:R-:W1:-:S15]  /*0ef0*/  I2F.F64.U64 R32, R32 ;  /* 0x0000002000207312 */ /* 0x000e5e0000301800 */
[----:B------:R-:W-:-:S15]  /*0f00*/  NOP ;  /* 0x0000000000007918 */ /* 0x000fde0000000000 */
[----:B------:R-:W-:-:S15]  /*0f10*/  NOP ;  /* 0x0000000000007918 */ /* 0x000fde0000000000 */
[----:B------:R-:W-:-:S15]  /*0f20*/  NOP ;  /* 0x0000000000007918 */ /* 0x000fde0000000000 */
[----:B------:R-:W-:-:S04]  /*0f30*/  NOP ;  /* 0x0000000000007918 */ /* 0x000fc80000000000 */
[----:B-1----:R-:W1:Y:S01]  /*0f40*/  DFMA R32, R32, R28, 5.5511151231257827021e-17 ;  /* 0x3c9000002020742b */ /* 0x002e62000000001c */
[----:B0-----:R-:W-:-:S15]  /*0f50*/  HADD2.F32 R50, -RZ, R50.H0_H0 ;  /* 0x20000032ff327230 */ /* 0x001fde0000004100 */
[----:B------:R-:W-:-:S15]  /*0f60*/  NOP ;  /* 0x0000000000007918 */ /* 0x000fde0000000000 */
[----:B------:R-:W-:-:S15]  /*0f70*/  NOP ;  /* 0x0000000000007918 */ /* 0x000fde0000000000 */
[----:B------:R-:W-:-:S15]  /*0f80*/  NOP ;  /* 0x0000000000007918 */ /* 0x000fde0000000000 */
[----:B------:R-:W-:-:S03]  /*0f90*/  NOP ;  /* 0x0000000000007918 */ /* 0x000fc60000000000 */
[----:B-1----:R-:W0:-:S15]  /*0fa0*/  F2F.F32.F64 R49, R32 ;  /* 0x0000002000317310 */ /* 0x002e1e0000301000 */
[----:B------:R-:W-:-:S15]  /*0fb0*/  NOP ;  /* 0x0000000000007918 */ /* 0x000fde0000000000 */
[----:B------:R-:W-:-:S15]  /*0fc0*/  NOP ;  /* 0x0000000000007918 */ /* 0x000fde0000000000 */
[----:B------:R-:W-:-:S15]  /*0fd0*/  NOP ;  /* 0x0000000000007918 */ /* 0x000fde0000000000 */
[----:B------:R-:W-:-:S04]  /*0fe0*/  NOP ;  /* 0x0000000000007918 */ /* 0x000fc80000000000 */
[----:B------:R-:W0:Y:S02]  /*0ff0*/  DSETP.GEU.AND P0, PT, |R32|, UR4, PT ;  /* 0x0000000420007e2a */ /* 0x000e24000bf0e200 */
[----:B0-----:R-:W-:Y:S01]  /*1000*/  @!P0 FMUL R49, R49, 1.175494350822287508e-38 ;  /* 0x0080000031318820 */ /* 0x001fe20000400000 */
[----:B------:R-:W-:-:S03]  /*1010*/  IMAD R33, R21, UR8, RZ ;  /* 0x0000000815217c24 */ /* 0x000fc6000f8e02ff */
[----:B------:R-:W-:Y:S02]  /*1020*/  FFMA.FTZ R51, R49, UR9, R51 ;  /* 0x0000000931337c23 */ /* 0x000fe40008010033 */
[----:B------:R-:W-:-:S03]  /*1030*/  IADD3 R32, P4, PT, R33, UR10, RZ ;  /* 0x0000000a21207c10 */ /* 0x000fc6000ff9e0ff */
[----:B------:R-:W-:Y:S02]  /*1040*/  F2FP.F16.F32.PACK_AB R49, RZ, R51 ;  /* 0x00000033ff31723e */ /* 0x000fe400000000ff */
[----:B------:R-:W-:-:S03]  /*1050*/  LEA.HI.X.SX32 R33, R33, UR11, 0x1, P4 ;  /* 0x0000000b21217c11 */ /* 0x000fc6000a0f0eff */
[----:B------:R-:W-:-:S05]  /*1060*/  HADD2.F32 R51, -RZ, R49.H0_H0 ;  /* 0x20000031ff337230 */ /* 0x000fca0000004100 */
[----:B------:R-:W-:-:S04]  /*1070*/  FSETP.NEU.FTZ.AND P0, PT, R51, R50, PT ;  /* 0x000000323300720b */ /* 0x000fc80003f1d000 */
[----:B------:R-:W-:-:S05]  /*1080*/  SEL R49, R41, R49, !P0 ;  /* 0x0000003129317207 */ /* 0x000fca0004000000 */
[----:B------:R0:W-:Y:S04]  /*1090*/  STG.E.U16 desc[UR6][R32.64], R49 ;  /* 0x0000003120007986 */ /* 0x0001e8000c101506 */
.L_x_152:
[----:B------:R-:W-:Y:S05]  /*10a0*/  BSYNC.RECONVERGENT B0 ;  /* 0x0000000000007941 */ /* 0x000fea0003800200 */
.L_x_151:
[----:B------:R-:W-:Y:S01]  /*10b0*/  BSSY.RECONVERGENT B0, `(.L_x_153) ;  /* 0x0000019000007945 */ /* 0x000fe20003800200 */
[----:B------:R1:W2:Y:S03]  /*10c0*/  DFMA R30, R30, R28, 5.5511151231257827021e-17 ;  /* 0x3c9000001e1e742b */ /* 0x0002a6000000001c */
[----:B-12---:R-:W-:Y:S05]  /*10d0*/  @P1 BRA `(.L_x_154) ;  /* 0x0000000000581947 */ /* 0x006fea0003800000 */
[----:B0-----:R-:W0:Y:S01]  /*10e0*/  LDC.U16 R33, c[0x0][0x3ba] ;  /* 0x0000ee80ff217b82 */ /* 0x001e220000000400 */
        /* <DEDUP_REMOVED lines=8> */
[----:B---3--:R-:W-:Y:S02]  /*1170*/  HADD2.F32 R29, -RZ, R42.H0_H0 ;  /* 0x2000002aff1d7230 */ /* 0x008fe40000004100 */
[----:B-1----:R-:W-:Y:S01]  /*1180*/  @!P0 FMUL R28, R28, 1.175494350822287508e-38 ;  /* 0x008000001c1c8820 */ /* 0x002fe20000400000 */
[----:B------:R-:W-:-:S03]  /*1190*/  IMAD R46, R46, UR8, RZ ;  /* 0x000000082e2e7c24 */ /* 0x000fc6000f8e02ff */
[----:B------:R-:W-:-:S05]  /*11a0*/  FFMA.FTZ R28, R28, UR9, R29 ;  /* 0x000000091c1c7c23 */ /* 0x000fca000801001d */
[----:B------:R-:W-:-:S04]  /*11b0*/  F2FP.F16.F32.PACK_AB R28, RZ, R28 ;  /* 0x0000001cff1c723e */ /* 0x000fc800000000ff */
[----:B------:R-:W-:Y:S02]  /*11c0*/  PRMT R32, R28, 0x7610, R32 ;  /* 0x000076101c207816 */ /* 0x000fe40000000020 */
[----:B------:R-:W-:Y:S01]  /*11d0*/  IADD3 R28, P1, PT, R46, UR10, RZ ;  /* 0x0000000a2e1c7c10 */ /* 0x000fe2000ff3e0ff */
[----:B0-----:R-:W-:Y:S02]  /*11e0*/  HADD2.F32 R50, -RZ, R33.H0_H0 ;  /* 0x20000021ff327230 */ /* 0x001fe40000004100 */
[----:B------:R-:W-:-:S05]  /*11f0*/  HADD2.F32 R29, -RZ, R32.H0_H0 ;  /* 0x20000020ff1d7230 */ /* 0x000fca0000004100 */
[----:B------:R-:W-:Y:S02]  /*1200*/  FSETP.NEU.FTZ.AND P0, PT, R29, R50, PT ;  /* 0x000000321d00720b */ /* 0x000fe40003f1d000 */
[----:B------:R-:W-:Y:S02]  /*1210*/  LEA.HI.X.SX32 R29, R46, UR11, 0x1, P1 ;  /* 0x0000000b2e1d7c11 */ /* 0x000fe400088f0eff */
[----:B------:R-:W-:-:S05]  /*1220*/  SEL R31, R41, R32, !P0 ;  /* 0x00000020291f7207 */ /* 0x000fca0004000000 */
[----:B------:R1:W-:Y:S04]  /*1230*/  STG.E.U16 desc[UR6][R28.64], R31 ;  /* 0x0000001f1c007986 */ /* 0x0003e8000c101506 */
.L_x_154:
[----:B------:R-:W-:Y:S05]  /*1240*/  BSYNC.RECONVERGENT B0 ;  /* 0x0000000000007941 */ /* 0x000fea0003800200 */
.L_x_153:
[----:B------:R-:W-:Y:S04]  /*1250*/  BSSY.RECONVERGENT B0, `(.L_x_155) ;  /* 0x000000c000007945 */ /* 0x000fe80003800200 */
[----:B------:R-:W-:Y:S05]  /*1260*/  @P3 BRA `(.L_x_156) ;  /* 0x0000000000283947 */ /* 0x000fea0003800000 */
[----:B-1----:R-:W0:Y:S01]  /*1270*/  LDC.U16 R28, c[0x0][0x3ba] ;  /* 0x0000ee80ff1c7b82 */ /* 0x002e220000000400 */
[----:B------:R-:W-:Y:S01]  /*1280*/  F2FP.F16.F32.PACK_AB R30, RZ, R0 ;  /* 0x00000000ff1e723e */ /* 0x000fe200000000ff */
[----:B------:R-:W-:-:S04]  /*1290*/  IMAD R47, R47, UR12, RZ ;  /* 0x0000000c2f2f7c24 */ /* 0x000fc8000f8e02ff */
[----:B------:R-:W-:Y:S02]  /*12a0*/  HADD2.F32 R29, -RZ, R30.H0_H0 ;  /* 0x2000001eff1d7230 */ /* 0x000fe40000004100 */
[----:B0-----:R-:W-:Y:S01]  /*12b0*/  HADD2.F32 R32, -RZ, R28.H0_H0 ;  /* 0x2000001cff207230 */ /* 0x001fe20000004100 */
[----:B------:R-:W-:-:S04]  /*12c0*/  IADD3 R28, P1, PT, R47, UR10, RZ ;  /* 0x0000000a2f1c7c10 */ /* 0x000fc8000ff3e0ff */
[----:B------:R-:W-:Y:S02]  /*12d0*/  FSETP.NEU.FTZ.AND P0, PT, R29, R32, PT ;  /* 0x000000201d00720b */ /* 0x000fe40003f1d000 */
[----:B------:R-:W-:Y:S02]  /*12e0*/  LEA.HI.X.SX32 R29, R47, UR11, 0x1, P1 ;  /* 0x0000000b2f1d7c11 */ /* 0x000fe400088f0eff */
[----:B------:R-:W-:-:S05]  /*12f0*/  SEL R31, R41, R30, !P0 ;  /* 0x0000001e291f7207 */ /* 0x000fca0004000000 */
[----:B------:R2:W-:Y:S04]  /*1300*/  STG.E.U16 desc[UR6][R28.64], R31 ;  /* 0x0000001f1c007986 */ /* 0x0005e8000c101506 */
.L_x_156:
[----:B------:R-:W-:Y:S05]  /*1310*/  BSYNC.RECONVERGENT B0 ;  /* 0x0000000000007941 */ /* 0x000fea0003800200 */
.L_x_155:
[----:B------:R-:W-:Y:S05]  /*1320*/  @P2 BRA `(.L_x_157) ;  /* 0x0000000000282947 */ /* 0x000fea0003800000 */
[----:B-12---:R-:W0:Y:S01]  /*1330*/  LDC.U16 R28, c[0x0][0x3ba] ;  /* 0x0000ee80ff1c7b82 */ /* 0x006e220000000400 */
        /* <DEDUP_REMOVED lines=9> */
.L_x_157:
[----:B------:R-:W-:Y:S01]  /*13d0*/  IADD3 R21, P0, PT, R38, R21, RZ ;  /* 0x0000001526157210 */ /* 0x000fe20007f1e0ff */
[----:B------:R-:W-:Y:S05]  /*13e0*/  WARPSYNC.ALL ;  /* 0x0000000000007948 */ /* 0x000fea0003800000 */
[----:B------:R-:W-:Y:S01]  /*13f0*/  IMAD.X R34, RZ, RZ, R34, P0 ;  /* 0x000000ffff227224 */ /* 0x000fe200000e0622 */
[----:B------:R-:W-:Y:S01]  /*1400*/  BAR.SYNC.DEFER_BLOCKING 0x0 ;  /* 0x0000000000007b1d */ /* 0x000fe20000010000 */
[----:B------:R-:W-:Y:S01]  /*1410*/  ISETP.GE.U32.AND P0, PT, R21, R22, PT ;  /* 0x000000161500720c */ /* 0x000fe20003f06070 */
[----:B0-----:R-:W-:Y:S01]  /*1420*/  IMAD.MOV.U32 R49, RZ, RZ, R44 ;  /* 0x000000ffff317224 */ /* 0x001fe200078e002c */
[----:B------:R-:W-:Y:S01]  /*1430*/  MOV R32, R26 ;  /* 0x0000001a00207202 */ /* 0x000fe20000000f00 */
[----:B------:R-:W-:Y:S01]  /*1440*/  IMAD.MOV.U32 R33, RZ, RZ, R45 ;  /* 0x000000ffff217224 */ /* 0x000fe200078e002d */
[----:B------:R-:W-:-:S13]  /*1450*/  ISETP.GE.AND.EX P0, PT, R34, R40, PT, P0 ;  /* 0x000000282200720c */ /* 0x000fda0003f06300 */
[----:B------:R-:W-:Y:S05]  /*1460*/  @!P0 BRA `(.L_x_158) ;  /* 0xfffffff400048947 */ /* 0x000fea000383ffff */
[----:B------:R-:W-:Y:S05]  /*1470*/  EXIT ;  /* 0x000000000000794d */ /* 0x000fea0003800000 */
        .weak           $__internal_7_$__cuda_sm20_div_s64
        .type           $__internal_7_$__cuda_sm20_div_s64,@function
        .size           $__internal_7_$__cuda_sm20_div_s64,(.L_x_290 - $__internal_7_$__cuda_sm20_div_s64)
$__internal_7_$__cuda_sm20_div_s64:
        /* <DEDUP_REMOVED lines=77> */
[----:B------:R-:W-:Y:S06]  /*1950*/  RET.REL.NODEC R26 `(_ZN2at6native55_GLOBAL__N__1da31dc6_22_DistributionUniform_cu_67fa25cf43distribution_elementwise_grid_stride_kernelIfLi4EZNS0_9templates4cuda21uniform_and_transformIN3c104HalfEfPNS_17CUDAGeneratorImplEZZZNS4_14uniform_kernelIS9_EEvRNS_18TensorIteratorBaseEddT_ENKUlvE_clEvENKUlvE1_clEvEUlfE_EEvSC_T1_T2_EUlP24curandStatePhilox4_32_10E_ZNS1_27distribution_nullary_kernelIS7_f7double2S9_SL_SG_EEvSC_SI_RKT3_T4_EUlifE_EEvlNS_15PhiloxCudaStateESH_SI_) ;  /* 0xffffffe41aa87950 */ /* 0x000fec0003c3ffff */
.L_x_159:
        /* <DEDUP_REMOVED lines=10> */
.L_x_290:


//--------------------- .text._ZN2at6native55_GLOBAL__N__1da31dc6_22_DistributionUniform_cu_67fa25cf43distribution_elementwise_grid_stride_kernelIfLi4EZNS0_9templates4cuda21uniform_and_transformIffPNS_17CUDAGeneratorImplEZZZNS4_14uniform_kernelIS7_EEvRNS_18TensorIteratorBaseEddT_ENKUlvE_clEvENKUlvE0_clEvEUlfE_EEvSA_T1_T2_EUlP24curandStatePhilox4_32_10E0_ZNS1_27distribution_nullary_kernelIff6float4S7_SJ_SE_EEvSA_SG_RKT3_T4_EUlifE0_EEvlNS_15PhiloxCudaStateESF_SG_ --------------------------
	.section	.text._ZN2at6native55_GLOBAL__N__1da31dc6_22_DistributionUniform_cu_67fa25cf43distribution_elementwise_grid_stride_kernelIfLi4EZNS0_9templates4cuda21uniform_and_transformIffPNS_17CUDAGeneratorImplEZZZNS4_14uniform_kernelIS7_EEvRNS_18TensorIteratorBaseEddT_ENKUlvE_clEvENKUlvE0_clEvEUlfE_EEvSA_T1_T2_EUlP24curandStatePhilox4_32_10E0_ZNS1_27distribution_nullary_kernelIff6float4S7_SJ_SE_EEvSA_SG_RKT3_T4_EUlifE0_EEvlNS_15PhiloxCudaStateESF_SG_,"ax",@progbits
	.align	128
.text._ZN2at6native55_GLOBAL__N__1da31dc6_22_DistributionUniform_cu_67fa25cf43distribution_elementwise_grid_stride_kernelIfLi4EZNS0_9templates4cuda21uniform_and_transformIffPNS_17CUDAGeneratorImplEZZZNS4_14uniform_kernelIS7_EEvRNS_18TensorIteratorBaseEddT_ENKUlvE_clEvENKUlvE0_clEvEUlfE_EEvSA_T1_T2_EUlP24curandStatePhilox4_32_10E0_ZNS1_27distribution_nullary_kernelIff6float4S7_SJ_SE_EEvSA_SG_RKT3_T4_EUlifE0_EEvlNS_15PhiloxCudaStateESF_SG_:
        .type           _ZN2at6native55_GLOBAL__N__1da31dc6_22_DistributionUniform_cu_67fa25cf43distribution_elementwise_grid_stride_kernelIfLi4EZNS0_9templates4cuda21uniform_and_transformIffPNS_17CUDAGeneratorImplEZZZNS4_14uniform_kernelIS7_EEvRNS_18TensorIteratorBaseEddT_ENKUlvE_clEvENKUlvE0_clEvEUlfE_EEvSA_T1_T2_EUlP24curandStatePhilox4_32_10E0_ZNS1_27distribution_nullary_kernelIff6float4S7_SJ_SE_EEvSA_SG_RKT3_T4_EUlifE0_EEvlNS_15PhiloxCudaStateESF_SG_,@function
        .size           _ZN2at6native55_GLOBAL__N__1da31dc6_22_DistributionUniform_cu_67fa25cf43distribution_elementwise_grid_stride_kernelIfLi4EZNS0_9templates4cuda21uniform_and_transformIffPNS_17CUDAGeneratorImplEZZZNS4_14uniform_kernelIS7_EEvRNS_18TensorIteratorBaseEddT_ENKUlvE_clEvENKUlvE0_clEvEUlfE_EEvSA_T1_T2_EUlP24curandStatePhilox4_32_10E0_ZNS1_27distribution_nullary_kernelIff6float4S7_SJ_SE_EEvSA_SG_RKT3_T4_EUlifE0_EEvlNS_15PhiloxCudaStateESF_SG_,(.L_x_292 - _ZN2at6native55_GLOBAL__N__1da31dc6_22_DistributionUniform_cu_67fa25cf43distribution_elementwise_grid_stride_kernelIfLi4EZNS0_9templates4cuda21uniform_and_transformIffPNS_17CUDAGeneratorImplEZZZNS4_14uniform_kernelIS7_EEvRNS_18TensorIteratorBaseEddT_ENKUlvE_clEvENKUlvE0_clEvEUlfE_EEvSA_T1_T2_EUlP24curandStatePhilox4_32_10E0_ZNS1_27distribution_nullary_kernelIff6float4S7_SJ_SE_EEvSA_SG_RKT3_T4_EUlifE0_EEvlNS_15PhiloxCudaStateESF_SG_)
        .other          _ZN2at6native55_GLOBAL__N__1da31dc6_22_DistributionUniform_cu_67fa25cf43distribution_elementwise_grid_stride_kernelIfLi4EZNS0_9templates4cuda21uniform_and_transformIffPNS_17CUDAGeneratorImplEZZZNS4_14uniform_kernelIS7_EEvRNS_18TensorIteratorBaseEddT_ENKUlvE_clEvENKUlvE0_clEvEUlfE_EEvSA_T1_T2_EUlP24curandStatePhilox4_32_10E0_ZNS1_27distribution_nullary_kernelIff6float4S7_SJ_SE_EEvSA_SG_RKT3_T4_EUlifE0_EEvlNS_15PhiloxCudaStateESF_SG_,@"STO_CUDA_ENTRY STV_DEFAULT"
_ZN2at6native55_GLOBAL__N__1da31dc6_22_DistributionUniform_cu_67fa25cf43distribution_elementwise_grid_stride_kernelIfLi4EZNS0_9templates4cuda21uniform_and_transformIffPNS_17CUDAGeneratorImplEZZZNS4_14uniform_kernelIS7_EEvRNS_18TensorIteratorBaseEddT_ENKUlvE_clEvENKUlvE0_clEvEUlfE_EEvSA_T1_T2_EUlP24curandStatePhilox4_32_10E0_ZNS1_27distribution_nullary_kernelIff6float4S7_SJ_SE_EEvSA_SG_RKT3_T4_EUlifE0_EEvlNS_15PhiloxCudaStateESF_SG_:
        /* <DEDUP_REMOVED lines=28> */
[--C-:B------:R-:W-:Y:S01]  /*01c0*/  SHF.R.U64 R0, R32, 0x2, R33.reuse ;  /* 0x0000000220007819 */ /* 0x100fe20000001221 */
[C---:B--2---:R-:W-:Y:S01]  /*01d0*/  VIADD R5, R20.reuse, 0x3c6ef372 ;  /* 0x3c6ef37214057836 */ /* 0x044fe20000000000 */
[----:B------:R-:W-:Y:S01]  /*01e0*/  SHF.R.U32.HI R2, RZ, 0x2, R33 ;  /* 0x00000002ff027819 */ /* 0x000fe20000011621 */
[----:B------:R-:W-:Y:S01]  /*01f0*/  VIADD R25, R20, 0xf1bbcdc8 ;  /* 0xf1bbcdc814197836 */ /* 0x000fe20000000000 */
        /* <DEDUP_REMOVED lines=42> */
[----:B------:R-:W-:-:S04]  /*04a0*/  LOP3.LUT R17, R17, R14, R49, 0x96, !PT ;  /* 0x0000000e11117212 */ /* 0x000fc800078e9631 */
[----:B------:R-:W-:Y:S01]  /*04b0*/  LOP3.LUT R15, R15, R16, R27, 0x96, !PT ;  /* 0x000000100f0f7212 */ /* 0x000fe200078e961b */
[----:B------:R-:W-:Y:S01]  /*04c0*/  IMAD.WIDE.U32 R44, R17, -0x326172a9, RZ ;  /* 0xcd9e8d57112c7825 */ /* 0x000fe200078e00ff */
[----:B------:R-:W-:-:S03]  /*04d0*/  MOV R16, R18 ;  /* 0x0000001200107202 */ /* 0x000fc60000000f00 */
[----:B------:R-:W-:Y:S01]  /*04e0*/  IMAD.WIDE.U32 R22, R15, -0x2daee0ad, RZ ;  /* 0xd2511f530f167825 */ /* 0x000fe200078e00ff */
[----:B------:R-:W-:Y:S02]  /*04f0*/  IADD3 R15, PT, PT, R21, -0x24c28bd8, RZ ;  /* 0xdb3d7428150f7810 */ /* 0x000fe40007ffe0ff */
[----:B------:R-:W-:Y:S01]  /*0500*/  LOP3.LUT R14, R25, R26, R45, 0x96, !PT ;  /* 0x0000001a190e7212 */ /* 0x000fe200078e962d */
[----:B------:R-:W-:Y:S01]  /*0510*/  IMAD.MOV.U32 R17, RZ, RZ, R19 ;  /* 0x000000ffff117224 */ /* 0x000fe200078e0013 */
[----:B------:R-:W-:Y:S01]  /*0520*/  LOP3.LUT R48, R15, R48, R23, 0x96, !PT ;  /* 0x000000300f307212 */ /* 0x000fe200078e9617 */
[----:B0-----:R-:W-:Y:S01]  /*0530*/  IMAD R15, R24, UR6, RZ ;  /* 0x00000006180f7c24 */ /* 0x001fe2000f8e02ff */
[----:B------:R-:W-:Y:S01]  /*0540*/  IADD3 R23, PT, PT, R20, -0x700cb87f, RZ ;  /* 0x8ff3478114177810 */ /* 0x000fe20007ffe0ff */
[----:B------:R-:W-:-:S04]  /*0550*/  IMAD.HI.U32 R45, R14, -0x2daee0ad, RZ ;  /* 0xd2511f530e2d7827 */ /* 0x000fc800078e00ff */
[----:B------:R-:W-:Y:S01]  /*0560*/  IMAD.HI.U32 R25, R48, -0x326172a9, RZ ;  /* 0xcd9e8d5730197827 */ /* 0x000fe200078e00ff */
[----:B------:R-:W-:-:S04]  /*0570*/  LOP3.LUT R45, R22, R45, RZ, 0x3c, !PT ;  /* 0x0000002d162d7212 */ /* 0x000fc800078e3cff */
[----:B------:R-:W-:Y:S02]  /*0580*/  LOP3.LUT R44, R23, R44, R25, 0x96, !PT ;  /* 0x0000002c172c7212 */ /* 0x000fe400078e9619 */
[----:B------:R-:W-:Y:S01]  /*0590*/  SHF.L.U32 R25, R15, 0x2, RZ ;  /* 0x000000020f197819 */ /* 0x000fe200000006ff */
[----:B------:R-:W-:Y:S06]  /*05a0*/  BRA.U UP0, `(.L_x_160) ;  /* 0x0000000100547547 */ /* 0x000fec000b800000 */
[----:B------:R-:W0:Y:S01]  /*05b0*/  I2F.U32.RP R26, R25 ;  /* 0x00000019001a7306 */ /* 0x000e220000209000 */
[----:B------:R-:W-:Y:S02]  /*05c0*/  IADD3 R27, PT, PT, RZ, -R25, RZ ;  /* 0x80000019ff1b7210 */ /* 0x000fe40007ffe0ff */
[----:B------:R-:W-:-:S05]  /*05d0*/  ISETP.NE.U32.AND P2, PT, R25, RZ, PT ;  /* 0x000000ff1900720c */ /* 0x000fca0003f45070 */
[----:B0-----:R-:W0:Y:S02]  /*05e0*/  MUFU.RCP R26, R26 ;  /* 0x0000001a001a7308 */ /* 0x001e240000001000 */
[----:B0-----:R-:W-:-:S06]  /*05f0*/  VIADD R22, R26, 0xffffffe ;  /* 0x0ffffffe1a167836 */ /* 0x001fcc0000000000 */
[----:B------:R0:W1:Y:S02]  /*0600*/  F2I.FTZ.U32.TRUNC.NTZ R23, R22 ;  /* 0x0000001600177305 */ /* 0x000064000021f000 */
[----:B0-----:R-:W-:Y:S02]  /*0610*/  HFMA2 R22, -RZ, RZ, 0, 0 ;  /* 0x00000000ff167431 */ /* 0x001fe400000001ff */
[----:B-1----:R-:W-:-:S04]  /*0620*/  IMAD R27, R27, R23, RZ ;  /* 0x000000171b1b7224 */ /* 0x002fc800078e02ff */
[----:B------:R-:W-:-:S04]  /*0630*/  IMAD.HI.U32 R23, R23, R27, R22 ;  /* 0x0000001b17177227 */ /* 0x000fc800078e0016 */
[----:B------:R-:W-:Y:S02]  /*0640*/  HFMA2 R27, -RZ, RZ, 0, 0 ;  /* 0x00000000ff1b7431 */ /* 0x000fe400000001ff */
[----:B------:R-:W-:-:S04]  /*0650*/  IMAD.HI.U32 R23, R23, UR4, RZ ;  /* 0x0000000417177c27 */ /* 0x000fc8000f8e00ff */
[----:B------:R-:W-:-:S04]  /*0660*/  IMAD.MOV R28, RZ, RZ, -R23 ;  /* 0x000000ffff1c7224 */ /* 0x000fc800078e0a17 */
[----:B------:R-:W-:-:S05]  /*0670*/  IMAD R28, R25, R28, UR4 ;  /* 0x00000004191c7e24 */ /* 0x000fca000f8e021c */
[----:B------:R-:W-:-:S13]  /*0680*/  ISETP.GE.U32.AND P0, PT, R28, R25, PT ;  /* 0x000000191c00720c */ /* 0x000fda0003f06070 */
[----:B------:R-:W-:Y:S02]  /*0690*/  @P0 IADD3 R28, PT, PT, -R25, R28, RZ ;  /* 0x0000001c191c0210 */ /* 0x000fe40007ffe1ff */
[----:B------:R-:W-:Y:S02]  /*06a0*/  @P0 IADD3 R23, PT, PT, R23, 0x1, RZ ;  /* 0x0000000117170810 */ /* 0x000fe40007ffe0ff */
[----:B------:R-:W-:-:S13]  /*06b0*/  ISETP.GE.U32.AND P1, PT, R28, R25, PT ;  /* 0x000000191c00720c */ /* 0x000fda0003f26070 */
[----:B------:R-:W-:Y:S01]  /*06c0*/  @P1 VIADD R23, R23, 0x1 ;  /* 0x0000000117171836 */ /* 0x000fe20000000000 */
[----:B------:R-:W-:-:S04]  /*06d0*/  @!P2 LOP3.LUT R23, RZ, R25, RZ, 0x33, !PT ;  /* 0x00000019ff17a212 */ /* 0x000fc800078e33ff */
[----:B------:R-:W-:Y:S01]  /*06e0*/  MOV R26, R23 ;  /* 0x00000017001a7202 */ /* 0x000fe20000000f00 */
[----:B------:R-:W-:Y:S06]  /*06f0*/  BRA `(.L_x_161) ;  /* 0x0000000000087947 */ /* 0x000fec0003800000 */
.L_x_160:
[----:B------:R-:W-:-:S07]  /*0700*/  MOV R28, 0x720 ;  /* 0x00000720001c7802 */ /* 0x000fce0000000f00 */
[----:B------:R-:W-:Y:S05]  /*0710*/  CALL.REL.NOINC `($__internal_8_$__cuda_sm20_div_s64) ;  /* 0x0000004800ac7944 */ /* 0x000fea0003c00000 */
.L_x_161:
[----:B------:R-:W-:-:S05]  /*0720*/  IMAD.WIDE.U32 R24, R24, UR6, RZ ;  /* 0x0000000618187c25 */ /* 0x000fca000f8e00ff */
[C---:B------:R-:W-:Y:S01]  /*0730*/  SHF.L.U64.HI R25, R24.reuse, 0x2, R25 ;  /* 0x0000000218197819 */ /* 0x040fe20000010219 */
[----:B------:R-:W-:-:S04]  /*0740*/  IMAD.SHL.U32 R24, R24, 0x4, RZ ;  /* 0x0000000418187824 */ /* 0x000fc800078e00ff */
        /* <DEDUP_REMOVED lines=8> */
[----:B------:R-:W1:Y:S01]  /*07d0*/  LDC.64 R24, c[0x0][0x540] ;  /* 0x00015000ff187b82 */ /* 0x000e620000000a00 */
[----:B------:R-:W-:Y:S01]  /*07e0*/  IADD3 R34, PT, PT, R21, -0x695add53, RZ ;  /* 0x96a522ad15227810 */ /* 0x000fe20007ffe0ff */
[----:B------:R-:W-:Y:S01]  /*07f0*/  IMAD R48, R48, -0x326172a9, RZ ;  /* 0xcd9e8d5730307824 */ /* 0x000fe200078e02ff */
[----:B------:R-:W-:Y:S01]  /*0800*/  LOP3.LUT R47, R32, 0x3, RZ, 0xc0, !PT ;  /* 0x00000003202f7812 */ /* 0x000fe200078ec0ff */
[----:B------:R-:W-:Y:S01]  /*0810*/  IMAD.SHL.U32 R49, R15, 0x2, RZ ;  /* 0x000000020f317824 */ /* 0x000fe200078e00ff */
[----:B------:R-:W-:Y:S01]  /*0820*/  LOP3.LUT R45, R45, R34, RZ, 0x3c, !PT ;  /* 0x000000222d2d7212 */ /* 0x000fe200078e3cff */
[----:B------:R-:W-:Y:S01]  /*0830*/  IMAD R51, R15, 0x3, RZ ;  /* 0x000000030f337824 */ /* 0x000fe200078e02ff */
[----:B------:R-:W2:Y:S01]  /*0840*/  LDCU UR4, c[0x0][0x550] ;  /* 0x0000aa00ff0477ac */ /* 0x000ea20008000800 */
[----:B------:R-:W3:Y:S01]  /*0850*/  LDC.64 R26, c[0x0][0x548] ;  /* 0x00015200ff1a7b82 */ /* 0x000ee20000000a00 */
[----:B------:R-:W4:Y:S01]  /*0860*/  LDCU UR72, c[0x0][0x3ac] ;  /* 0x00007580ff4877ac */ /* 0x000f220008000800 */
[----:B------:R-:W1:Y:S06]  /*0870*/  LDCU UR71, c[0x0][0x4d8] ;  /* 0x00009b00ff4777ac */ /* 0x000e6c0008000800 */
[----:B------:R-:W1:Y:S01]  /*0880*/  LDC.64 R28, c[0x0][0x380] ;  /* 0x0000e000ff1c7b82 */ /* 0x000e620000000a00 */
[----:B0-----:R-:W-:Y:S01]  /*0890*/  UIADD3 UR74, UPT, UPT, UR74, -0x1, URZ ;  /* 0xffffffff4a4a7890 */ /* 0x001fe2000fffe0ff */
[----:B------:R-:W0:Y:S06]  /*08a0*/  LDCU UR70, c[0x0][0x3c0] ;  /* 0x00007800ff4677ac */ /* 0x000e2c0008000800 */
[----:B------:R-:W0:Y:S01]  /*08b0*/  LDC.64 R30, c[0x0][0x548] ;  /* 0x00015200ff1e7b82 */ /* 0x000e220000000a00 */
        /* <DEDUP_REMOVED lines=58> */
.L_x_178:
[----:B------:R-:W-:Y:S01]  /*0c60*/  IADD3 R0, PT, PT, R0, 0x1, RZ ;  /* 0x0000000100007810 */ /* 0x000fe20007ffe0ff */
[----:B------:R-:W-:Y:S03]  /*0c70*/  BSSY.RECONVERGENT B0, `(.L_x_162) ;  /* 0x000000c000007945 */ /* 0x000fe60003800200 */
[C---:B------:R-:W-:Y:S01]  /*0c80*/  ISETP.NE.AND P0, PT, R0.reuse, RZ, PT ;  /* 0x000000ff0000720c */ /* 0x040fe20003f05270 */
[----:B------:R-:W-:-:S12]  /*0c90*/  IMAD.WIDE.U32 R34, R0, -0x2daee0ad, RZ ;  /* 0xd2511f5300227825 */ /* 0x000fd800078e00ff */
[----:B------:R-:W-:Y:S05]  /*0ca0*/  @P0 BRA `(.L_x_163) ;  /* 0x0000000000200947 */ /* 0x000fea0003800000 */
[----:B------:R-:W-:-:S04]  /*0cb0*/  IADD3 R2, PT, PT, R2, 0x1, RZ ;  /* 0x0000000102027810 */ /* 0x000fc80007ffe0ff */
[----:B------:R-:W-:-:S13]  /*0cc0*/  ISETP.NE.AND P0, PT, R2, RZ, PT ;  /* 0x000000ff0200720c */ /* 0x000fda0003f05270 */
[----:B------:R-:W-:Y:S01]  /*0cd0*/  @!P0 VIADD R18, R18, 0x1 ;  /* 0x0000000112128836 */ /* 0x000fe20000000000 */
[----:B------:R-:W-:Y:S01]  /*0ce0*/  @!P0 IADD3 R32, PT, PT, R19, 0x1, RZ ;  /* 0x0000000113208810 */ /* 0x000fe20007ffe0ff */
[----:B------:R-:W-:-:S03]  /*0cf0*/  @!P0 IMAD.MOV.U32 R2, RZ, RZ, RZ ;  /* 0x000000ffff028224 */ /* 0x000fc600078e00ff */
[----:B------:R-:W-:-:S13]  /*0d00*/  ISETP.NE.AND P1, PT, R18, RZ, !P0 ;  /* 0x000000ff1200720c */ /* 0x000fda0004725270 */
[----:B------:R-:W-:-:S04]  /*0d10*/  @P1 IADD3 R32, PT, PT, R19, RZ, RZ ;  /* 0x000000ff13201210 */ /* 0x000fc80007ffe0ff */
[----:B------:R-:W-:-:S07]  /*0d20*/  @!P0 MOV R19, R32 ;  /* 0x0000002000138202 */ /* 0x000fce0000000f00 */
.L_x_163:
[----:B0-----:R-:W-:Y:S05]  /*0d30*/  BSYNC.RECONVERGENT B0 ;  /* 0x0000000000007941 */ /* 0x001fea0003800200 */
.L_x_162:
[----:B------:R-:W-:Y:S01]  /*0d40*/  LOP3.LUT R38, R19, R35, R21, 0x96, !PT ;  /* 0x0000002313267212 */ /* 0x000fe200078e9615 */
[----:B------:R-:W-:Y:S01]  /*0d50*/  IMAD.WIDE.U32 R32, R18, -0x326172a9, RZ ;  /* 0xcd9e8d5712207825 */ /* 0x000fe200078e00ff */
[----:B------:R-:W-:Y:S02]  /*0d60*/  ISETP.GT.AND P0, PT, R47, 0x1, PT ;  /* 0x000000012f00780c */ /* 0x000fe40003f04270 */
[----:B------:R-:W-:Y:S01]  /*0d70*/  IADD3 R41, PT, PT, R20, -0x700cb87f, RZ ;  /* 0x8ff3478114297810 */ /* 0x000fe20007ffe0ff */
        /* <DEDUP_REMOVED lines=24> */
[----:B------:R-:W-:-:S04]  /*0f00*/  IMAD.WIDE.U32 R32, R33, -0x326172a9, RZ ;  /* 0xcd9e8d5721207825 */ /* 0x000fc800078e00ff */
[----:B------:R-:W-:Y:S01]  /*0f10*/  VIADD R35, R20, 0x5384540f ;  /* 0x5384540f14237836 */ /* 0x000fe20000000000 */
[----:B------:R-:W-:Y:S01]  /*0f20*/  LOP3.LUT R33, R13, R36, R33, 0x96, !PT ;  /* 0x000000240d217212 */ /* 0x000fe200078e9621 */
[----:B------:R-:W-:-:S05]  /*0f30*/  IMAD.WIDE.U32 R38, R38, -0x326172a9, RZ ;  /* 0xcd9e8d5726267825 */ /* 0x000fca00078e00ff */
[----:B------:R-:W-:Y:S01]  /*0f40*/  LOP3.LUT R36, R35, R32, R39, 0x96, !PT ;  /* 0x0000002023247212 */ /* 0x000fe200078e9627 */
[----:B------:R-:W-:Y:S01]  /*0f50*/  IMAD.WIDE.U32 R32, R33, -0x2daee0ad, RZ ;  /* 0xd2511f5321207825 */ /* 0x000fe200078e00ff */
[C---:B------:R-:W-:Y:S02]  /*0f60*/  IADD3 R35, PT, PT, R21.reuse, 0x1fd5c5a3, RZ ;  /* 0x1fd5c5a315237810 */ /* 0x040fe40007ffe0ff */
[----:B------:R-:W-:Y:S01]  /*0f70*/  IADD3 R39, PT, PT, R21, -0x24c28bd8, RZ ;  /* 0xdb3d742815277810 */ /* 0x000fe20007ffe0ff */
[----:B------:R-:W-:Y:S01]  /*0f80*/  IMAD.WIDE.U32 R36, R36, -0x2daee0ad, RZ ;  /* 0xd2511f5324247825 */ /* 0x000fe200078e00ff */
[----:B------:R-:W-:-:S04]  /*0f90*/  LOP3.LUT R34, R35, R34, R33, 0x96, !PT ;  /* 0x0000002223227212 */ /* 0x000fc800078e9621 */
[----:B------:R-:W-:Y:S01]  /*0fa0*/  LOP3.LUT R32, R39, R32, R37, 0x96, !PT ;  /* 0x0000002027207212 */ /* 0x000fe200078e9625 */
[----:B------:R-:W-:-:S04]  /*0fb0*/  IMAD.WIDE.U32 R34, R34, -0x326172a9, RZ ;  /* 0xcd9e8d5722227825 */ /* 0x000fc800078e00ff */
[----:B------:R-:W-:Y:S02]  /*0fc0*/  VIADD R37, R20, 0xf1bbcdc8 ;  /* 0xf1bbcdc814257836 */ /* 0x000fe40000000000 */
[----:B------:R-:W-:Y:S02]  /*0fd0*/  IMAD R39, R14, -0x2daee0ad, RZ ;  /* 0xd2511f530e277824 */ /* 0x000fe400078e02ff */
[----:B------:R-:W-:Y:S01]  /*0fe0*/  IMAD.WIDE.U32 R32, R32, -0x326172a9, RZ ;  /* 0xcd9e8d5720207825 */ /* 0x000fe200078e00ff */
[----:B------:R-:W-:Y:S02]  /*0ff0*/  LOP3.LUT R14, R37, R38, R35, 0x96, !PT ;  /* 0x00000026250e7212 */ /* 0x000fe400078e9623 */
[----:B------:R-:W-:Y:S01]  /*1000*/  MOV R35, R44 ;  /* 0x0000002c00237202 */ /* 0x000fe20000000f00 */
[----:B------:R-:W-:Y:S01]  /*1010*/  IMAD.MOV.U32 R38, RZ, RZ, R45 ;  /* 0x000000ffff267224 */ /* 0x000fe200078e002d */
[----:B------:R-:W-:Y:S01]  /*1020*/  LOP3.LUT R44, R41, R34, R33, 0x96, !PT ;  /* 0x00000022292c7212 */ /* 0x000fe200078e9621 */
[----:B------:R-:W-:Y:S01]  /*1030*/  IMAD.HI.U32 R37, R14, -0x2daee0ad, RZ ;  /* 0xd2511f530e257827 */ /* 0x000fe200078e00ff */
[----:B------:R-:W-:-:S02]  /*1040*/  MOV R33, R48 ;  /* 0x0000003000217202 */ /* 0x000fc40000000f00 */
[----:B------:R-:W-:Y:S01]  /*1050*/  MOV R48, R32 ;  /* 0x0000002000307202 */ /* 0x000fe20000000f00 */
[----:B------:R-:W-:-:S05]  /*1060*/  VIADD R34, R21, 0x96a522ad ;  /* 0x96a522ad15227836 */ /* 0x000fca0000000000 */
[----:B------:R-:W-:Y:S01]  /*1070*/  LOP3.LUT R45, R34, R36, R37, 0x96, !PT ;  /* 0x00000024222d7212 */ /* 0x000fe200078e9625 */
[----:B------:R-:W-:Y:S06]  /*1080*/  @P0 BRA `(.L_x_164) ;  /* 0x0000000000240947 */ /* 0x000fec0003800000 */
[----:B------:R-:W-:Y:S02]  /*1090*/  ISETP.NE.AND P0, PT, R47, RZ, PT ;  /* 0x000000ff2f00720c */ /* 0x000fe40003f05270 */
[----:B------:R-:W-:Y:S02]  /*10a0*/  MOV R32, R38 ;  /* 0x0000002600207202 */ /* 0x000fe40000000f00 */
[----:B------:R-:W-:-:S09]  /*10b0*/  MOV R34, R39 ;  /* 0x0000002700227202 */ /* 0x000fd20000000f00 */
[----:B------:R-:W-:Y:S05]  /*10c0*/  @!P0 BRA `(.L_x_165) ;  /* 0x0000000000388947 */ /* 0x000fea0003800000 */
[----:B------:R-:W-:Y:S01]  /*10d0*/  IMAD.MOV.U32 R35, RZ, RZ, R33 ;  /* 0x000000ffff237224 */ /* 0x000fe200078e0021 */
[----:B------:R-:W-:Y:S01]  /*10e0*/  MOV R32, R39 ;  /* 0x0000002700207202 */ /* 0x000fe20000000f00 */
[----:B------:R-:W-:Y:S01]  /*10f0*/  IMAD.MOV.U32 R33, RZ, RZ, R38 ;  /* 0x000000ffff217224 */ /* 0x000fe200078e0026 */
[----:B------:R-:W-:Y:S01]  /*1100*/  MOV R34, R44 ;  /* 0x0000002c00227202 */ /* 0x000fe20000000f00 */
[----:B------:R-:W-:Y:S06]  /*1110*/  BRA `(.L_x_165) ;  /* 0x0000000000247947 */ /* 0x000fec0003800000 */
.L_x_164:
[----:B------:R-:W-:Y:S01]  /*1120*/  ISETP.NE.AND P0, PT, R47, 0x3, PT ;  /* 0x000000032f00780c */ /* 0x000fe20003f05270 */
[----:B------:R-:W-:Y:S01]  /*1130*/  IMAD.MOV.U32 R32, RZ, RZ, R48 ;  /* 0x000000ffff207224 */ /* 0x000fe200078e0030 */
[----:B------:R-:W-:Y:S02]  /*1140*/  MOV R35, R39 ;  /* 0x0000002700237202 */ /* 0x000fe40000000f00 */
[----:B------:R-:W-:Y:S02]  /*1150*/  MOV R33, R44 ;  /* 0x0000002c00217202 */ /* 0x000fe40000000f00 */
[----:B------:R-:W-:-:S07]  /*1160*/  MOV R34, R45 ;  /* 0x0000002d00227202 */ /* 0x000fce0000000f00 */
[----:B------:R-:W-:Y:S01]  /*1170*/  @P0 MOV R35, R38 ;  /* 0x0000002600230202 */ /* 0x000fe20000000f00 */
[----:B------:R-:W-:Y:S01]  /*1180*/  @P0 IMAD.MOV.U32 R33, RZ, RZ, R39 ;  /* 0x000000ffff210224 */ /* 0x000fe200078e0027 */
[----:B------:R-:W-:Y:S02]  /*1190*/  @P0 MOV R32, R44 ;  /* 0x0000002c00200202 */ /* 0x000fe40000000f00 */
[----:B------:R-:W-:-:S07]  /*11a0*/  @P0 MOV R34, R48 ;  /* 0x0000003000220202 */ /* 0x000fce0000000f00 */
.L_x_165:
[----:B------:R-:W0:Y:S01]  /*11b0*/  LDCU UR48, c[0x0][0x3a8] ;  /* 0x00007500ff3077ac */ /* 0x000e220008000800 */
[----:B------:R-:W-:Y:S01]  /*11c0*/  I2FP.F32.U32 R50, R35 ;  /* 0x0000002300327245 */ /* 0x000fe20000201000 */
[----:B------:R-:W-:Y:S01]  /*11d0*/  IMAD.MOV.U32 R35, RZ, RZ, 0x2f800000 ;  /* 0x2f800000ff237424 */ /* 0x000fe200078e00ff */
[----:B------:R-:W-:Y:S02]  /*11e0*/  I2FP.F32.U32 R52, R33 ;  /* 0x0000002100347245 */ /* 0x000fe40000201000 */
[----:B------:R-:W-:Y:S01]  /*11f0*/  I2FP.F32.U32 R54, R32 ;  /* 0x0000002000367245 */ /* 0x000fe20000201000 */
[-C--:B------:R-:W-:Y:S01]  /*1200*/  FFMA.FTZ R50, R50, R35.reuse, 1.1641532182693481445e-10 ;  /* 0x2f00000032327423 */ /* 0x080fe20000010023 */
[----:B------:R-:W-:Y:S01]  /*1210*/  I2FP.F32.U32 R56, R34 ;  /* 0x0000002200387245 */ /* 0x000fe20000201000 */
[-C--:B------:R-:W-:Y:S02]  /*1220*/  FFMA.FTZ R52, R52, R35.reuse, 1.1641532182693481445e-10 ;  /* 0x2f00000034347423 */ /* 0x080fe40000010023 */
[----:B------:R-:W-:-:S02]  /*1230*/  FFMA.FTZ R54, R54, R35, 1.1641532182693481445e-10 ;  /* 0x2f00000036367423 */ /* 0x000fc40000010023 */
[----:B------:R-:W-:Y:S01]  /*1240*/  FFMA.FTZ R56, R56, R35, 1.1641532182693481445e-10 ;  /* 0x2f00000038387423 */ /* 0x000fe20000010023 */
[----:B0-----:R-:W-:-:S09]  /*1250*/  UISETP.NE.AND UP0, UPT, UR48, URZ, UPT ;  /* 0x000000ff3000728c */ /* 0x001fd2000bf05270 */
[----:B------:R-:W-:Y:S05]  /*1260*/  BRA.U UP0, `(.L_x_166) ;  /* 0x0000000100ac7547 */ /* 0x000fea000b800000 */
[----:B------:R-:W0:Y:S01]  /*1270*/  LDCU.64 UR48, c[0x0][0x380] ;  /* 0x00007000ff3077ac */ /* 0x000e220008000a00 */
[-C--:B------:R-:W-:Y:S02]  /*1280*/  IADD3 R33, P3, PT, R15, R16.reuse, RZ ;  /* 0x000000100f217210 */ /* 0x080fe40007f7e0ff */
[----:B------:R-:W-:Y:S02]  /*1290*/  IADD3 R32, P4, PT, R49, R16, RZ ;  /* 0x0000001031207210 */ /* 0x000fe40007f9e0ff */
[----:B0-----:R-:W-:Y:S02]  /*12a0*/  ISETP.GE.U32.AND P1, PT, R33, UR48, PT ;  /* 0x0000003021007c0c */ /* 0x001fe4000bf26070 */
[----:B------:R-:W-:Y:S02]  /*12b0*/  ISETP.GE.U32.AND P0, PT, R16, UR48, PT ;  /* 0x0000003010007c0c */ /* 0x000fe4000bf06070 */
[----:B------:R-:W-:Y:S02]  /*12c0*/  IADD3.X R33, PT, PT, RZ, R17, RZ, P3, !PT ;  /* 0x00000011ff217210 */ /* 0x000fe40001ffe4ff */
[----:B------:R-:W-:-:S02]  /*12d0*/  ISETP.GE.AND.EX P0, PT, R17, UR49, PT, P0 ;  /* 0x0000003111007c0c */ /* 0x000fc4000bf06300 */
[----:B------:R-:W-:Y:S02]  /*12e0*/  ISETP.GE.AND.EX P1, PT, R33, UR49, PT, P1 ;  /* 0x0000003121007c0c */ /* 0x000fe4000bf26310 */
[----:B------:R-:W-:Y:S02]  /*12f0*/  ISETP.GE.U32.AND P2, PT, R32, UR48, PT ;  /* 0x0000003020007c0c */ /* 0x000fe4000bf46070 */
[----:B------:R-:W-:-:S04]  /*1300*/  IADD3.X R32, PT, PT, RZ, R17, RZ, P4, !PT ;  /* 0x00000011ff207210 */ /* 0x000fc800027fe4ff */
[----:B------:R-:W-:-:S03]  /*1310*/  ISETP.GE.AND.EX P2, PT, R32, UR49, PT, P2 ;  /* 0x0000003120007c0c */ /* 0x000fc6000bf46320 */
[----:B------:R-:W0:Y:S08]  /*1320*/  @!P0 LDC.64 R32, c[0x0][0x548] ;  /* 0x00015200ff208b82 */ /* 0x000e300000000a00 */
[----:B------:R-:W1:Y:S08]  /*1330*/  @!P1 LDC.64 R34, c[0x0][0x548] ;  /* 0x00015200ff229b82 */ /* 0x000e700000000a00 */
[----:B------:R-:W2:Y:S08]  /*1340*/  @!P0 LDC R53, c[0x0][0x550] ;  /* 0x00015400ff358b82 */ /* 0x000eb00000000800 */
[----:B------:R-:W3:Y:S01]  /*1350*/  @!P1 LDC R55, c[0x0][0x550] ;  /* 0x00015400ff379b82 */ /* 0x000ee20000000800 */
[----:B0-----:R-:W-:-:S07]  /*1360*/  @!P0 FFMA.FTZ R32, R50, R32, R33 ;  /* 0x0000002032208223 */ /* 0x001fce0000010021 */
[----:B------:R-:W0:Y:S01]  /*1370*/  @!P2 LDC.64 R36, c[0x0][0x548] ;  /* 0x00015200ff24ab82 */ /* 0x000e220000000a00 */
[----:B-1----:R-:W-:-:S07]  /*1380*/  @!P1 FFMA.FTZ R34, R52, R34, R35 ;  /* 0x0000002234229223 */ /* 0x002fce0000010023 */
[----:B------:R-:W1:Y:S01]  /*1390*/  @!P2 LDC R57, c[0x0][0x550] ;  /* 0x00015400ff39ab82 */ /* 0x000e620000000800 */
[----:B--2---:R-:W-:-:S04]  /*13a0*/  @!P0 FSETP.NEU.FTZ.AND P3, PT, R32, R53, PT ;  /* 0x000000352000820b */ /* 0x004fc80003f7d000 */
[----:B------:R-:W-:-:S03]  /*13b0*/  @!P0 FSEL R33, R32, R33, P3 ;  /* 0x0000002120218208 */ /* 0x000fc60001800000 */
[----:B------:R-:W2:Y:S01]  /*13c0*/  @!P0 LDC.64 R38, c[0x0][0x540] ;  /* 0x00015000ff268b82 */ /* 0x000ea20000000a00 */
[----:B---3--:R-:W-:-:S04]  /*13d0*/  @!P1 FSETP.NEU.FTZ.AND P4, PT, R34, R55, PT ;  /* 0x000000372200920b */ /* 0x008fc80003f9d000 */
[----:B------:R-:W-:-:S03]  /*13e0*/  @!P1 FSEL R35, R34, R35, P4 ;  /* 0x0000002322239208 */ /* 0x000fc60002000000 */
[----:B------:R-:W3:Y:S01]  /*13f0*/  @!P1 LDC.64 R40, c[0x0][0x540] ;  /* 0x00015000ff289b82 */ /* 0x000ee20000000a00 */
[----:B0-----:R-:W-:-:S07]  /*1400*/  @!P2 FFMA.FTZ R36, R54, R36, R37 ;  /* 0x000000243624a223 */ /* 0x001fce0000010025 */
[----:B------:R-:W0:Y:S01]  /*1410*/  @!P2 LDC.64 R42, c[0x0][0x540] ;  /* 0x00015000ff2aab82 */ /* 0x000e220000000a00 */
[----:B-1----:R-:W-:-:S04]  /*1420*/  @!P2 FSETP.NEU.FTZ.AND P5, PT, R36, R57, PT ;  /* 0x000000392400a20b */ /* 0x002fc80003fbd000 */
[----:B------:R-:W-:Y:S01]  /*1430*/  @!P2 FSEL R37, R36, R37, P5 ;  /* 0x000000252425a208 */ /* 0x000fe20002800000 */
[----:B--2---:R1:W-:Y:S04]  /*1440*/  @!P0 STG.E desc[UR76][R38.64], R33 ;  /* 0x0000002126008986 */ /* 0x0043e8000c10194c */
[----:B---3--:R1:W-:Y:S01]  /*1450*/  @!P1 STG.E desc[UR76][R40.64], R35 ;  /* 0x0000002328009986 */ /* 0x0083e2000c10194c */
[----:B------:R-:W-:-:S04]  /*1460*/  IADD3 R32, P1, PT, R51, R16, RZ ;  /* 0x0000001033207210 */ /* 0x000fc80007f3e0ff */
[----:B------:R-:W-:Y:S01]  /*1470*/  ISETP.GE.U32.AND P0, PT, R32, UR48, PT ;  /* 0x0000003020007c0c */ /* 0x000fe2000bf06070 */
[----:B------:R-:W-:Y:S01]  /*1480*/  IMAD.X R32, RZ, RZ, R17, P1 ;  /* 0x000000ffff207224 */ /* 0x000fe200008e0611 */
[----:B0-----:R1:W-:Y:S04]  /*1490*/  @!P2 STG.E desc[UR76][R42.64], R37 ;  /* 0x000000252a00a986 */ /* 0x0013e8000c10194c */
[----:B------:R-:W-:-:S13]  /*14a0*/  ISETP.GE.AND.EX P0, PT, R32, UR49, PT, P0 ;  /* 0x0000003120007c0c */ /* 0x000fda000bf06300 */
[----:B-1----:R-:W-:Y:S05]  /*14b0*/  @P0 BRA `(.L_x_167) ;  /* 0x0000003c00180947 */ /* 0x002fea0003800000 */
[----:B------:R-:W0:Y:S01]  /*14c0*/  LDC.64 R32, c[0x0][0x540] ;  /* 0x00015000ff207b82 */ /* 0x000e220000000a00 */
[----:B------:R-:W-:-:S05]  /*14d0*/  FFMA.FTZ R56, R56, R30, R31 ;  /* 0x0000001e38387223 */ /* 0x000fca000001001f */
[----:B------:R-:W-:-:S04]  /*14e0*/  FSETP.NEU.FTZ.AND P0, PT, R56, UR4, PT ;  /* 0x0000000438007c0b */ /* 0x000fc8000bf1d000 */
[----:B------:R-:W-:-:S05]  /*14f0*/  FSEL R35, R56, R31, P0 ;  /* 0x0000001f38237208 */ /* 0x000fca0000000000 */
[----:B0-----:R1:W-:Y:S01]  /*1500*/  STG.E desc[UR76][R32.64], R35 ;  /* 0x0000002320007986 */ /* 0x0013e2000c10194c */
[----:B------:R-:W-:Y:S05]  /*1510*/  BRA `(.L_x_167) ;  /* 0x0000003c00007947 */ /* 0x000fea0003800000 */
.L_x_166:
[----:B------:R-:W-:Y:S01]  /*1520*/  ISETP.GE.U32.AND P0, PT, R16, R28, PT ;  /* 0x0000001c1000720c */ /* 0x000fe20003f06070 */
[----:B------:R-:W-:Y:S03]  /*1530*/  BSSY.RECONVERGENT B0, `(.L_x_168) ;  /* 0x00000ed000007945 */ /* 0x000fe60003800200 */
[----:B------:R-:W-:-:S13]  /*1540*/  ISETP.GE.AND.EX P0, PT, R17, R29, PT, P0 ;  /* 0x0000001d1100720c */ /* 0x000fda0003f06300 */
[----:B------:R-:W-:Y:S05]  /*1550*/  @P0 BRA `(.L_x_169) ;  /* 0x0000000c00a80947 */ /* 0x000fea0003800000 */
[----:B------:R-:W-:Y:S01]  /*1560*/  HFMA2 R32, -RZ, RZ, 0, 0 ;  /* 0x00000000ff207431 */ /* 0x000fe200000001ff */
[----:B------:R-:W-:Y:S01]  /*1570*/  MOV R33, R16 ;  /* 0x0000001000217202 */ /* 0x000fe20000000f00 */
[----:B------:R-:W-:-:S03]  /*1580*/  UISETP.NE.AND UP0, UPT, UR74, URZ, UPT ;  /* 0x000000ff4a00728c */ /* 0x000fc6000bf05270 */
[----:B------:R-:W-:-:S05]  /*1590*/  IMAD.HI.U32 R32, R16, UR32, R32 ;  /* 0x0000002010207c27 */ /* 0x000fca000f8e0020 */
[----:B------:R-:W-:-:S05]  /*15a0*/  SHF.R.U32.HI R33, RZ, UR33, R32 ;  /* 0x00000021ff217c19 */ /* 0x000fca0008011620 */
[----:B------:R-:W-:-:S04]  /*15b0*/  IMAD.MOV R35, RZ, RZ, -R33 ;  /* 0x000000ffff237224 */ /* 0x000fc800078e0a21 */
[----:B------:R-:W-:-:S04]  /*15c0*/  IMAD R35, R35, UR72, R16 ;  /* 0x0000004823237c24 */ /* 0x000fc8000f8e0210 */
[----:B------:R-:W-:Y:S01]  /*15d0*/  IMAD R35, R35, UR71, RZ ;  /* 0x0000004723237c24 */ /* 0x000fe2000f8e02ff */
        /* <DEDUP_REMOVED lines=220> */
.L_x_170:
[----:B------:R-:W-:Y:S01]  /*23a0*/  FFMA.FTZ R50, R50, R26, R27 ;  /* 0x0000001a32327223 */ /* 0x000fe2000001001b */
[----:B------:R-:W-:-:S04]  /*23b0*/  IADD3 R32, P0, PT, R35, R24, RZ ;  /* 0x0000001823207210 */ /* 0x000fc80007f1e0ff */
[C---:B------:R-:W-:Y:S02]  /*23c0*/  FSETP.NEU.FTZ.AND P1, PT, R50.reuse, UR4, PT ;  /* 0x0000000432007c0b */ /* 0x040fe4000bf3d000 */
[----:B------:R-:W-:Y:S02]  /*23d0*/  IADD3.X R33, PT, PT, RZ, R25, RZ, P0, !PT ;  /* 0x00000019ff217210 */ /* 0x000fe400007fe4ff */
[----:B------:R-:W-:-:S05]  /*23e0*/  FSEL R35, R50, R27, P1 ;  /* 0x0000001b32237208 */ /* 0x000fca0000800000 */
[----:B------:R0:W-:Y:S04]  /*23f0*/  STG.E desc[UR76][R32.64], R35 ;  /* 0x0000002320007986 */ /* 0x0001e8000c10194c */
.L_x_169:
[----:B------:R-:W-:Y:S05]  /*2400*/  BSYNC.RECONVERGENT B0 ;  /* 0x0000000000007941 */ /* 0x000fea0003800200 */
.L_x_168:
        /* <DEDUP_REMOVED lines=234> */
.L_x_173:
[----:B------:R-:W-:Y:S01]  /*32b0*/  FFMA.FTZ R52, R52, R26, R27 ;  /* 0x0000001a34347223 */ /* 0x000fe2000001001b */
[----:B------:R-:W-:-:S04]  /*32c0*/  IADD3 R32, P0, PT, R35, R24, RZ ;  /* 0x0000001823207210 */ /* 0x000fc80007f1e0ff */
[C---:B------:R-:W-:Y:S02]  /*32d0*/  FSETP.NEU.FTZ.AND P1, PT, R52.reuse, UR4, PT ;  /* 0x0000000434007c0b */ /* 0x040fe4000bf3d000 */
[----:B------:R-:W-:Y:S02]  /*32e0*/  IADD3.X R33, PT, PT, RZ, R25, RZ, P0, !PT ;  /* 0x00000019ff217210 */ /* 0x000fe400007fe4ff */
[----:B------:R-:W-:-:S05]  /*32f0*/  FSEL R35, R52, R27, P1 ;  /* 0x0000001b34237208 */ /* 0x000fca0000800000 */
[----:B------:R0:W-:Y:S04]  /*3300*/  STG.E desc[UR76][R32.64], R35 ;  /* 0x0000002320007986 */ /* 0x0001e8000c10194c */
.L_x_172:
[----:B------:R-:W-:Y:S05]  /*3310*/  BSYNC.RECONVERGENT B0 ;  /* 0x0000000000007941 */ /* 0x000fea0003800200 */
.L_x_171:
[----:B------:R-:W-:Y:S01]  /*3320*/  IADD3 R37, P1, PT, R49, R16, RZ ;  /* 0x0000001031257210 */ /* 0x000fe20007f3e0ff */
[----:B------:R-:W-:Y:S03]  /*3330*/  BSSY.RECONVERGENT B0, `(.L_x_174) ;  /* 0x00000ef000007945 */ /* 0x000fe60003800200 */
[----:B------:R-:W-:Y:S01]  /*3340*/  ISETP.GE.U32.AND P0, PT, R37, R28, PT ;  /* 0x0000001c2500720c */ /* 0x000fe20003f06070 */
[----:B0-----:R-:W-:-:S05]  /*3350*/  IMAD.X R32, RZ, RZ, R17, P1 ;  /* 0x000000ffff207224 */ /* 0x001fca00008e0611 */
[----:B------:R-:W-:-:S13]  /*3360*/  ISETP.GE.AND.EX P0, PT, R32, R29, PT, P0 ;  /* 0x0000001d2000720c */ /* 0x000fda0003f06300 */
[----:B------:R-:W-:Y:S05]  /*3370*/  @P0 BRA `(.L_x_175) ;  /* 0x0000000c00a80947 */ /* 0x000fea0003800000 */
[----:B------:R-:W-:Y:S01]  /*3380*/  HFMA2 R32, -RZ, RZ, 0, 0 ;  /* 0x00000000ff207431 */ /* 0x000fe200000001ff */
[----:B------:R-:W-:Y:S01]  /*3390*/  MOV R33, R37 ;  /* 0x0000002500217202 */ /* 0x000fe20000000f00 */
        /* <DEDUP_REMOVED lines=222> */
[----:B------:R-:W-:-:S04]  /*4180*/  SHF.R.U32.HI R32, RZ, UR49, R32 ;  /* 0x00000031ff207c19 */ /* 0x000fc80008011620 */
[----:B------:R-:W-:-:S05]  /*4190*/  IADD3 R32, PT, PT, -R32, RZ, RZ ;  /* 0x000000ff20207210 */ /* 0x000fca0007ffe1ff */
[----:B------:R-:W-:-:S04]  /*41a0*/  IMAD R32, R32, UR30, R37 ;  /* 0x0000001e20207c24 */ /* 0x000fc8000f8e0225 */
[----:B------:R-:W-:-:S07]  /*41b0*/  IMAD R35, R32, UR31, R35 ;  /* 0x0000001f20237c24 */ /* 0x000fce000f8e0223 */
.L_x_176:
[----:B------:R-:W-:Y:S01]  /*41c0*/  FFMA.FTZ R54, R54, R26, R27 ;  /* 0x0000001a36367223 */ /* 0x000fe2000001001b */
[----:B------:R-:W-:-:S04]  /*41d0*/  IADD3 R32, P0, PT, R35, R24, RZ ;  /* 0x0000001823207210 */ /* 0x000fc80007f1e0ff */
[----:B------:R-:W-:Y:S01]  /*41e0*/  FSETP.NEU.FTZ.AND P1, PT, R54, UR4, PT ;  /* 0x0000000436007c0b */ /* 0x000fe2000bf3d000 */
[----:B------:R-:W-:-:S03]  /*41f0*/  IMAD.X R33, RZ, RZ, R25, P0 ;  /* 0x000000ffff217224 */ /* 0x000fc600000e0619 */
[----:B------:R-:W-:-:S05]  /*4200*/  FSEL R35, R54, R27, P1 ;  /* 0x0000001b36237208 */ /* 0x000fca0000800000 */
[----:B------:R0:W-:Y:S04]  /*4210*/  STG.E desc[UR76][R32.64], R35 ;  /* 0x0000002320007986 */ /* 0x0001e8000c10194c */
.L_x_175:
[----:B------:R-:W-:Y:S05]  /*4220*/  BSYNC.RECONVERGENT B0 ;  /* 0x0000000000007941 */ /* 0x000fea0003800200 */
.L_x_174:
[----:B------:R-:W-:-:S04]  /*4230*/  IADD3 R37, P1, PT, R51, R16, RZ ;  /* 0x0000001033257210 */ /* 0x000fc80007f3e0ff */
[----:B------:R-:W-:Y:S02]  /*4240*/  ISETP.GE.U32.AND P0, PT, R37, R28, PT ;  /* 0x0000001c2500720c */ /* 0x000fe40003f06070 */
[----:B0-----:R-:W-:-:S04]  /*4250*/  IADD3.X R32, PT, PT, RZ, R17, RZ, P1, !PT ;  /* 0x00000011ff207210 */ /* 0x001fc80000ffe4ff */
[----:B------:R-:W-:-:S13]  /*4260*/  ISETP.GE.AND.EX P0, PT, R32, R29, PT, P0 ;  /* 0x0000001d2000720c */ /* 0x000fda0003f06300 */
[----:B------:R-:W-:Y:S05]  /*4270*/  @P0 BRA `(.L_x_167) ;  /* 0x0000000c00a80947 */ /* 0x000fea0003800000 */
[----:B------:R-:W-:Y:S01]  /*4280*/  MOV R32, RZ ;  /* 0x000000ff00207202 */ /* 0x000fe20000000f00 */
[----:B------:R-:W-:Y:S01]  /*4290*/  UISETP.NE.AND UP0, UPT, UR74, URZ, UPT ;  /* 0x000000ff4a00728c */ /* 0x000fe2000bf05270 */
[----:B------:R-:W-:-:S03]  /*42a0*/  MOV R33, R37 ;  /* 0x0000002500217202 */ /* 0x000fc60000000f00 */
[----:B------:R-:W-:-:S05]  /*42b0*/  IMAD.HI.U32 R32, R37, UR32, R32 ;  /* 0x0000002025207c27 */ /* 0x000fca000f8e0020 */
[----:B------:R-:W-:-:S05]  /*42c0*/  SHF.R.U32.HI R33, RZ, UR33, R32 ;  /* 0x00000021ff217c19 */ /* 0x000fca0008011620 */
[----:B------:R-:W-:-:S04]  /*42d0*/  IMAD.MOV R35, RZ, RZ, -R33 ;  /* 0x000000ffff237224 */ /* 0x000fc800078e0a21 */
[----:B------:R-:W-:-:S04]  /*42e0*/  IMAD R35, R35, UR72, R37 ;  /* 0x0000004823237c24 */ /* 0x000fc8000f8e0225 */
[----:B------:R-:W-:Y:S01]  /*42f0*/  IMAD R35, R35, UR71, RZ ;  /* 0x0000004723237c24 */ /* 0x000fe2000f8e02ff */
        /* <DEDUP_REMOVED lines=220> */
.L_x_177:
[----:B------:R-:W-:Y:S01]  /*50c0*/  FFMA.FTZ R56, R56, R26, R27 ;  /* 0x0000001a38387223 */ /* 0x000fe2000001001b */
[----:B------:R-:W-:-:S04]  /*50d0*/  IADD3 R32, P0, PT, R35, R24, RZ ;  /* 0x0000001823207210 */ /* 0x000fc80007f1e0ff */
[C---:B------:R-:W-:Y:S02]  /*50e0*/  FSETP.NEU.FTZ.AND P1, PT, R56.reuse, UR4, PT ;  /* 0x0000000438007c0b */ /* 0x040fe4000bf3d000 */
[----:B------:R-:W-:Y:S02]  /*50f0*/  IADD3.X R33, PT, PT, RZ, R25, RZ, P0, !PT ;  /* 0x00000019ff217210 */ /* 0x000fe400007fe4ff */
[----:B------:R-:W-:-:S05]  /*5100*/  FSEL R35, R56, R27, P1 ;  /* 0x0000001b38237208 */ /* 0x000fca0000800000 */
[----:B------:R0:W-:Y:S04]  /*5110*/  STG.E desc[UR76][R32.64], R35 ;  /* 0x0000002320007986 */ /* 0x0001e8000c10194c */
.L_x_167:
[----:B------:R-:W-:Y:S05]  /*5120*/  WARPSYNC.ALL ;  /* 0x0000000000007948 */ /* 0x000fea0003800000 */
[----:B------:R-:W2:Y:S01]  /*5130*/  LDCU UR48, c[0x0][0x360] ;  /* 0x00006c00ff3077ac */ /* 0x000ea20008000800 */
[----:B01----:R-:W2:Y:S08]  /*5140*/  LDC R33, c[0x0][0x370] ;  /* 0x0000dc00ff217b82 */ /* 0x003eb00000000800 */
[----:B------:R-:W-:Y:S01]  /*5150*/  BAR.SYNC.DEFER_BLOCKING 0x0 ;  /* 0x0000000000007b1d */ /* 0x000fe20000010000 */
[----:B--2---:R-:W-:-:S05]  /*5160*/  IMAD R33, R33, UR48, RZ ;  /* 0x0000003021217c24 */ /* 0x004fca000f8e02ff */
[----:B------:R-:W-:-:S04]  /*5170*/  LEA R16, P0, R33, R16, 0x2 ;  /* 0x0000001021107211 */ /* 0x000fc800078010ff */
[----:B------:R-:W-:Y:S02]  /*5180*/  IADD3.X R17, PT, PT, RZ, R17, RZ, P0, !PT ;  /* 0x00000011ff117210 */ /* 0x000fe400007fe4ff */
[----:B------:R-:W-:-:S04]  /*5190*/  ISETP.GE.U32.AND P0, PT, R16, R22, PT ;  /* 0x000000161000720c */ /* 0x000fc80003f06070 */
[----:B------:R-:W-:-:S13]  /*51a0*/  ISETP.GE.AND.EX P0, PT, R17, R46, PT, P0 ;  /* 0x0000002e1100720c */ /* 0x000fda0003f06300 */
[----:B------:R-:W-:Y:S05]  /*51b0*/  @!P0 BRA `(.L_x_178) ;  /* 0xffffffb800a88947 */ /* 0x000fea000383ffff */
[----:B------:R-:W-:Y:S05]  /*51c0*/  EXIT ;  /* 0x000000000000794d */ /* 0x000fea0003800000 */
        .weak           $__internal_8_$__cuda_sm20_div_s64
        .type           $__internal_8_$__cuda_sm20_div_s64,@function
        .size           $__internal_8_$__cuda_sm20_div_s64,(.L_x_292 - $__internal_8_$__cuda_sm20_div_s64)
$__internal_8_$__cuda_sm20_div_s64:
[----:B------:R-:W-:Y:S01]  /*51d0*/  MOV R30, R25 ;  /* 0x00000019001e7202 */ /* 0x000fe20000000f00 */
[----:B------:R-:W-:-:S04]  /*51e0*/  IMAD.MOV.U32 R31, RZ, RZ, RZ ;  /* 0x000000ffff1f7224 */ /* 0x000fc800078e00ff */
[----:B------:R0:W1:Y:S02]  /*51f0*/  I2F.U64.RP R29, R30 ;  /* 0x0000001e001d7312 */ /* 0x0000640000309000 */
[----:B0-----:R-:W-:-:S04]  /*5200*/  IADD3 R30, P4, PT, RZ, -UR4, RZ ;  /* 0x80000004ff1e7c10 */ /* 0x001fc8000ff9e0ff */
[----:B------:R-:W-:Y:S01]  /*5210*/  IADD3.X R34, PT, PT, RZ, ~UR5, RZ, P4, !PT ;  /* 0x80000005ff227c10 */ /* 0x000fe2000a7fe4ff */
[----:B-1----:R-:W0:Y:S02]  /*5220*/  MUFU.RCP R29, R29 ;  /* 0x0000001d001d7308 */ /* 0x002e240000001000 */
[----:B0-----:R-:W-:-:S15]  /*5230*/  IADD3 R22, PT, PT, R29, 0x1ffffffe, RZ ;  /* 0x1ffffffe1d167810 */ /* 0x001fde0007ffe0ff */
[----:B------:R-:W-:-:S15]  /*5240*/  NOP ;  /* 0x0000000000007918 */ /* 0x000fde0000000000 */
[----:B------:R-:W-:-:S15]  /*5250*/  NOP ;  /* 0x0000000000007918 */ /* 0x000fde0000000000 */
[----:B------:R-:W-:-:S10]  /*5260*/  NOP ;  /* 0x0000000000007918 */ /* 0x000fd40000000000 */
        /* <DEDUP_REMOVED lines=18> */
[----:B------:R-:W-:Y:S01]  /*5390*/  SEL R30, R30, UR4, !P2 ;  /* 0x000000041e1e7c07 */ /* 0x000fe2000d000000 */
[----:B------:R-:W-:Y:S01]  /*53a0*/  IMAD.MOV.U32 R23, RZ, RZ, RZ ;  /* 0x000000ffff177224 */ /* 0x000fe200078e00ff */
[----:B------:R-:W-:Y:S01]  /*53b0*/  SEL R34, R34, UR5, !P2 ;  /* 0x0000000522227c07 */ /* 0x000fe2000d000000 */
[----:B------:R-:W-:Y:S01]  /*53c0*/  IMAD.HI.U32 R26, R27, R31, RZ ;  /* 0x0000001f1b1a7227 */ /* 0x000fe200078e00ff */
[----:B------:R-:W-:-:S05]  /*53d0*/  IADD3.X R22, PT, PT, RZ, ~R22, RZ, P0, !PT ;  /* 0x80000016ff167210 */ /* 0x000fca00007fe4ff */
[----:B------:R-:W-:-:S04]  /*53e0*/  IMAD.WIDE.U32 R26, P0, R27, R22, R26 ;  /* 0x000000161b1a7225 */ /* 0x000fc8000780001a */
[----:B------:R-:W-:-:S04]  /*53f0*/  IMAD.HI.U32 R27, P1, R29, R31, R26 ;  /* 0x0000001f1d1b7227 */ /* 0x000fc8000782001a */
[CC--:B------:R-:W-:Y:S02]  /*5400*/  IMAD R26, R29.reuse, R22.reuse, RZ ;  /* 0x000000161d1a7224 */ /* 0x0c0fe400078e02ff */
[----:B------:R-:W-:-:S03]  /*5410*/  IMAD.HI.U32 R22, R29, R22, RZ ;  /* 0x000000161d167227 */ /* 0x000fc600078e00ff */
[----:B------:R-:W-:Y:S02]  /*5420*/  IADD3 R27, P3, PT, R26, R27, RZ ;  /* 0x0000001b1a1b7210 */ /* 0x000fe40007f7e0ff */
[----:B------:R-:W-:-:S03]  /*5430*/  IADD3.X R29, PT, PT, R22, R29, RZ, P0, !PT ;  /* 0x0000001d161d7210 */ /* 0x000fc600007fe4ff */
[----:B------:R-:W-:Y:S01]  /*5440*/  IMAD.HI.U32 R22, R27, R30, RZ ;  /* 0x0000001e1b167227 */ /* 0x000fe200078e00ff */
[----:B------:R-:W-:-:S03]  /*5450*/  IADD3.X R29, PT, PT, RZ, RZ, R29, P3, P1 ;  /* 0x000000ffff1d7210 */ /* 0x000fc60001fe241d */
        /* <DEDUP_REMOVED lines=9> */
[----:B------:R-:W-:-:S04]  /*54f0*/  IADD3 R22, P0, PT, -R22, R30, RZ ;  /* 0x0000001e16167210 */ /* 0x000fc80007f1e1ff */
[----:B------:R-:W-:Y:S02]  /*5500*/  IADD3.X R34, PT, PT, ~R23, R34, RZ, P0, !PT ;  /* 0x0000002217227210 */ /* 0x000fe400007fe5ff */
[----:B------:R-:W-:Y:S02]  /*5510*/  ISETP.GE.U32.AND P0, PT, R22, R25, PT ;  /* 0x000000191600720c */ /* 0x000fe40003f06070 */
[----:B------:R-:W-:Y:S02]  /*5520*/  IADD3 R30, P1, PT, -R25, R22, RZ ;  /* 0x00000016191e7210 */ /* 0x000fe40007f3e1ff */
[----:B------:R-:W-:Y:S02]  /*5530*/  ISETP.GE.U32.AND.EX P0, PT, R34, RZ, PT, P0 ;  /* 0x000000ff2200720c */ /* 0x000fe40003f06100 */
[----:B------:R-:W-:Y:S02]  /*5540*/  IADD3 R23, P3, PT, R26, 0x1, RZ ;  /* 0x000000011a177810 */ /* 0x000fe40007f7e0ff */
[----:B------:R-:W-:-:S02]  /*5550*/  IADD3.X R29, PT, PT, R34, -0x1, RZ, P1, !PT ;  /* 0xffffffff221d7810 */ /* 0x000fc40000ffe4ff */
[----:B------:R-:W-:Y:S01]  /*5560*/  SEL R30, R30, R22, P0 ;  /* 0x000000161e1e7207 */ /* 0x000fe20000000000 */
[----:B------:R-:W-:Y:S01]  /*5570*/  IMAD.X R22, RZ, RZ, R27, P3 ;  /* 0x000000ffff167224 */ /* 0x000fe200018e061b */
[----:B------:R-:W-:Y:S02]  /*5580*/  SEL R29, R29, R34, P0 ;  /* 0x000000221d1d7207 */ /* 0x000fe40000000000 */
[----:B------:R-:W-:Y:S02]  /*5590*/  SEL R23, R23, R26, P0 ;  /* 0x0000001a17177207 */ /* 0x000fe40000000000 */
[----:B------:R-:W-:Y:S02]  /*55a0*/  ISETP.GE.U32.AND P1, PT, R30, R25, PT ;  /* 0x000000191e00720c */ /* 0x000fe40003f26070 */
[----:B------:R-:W-:Y:S02]  /*55b0*/  SEL R22, R22, R27, P0 ;  /* 0x0000001b16167207 */ /* 0x000fe40000000000 */
[----:B------:R-:W-:-:S02]  /*55c0*/  IADD3 R26, P3, PT, R23, 0x1, RZ ;  /* 0x00000001171a7810 */ /* 0x000fc40007f7e0ff */
[----:B------:R-:W-:Y:S01]  /*55d0*/  ISETP.GE.U32.AND.EX P0, PT, R29, RZ, PT, P1 ;  /* 0x000000ff1d00720c */ /* 0x000fe20003f06110 */
[----:B------:R-:W-:Y:S01]  /*55e0*/  HFMA2 R29, -RZ, RZ, 0, 0 ;  /* 0x00000000ff1d7431 */ /* 0x000fe200000001ff */
[-C--:B------:R-:W-:Y:S02]  /*55f0*/  IADD3.X R27, PT, PT, RZ, R22.reuse, RZ, P3, !PT ;  /* 0x00000016ff1b7210 */ /* 0x080fe40001ffe4ff */
[----:B------:R-:W-:Y:S02]  /*5600*/  SEL R26, R26, R23, P0 ;  /* 0x000000171a1a7207 */ /* 0x000fe40000000000 */
[----:B------:R-:W-:Y:S02]  /*5610*/  SEL R27, R27, R22, P0 ;  /* 0x000000161b1b7207 */ /* 0x000fe40000000000 */
[----:B------:R-:W-:Y:S02]  /*5620*/  IADD3 R23, P1, PT, RZ, -R26, RZ ;  /* 0x8000001aff177210 */ /* 0x000fe40007f3e0ff */
[----:B------:R-:W-:-:S02]  /*5630*/  ISETP.NE.U32.AND P0, PT, R25, RZ, PT ;  /* 0x000000ff1900720c */ /* 0x000fc40003f05070 */
[-C--:B------:R-:W-:Y:S02]  /*5640*/  IADD3.X R22, PT, PT, RZ, ~R27.reuse, RZ, P1, !PT ;  /* 0x8000001bff167210 */ /* 0x080fe40000ffe4ff */
[----:B------:R-:W-:Y:S02]  /*5650*/  ISETP.NE.AND.EX P0, PT, RZ, RZ, PT, P0 ;  /* 0x000000ffff00720c */ /* 0x000fe40003f05300 */
[----:B------:R-:W-:Y:S02]  /*5660*/  SEL R26, R23, R26, !P2 ;  /* 0x0000001a171a7207 */ /* 0x000fe40005000000 */
[----:B------:R-:W-:Y:S02]  /*5670*/  SEL R27, R22, R27, !P2 ;  /* 0x0000001b161b7207 */ /* 0x000fe40005000000 */
[----:B------:R-:W-:Y:S02]  /*5680*/  SEL R26, R26, 0xffffffff, P0 ;  /* 0xffffffff1a1a7807 */ /* 0x000fe40000000000 */
[----:B------:R-:W-:Y:S01]  /*5690*/  SEL R27, R27, 0xffffffff, P0 ;  /* 0xffffffff1b1b7807 */ /* 0x000fe20000000000 */
[----:B------:R-:W-:Y:S06]  /*56a0*/  RET.REL.NODEC R28 `(_ZN2at6native55_GLOBAL__N__1da31dc6_22_DistributionUniform_cu_67fa25cf43distribution_elementwise_grid_stride_kernelIfLi4EZNS0_9templates4cuda21uniform_and_transformIffPNS_17CUDAGeneratorImplEZZZNS4_14uniform_kernelIS7_EEvRNS_18TensorIteratorBaseEddT_ENKUlvE_clEvENKUlvE0_clEvEUlfE_EEvSA_T1_T2_EUlP24curandStatePhilox4_32_10E0_ZNS1_27distribution_nullary_kernelIff6float4S7_SJ_SE_EEvSA_SG_RKT3_T4_EUlifE0_EEvlNS_15PhiloxCudaStateESF_SG_) ;  /* 0xffffffa81c547950 */ /* 0x000fec0003c3ffff */
.L_x_179:
        /* <DEDUP_REMOVED lines=13> */
.L_x_292:


//--------------------- .text._ZN2at6native55_GLOBAL__N__1da31dc6_22_DistributionUniform_cu_67fa25cf43distribution_elementwise_grid_stride_kernelIfLi4EZNS0_9templates4cuda21uniform_and_transformIffPNS_17CUDAGeneratorImplEZZZNS4_14uniform_kernelIS7_EEvRNS_18TensorIteratorBaseEddT_ENKUlvE_clEvENKUlvE0_clEvEUlfE_EEvSA_T1_T2_EUlP24curandStatePhilox4_32_10E0_ZNS1_27distribution_nullary_kernelIff6float4S7_SJ_SE_EEvSA_SG_RKT3_T4_EUlifE_EEvlNS_15PhiloxCudaStateESF_SG_ --------------------------
	.section	.text._ZN2at6native55_GLOBAL__N__1da31dc6_22_DistributionUniform_cu_67fa25cf43distribution_elementwise_grid_stride_kernelIfLi4EZNS0_9templates4cuda21uniform_and_transformIffPNS_17CUDAGeneratorImplEZZZNS4_14uniform_kernelIS7_EEvRNS_18TensorIteratorBaseEddT_ENKUlvE_clEvENKUlvE0_clEvEUlfE_EEvSA_T1_T2_EUlP24curandStatePhilox4_32_10E0_ZNS1_27distribution_nullary_kernelIff6float4S7_SJ_SE_EEvSA_SG_RKT3_T4_EUlifE_EEvlNS_15PhiloxCudaStateESF_SG_,"ax",@progbits
	.align	128
.text._ZN2at6native55_GLOBAL__N__1da31dc6_22_DistributionUniform_cu_67fa25cf43distribution_elementwise_grid_stride_kernelIfLi4EZNS0_9templates4cuda21uniform_and_transformIffPNS_17CUDAGeneratorImplEZZZNS4_14uniform_kernelIS7_EEvRNS_18TensorIteratorBaseEddT_ENKUlvE_clEvENKUlvE0_clEvEUlfE_EEvSA_T1_T2_EUlP24curandStatePhilox4_32_10E0_ZNS1_27distribution_nullary_kernelIff6float4S7_SJ_SE_EEvSA_SG_RKT3_T4_EUlifE_EEvlNS_15PhiloxCudaStateESF_SG_:
        .type           _ZN2at6native55_GLOBAL__N__1da31dc6_22_DistributionUniform_cu_67fa25cf43distribution_elementwise_grid_stride_kernelIfLi4EZNS0_9templates4cuda21uniform_and_transformIffPNS_17CUDAGeneratorImplEZZZNS4_14uniform_kernelIS7_EEvRNS_18TensorIteratorBaseEddT_ENKUlvE_clEvENKUlvE0_clEvEUlfE_EEvSA_T1_T2_EUlP24curandStatePhilox4_32_10E0_ZNS1_27distribution_nullary_kernelIff6float4S7_SJ_SE_EEvSA_SG_RKT3_T4_EUlifE_EEvlNS_15PhiloxCudaStateESF_SG_,@function
        .size           _ZN2at6native55_GLOBAL__N__1da31dc6_22_DistributionUniform_cu_67fa25cf43distribution_elementwise_grid_stride_kernelIfLi4EZNS0_9templates4cuda21uniform_and_transformIffPNS_17CUDAGeneratorImplEZZZNS4_14uniform_kernelIS7_EEvRNS_18TensorIteratorBaseEddT_ENKUlvE_clEvENKUlvE0_clEvEUlfE_EEvSA_T1_T2_EUlP24curandStatePhilox4_32_10E0_ZNS1_27distribution_nullary_kernelIff6float4S7_SJ_SE_EEvSA_SG_RKT3_T4_EUlifE_EEvlNS_15PhiloxCudaStateESF_SG_,(.L_x_294 - _ZN2at6native55_GLOBAL__N__1da31dc6_22_DistributionUniform_cu_67fa25cf43distribution_elementwise_grid_stride_kernelIfLi4EZNS0_9templates4cuda21uniform_and_transformIffPNS_17CUDAGeneratorImplEZZZNS4_14uniform_kernelIS7_EEvRNS_18TensorIteratorBaseEddT_ENKUlvE_clEvENKUlvE0_clEvEUlfE_EEvSA_T1_T2_EUlP24curandStatePhilox4_32_10E0_ZNS1_27distribution_nullary_kernelIff6float4S7_SJ_SE_EEvSA_SG_RKT3_T4_EUlifE_EEvlNS_15PhiloxCudaStateESF_SG_)
        .other          _ZN2at6native55_GLOBAL__N__1da31dc6_22_DistributionUniform_cu_67fa25cf43distribution_elementwise_grid_stride_kernelIfLi4EZNS0_9templates4cuda21uniform_and_transformIffPNS_17CUDAGeneratorImplEZZZNS4_14uniform_kernelIS7_EEvRNS_18TensorIteratorBaseEddT_ENKUlvE_clEvENKUlvE0_clEvEUlfE_EEvSA_T1_T2_EUlP24curandStatePhilox4_32_10E0_ZNS1_27distribution_nullary_kernelIff6float4S7_SJ_SE_EEvSA_SG_RKT3_T4_EUlifE_EEvlNS_15PhiloxCudaStateESF_SG_,@"STO_CUDA_ENTRY STV_DEFAULT"
_ZN2at6native55_GLOBAL__N__1da31dc6_22_DistributionUniform_cu_67fa25cf43distribution_elementwise_grid_stride_kernelIfLi4EZNS0_9templates4cuda21uniform_and_transformIffPNS_17CUDAGeneratorImplEZZZNS4_14uniform_kernelIS7_EEvRNS_18TensorIteratorBaseEddT_ENKUlvE_clEvENKUlvE0_clEvEUlfE_EEvSA_T1_T2_EUlP24curandStatePhilox4_32_10E0_ZNS1_27distribution_nullary_kernelIff6float4S7_SJ_SE_EEvSA_SG_RKT3_T4_EUlifE_EEvlNS_15PhiloxCudaStateESF_SG_:
        /* <DEDUP_REMOVED lines=96> */
[----:B------:R-:W-:-:S05]  /*0600*/  HFMA2 R27, -RZ, RZ, 0, 0 ;  /* 0x00000000ff1b7431 */ /* 0x000fca00000001ff */
[----:B0-----:R-:W0:Y:S02]  /*0610*/  MUFU.RCP R24, R24 ;  /* 0x0000001800187308 */ /* 0x001e240000001000 */
[----:B0-----:R-:W-:-:S06]  /*0620*/  VIADD R22, R24, 0xffffffe ;  /* 0x0ffffffe18167836 */ /* 0x001fcc0000000000 */
[----:B------:R0:W1:Y:S02]  /*0630*/  F2I.FTZ.U32.TRUNC.NTZ R23, R22 ;  /* 0x0000001600177305 */ /* 0x000064000021f000 */
[----:B0-----:R-:W-:Y:S02]  /*0640*/  IMAD.MOV.U32 R22, RZ, RZ, RZ ;  /* 0x000000ffff167224 */ /* 0x001fe400078e00ff */
[----:B-1----:R-:W-:-:S04]  /*0650*/  IMAD R25, R25, R23, RZ ;  /* 0x0000001719197224 */ /* 0x002fc800078e02ff */
[----:B------:R-:W-:-:S06]  /*0660*/  IMAD.HI.U32 R23, R23, R25, R22 ;  /* 0x0000001917177227 */ /* 0x000fcc00078e0016 */
[----:B------:R-:W-:-:S05]  /*0670*/  IMAD.HI.U32 R26, R23, UR4, RZ ;  /* 0x00000004171a7c27 */ /* 0x000fca000f8e00ff */
[----:B------:R-:W-:-:S05]  /*0680*/  IADD3 R23, PT, PT, -R26, RZ, RZ ;  /* 0x000000ff1a177210 */ /* 0x000fca0007ffe1ff */
[----:B------:R-:W-:-:S05]  /*0690*/  IMAD R23, R38, R23, UR4 ;  /* 0x0000000426177e24 */ /* 0x000fca000f8e0217 */
[----:B------:R-:W-:-:S13]  /*06a0*/  ISETP.GE.U32.AND P0, PT, R23, R38, PT ;  /* 0x000000261700720c */ /* 0x000fda0003f06070 */
[----:B------:R-:W-:Y:S02]  /*06b0*/  @P0 IMAD.IADD R23, R23, 0x1, -R38 ;  /* 0x0000000117170824 */ /* 0x000fe400078e0a26 */
[----:B------:R-:W-:-:S03]  /*06c0*/  @P0 VIADD R26, R26, 0x1 ;  /* 0x000000011a1a0836 */ /* 0x000fc60000000000 */
[----:B------:R-:W-:-:S13]  /*06d0*/  ISETP.GE.U32.AND P1, PT, R23, R38, PT ;  /* 0x000000261700720c */ /* 0x000fda0003f26070 */
[----:B------:R-:W-:Y:S01]  /*06e0*/  @P1 VIADD R26, R26, 0x1 ;  /* 0x000000011a1a1836 */ /* 0x000fe20000000000 */
[----:B------:R-:W-:Y:S01]  /*06f0*/  @!P2 LOP3.LUT R26, RZ, R38, RZ, 0x33, !PT ;  /* 0x00000026ff1aa212 */ /* 0x000fe200078e33ff */
[----:B------:R-:W-:Y:S06]  /*0700*/  BRA `(.L_x_181) ;  /* 0x0000000000107947 */ /* 0x000fec0003800000 */
.L_x_180:
[----:B------:R-:W-:-:S07]  /*0710*/  MOV R26, 0x730 ;  /* 0x00000730001a7802 */ /* 0x000fce0000000f00 */
[----:B------:R-:W-:Y:S05]  /*0720*/  CALL.REL.NOINC `($__internal_9_$__cuda_sm20_div_s64) ;  /* 0x0000000800987944 */ /* 0x000fea0003c00000 */
[----:B------:R-:W-:Y:S02]  /*0730*/  IMAD.MOV.U32 R26, RZ, RZ, R24 ;  /* 0x000000ffff1a7224 */ /* 0x000fe400078e0018 */
[----:B------:R-:W-:-:S07]  /*0740*/  IMAD.MOV.U32 R27, RZ, RZ, R25 ;  /* 0x000000ffff1b7224 */ /* 0x000fce00078e0019 */
.L_x_181:
        /* <DEDUP_REMOVED lines=10> */
[----:B------:R-:W0:Y:S01]  /*07f0*/  LDC.64 R24, c[0x0][0x380] ;  /* 0x0000e000ff187b82 */ /* 0x000e220000000a00 */
[----:B------:R-:W-:Y:S01]  /*0800*/  IMAD R30, R30, -0x326172a9, RZ ;  /* 0xcd9e8d571e1e7824 */ /* 0x000fe200078e02ff */
[----:B------:R-:W-:Y:S01]  /*0810*/  LOP3.LUT R31, R31, R39, RZ, 0x3c, !PT ;  /* 0x000000271f1f7212 */ /* 0x000fe200078e3cff */
[----:B------:R-:W1:Y:S01]  /*0820*/  LDCU.64 UR4, c[0x0][0x3a8] ;  /* 0x00007500ff0477ac */ /* 0x000e620008000a00 */
[----:B------:R-:W-:-:S07]  /*0830*/  LOP3.LUT R41, R41, 0x3, RZ, 0xc0, !PT ;  /* 0x0000000329297812 */ /* 0x000fce00078ec0ff */
.L_x_193:
[----:B------:R-:W-:Y:S01]  /*0840*/  VIADD R0, R0, 0x1 ;  /* 0x0000000100007836 */ /* 0x000fe20000000000 */
[----:B------:R-:W-:Y:S03]  /*0850*/  BSSY.RECONVERGENT B0, `(.L_x_182) ;  /* 0x000000c000007945 */ /* 0x000fe60003800200 */
[C---:B------:R-:W-:Y:S01]  /*0860*/  IMAD.WIDE.U32 R42, R0.reuse, -0x2daee0ad, RZ ;  /* 0xd2511f53002a7825 */ /* 0x040fe200078e00ff */
[----:B------:R-:W-:-:S13]  /*0870*/  ISETP.NE.AND P0, PT, R0, RZ, PT ;  /* 0x000000ff0000720c */ /* 0x000fda0003f05270 */
[----:B-1----:R-:W-:Y:S05]  /*0880*/  @P0 BRA `(.L_x_183) ;  /* 0x0000000000200947 */ /* 0x002fea0003800000 */
[----:B------:R-:W-:-:S05]  /*0890*/  VIADD R2, R2, 0x1 ;  /* 0x0000000102027836 */ /* 0x000fca0000000000 */
[----:B------:R-:W-:-:S13]  /*08a0*/  ISETP.NE.AND P0, PT, R2, RZ, PT ;  /* 0x000000ff0200720c */ /* 0x000fda0003f05270 */
[----:B------:R-:W-:Y:S01]  /*08b0*/  @!P0 VIADD R35, R35, 0x1 ;  /* 0x0000000123238836 */ /* 0x000fe20000000000 */
[----:B------:R-:W-:Y:S01]  /*08c0*/  @!P0 IADD3 R26, PT, PT, R37, 0x1, RZ ;  /* 0x00000001251a8810 */ /* 0x000fe20007ffe0ff */
[----:B------:R-:W-:-:S03]  /*08d0*/  @!P0 IMAD.MOV.U32 R2, RZ, RZ, RZ ;  /* 0x000000ffff028224 */ /* 0x000fc600078e00ff */
[----:B------:R-:W-:-:S13]  /*08e0*/  ISETP.NE.AND P1, PT, R35, RZ, !P0 ;  /* 0x000000ff2300720c */ /* 0x000fda0004725270 */
[----:B------:R-:W-:-:S04]  /*08f0*/  @P1 IMAD.MOV R26, RZ, RZ, R37 ;  /* 0x000000ffff1a1224 */ /* 0x000fc800078e0225 */
[----:B------:R-:W-:-:S07]  /*0900*/  @!P0 IMAD.MOV.U32 R37, RZ, RZ, R26 ;  /* 0x000000ffff258224 */ /* 0x000fce00078e001a */
.L_x_183:
[----:B-1----:R-:W-:Y:S05]  /*0910*/  BSYNC.RECONVERGENT B0 ;  /* 0x0000000000007941 */ /* 0x002fea0003800200 */
.L_x_182:
        /* <DEDUP_REMOVED lines=51> */
.L_x_184:
        /* <DEDUP_REMOVED lines=9> */
.L_x_185:
[C---:B------:R-:W-:Y:S01]  /*0ce0*/  IMAD R48, R20.reuse, 0x3, RZ ;  /* 0x0000000314307824 */ /* 0x040fe200078e02ff */
[-C--:B------:R-:W-:Y:S01]  /*0cf0*/  IADD3 R46, P1, PT, R20, R21.reuse, RZ ;  /* 0x00000015142e7210 */ /* 0x080fe20007f3e0ff */
[----:B------:R-:W-:Y:S01]  /*0d00*/  BSSY.RECONVERGENT B0, `(.L_x_186) ;  /* 0x000001c000007945 */ /* 0x000fe20003800200 */
[----:B------:R-:W-:Y:S02]  /*0d10*/  I2FP.F32.U32 R49, R30 ;  /* 0x0000001e00317245 */ /* 0x000fe40000201000 */
[----:B------:R-:W-:Y:S01]  /*0d20*/  IADD3 R48, P4, PT, R48, R21, RZ ;  /* 0x0000001530307210 */ /* 0x000fe20007f9e0ff */
[----:B------:R-:W-:Y:S01]  /*0d30*/  IMAD.X R29, RZ, RZ, R34, P1 ;  /* 0x000000ffff1d7224 */ /* 0x000fe200008e0622 */
[----:B0-----:R-:W-:Y:S01]  /*0d40*/  ISETP.GE.U32.AND P0, PT, R46, R24, PT ;  /* 0x000000182e00720c */ /* 0x001fe20003f06070 */
[----:B------:R-:W0:Y:S01]  /*0d50*/  LDC.64 R30, c[0x0][0x3b8] ;  /* 0x0000ee00ff1e7b82 */ /* 0x000e220000000a00 */
[----:B------:R-:W-:Y:S02]  /*0d60*/  IADD3.X R28, PT, PT, RZ, R34, RZ, P4, !PT ;  /* 0x00000022ff1c7210 */ /* 0x000fe400027fe4ff */
[----:B------:R-:W-:-:S02]  /*0d70*/  ISETP.GE.U32.AND P1, PT, R48, R24, PT ;  /* 0x000000183000720c */ /* 0x000fc40003f26070 */
[-C--:B------:R-:W-:Y:S02]  /*0d80*/  ISETP.GE.AND.EX P0, PT, R29, R25.reuse, PT, P0 ;  /* 0x000000191d00720c */ /* 0x080fe40003f06300 */
[----:B------:R-:W-:Y:S02]  /*0d90*/  ISETP.GE.AND.EX P1, PT, R28, R25, PT, P1 ;  /* 0x000000191c00720c */ /* 0x000fe40003f26310 */
[----:B------:R-:W1:Y:S01]  /*0da0*/  LDC.64 R28, c[0x0][0x3b0] ;  /* 0x0000ec00ff1c7b82 */ /* 0x000e620000000a00 */
[-C--:B------:R-:W-:Y:S02]  /*0db0*/  ISETP.GE.U32.AND P2, PT, R21, R24.reuse, PT ;  /* 0x000000181500720c */ /* 0x080fe40003f46070 */
[----:B------:R-:W-:Y:S02]  /*0dc0*/  LEA R47, P5, R20, R21, 0x1 ;  /* 0x00000015142f7211 */ /* 0x000fe400078a08ff */
[----:B------:R-:W-:Y:S02]  /*0dd0*/  ISETP.GE.AND.EX P2, PT, R34, R25, PT, P2 ;  /* 0x000000192200720c */ /* 0x000fe40003f46320 */
[----:B------:R-:W-:Y:S01]  /*0de0*/  ISETP.GE.U32.AND P3, PT, R47, R24, PT ;  /* 0x000000182f00720c */ /* 0x000fe20003f66070 */
[----:B------:R-:W-:-:S05]  /*0df0*/  IMAD.X R50, RZ, RZ, R34, P5 ;  /* 0x000000ffff327224 */ /* 0x000fca00028e0622 */
[----:B------:R-:W-:Y:S01]  /*0e00*/  ISETP.GE.AND.EX P3, PT, R50, R25, PT, P3 ;  /* 0x000000193200720c */ /* 0x000fe20003f66330 */
[----:B------:R-:W-:-:S04]  /*0e10*/  IMAD.MOV.U32 R50, RZ, RZ, 0x2f800000 ;  /* 0x2f800000ff327424 */ /* 0x000fc800078e00ff */
[----:B------:R-:W-:Y:S08]  /*0e20*/  @P2 BRA `(.L_x_187) ;  /* 0x0000000000242947 */ /* 0x000ff00003800000 */
[----:B------:R-:W-:-:S05]  /*0e30*/  I2FP.F32.U32 R33, R32 ;  /* 0x0000002000217245 */ /* 0x000fca0000201000 */
[----:B------:R-:W-:Y:S01]  /*0e40*/  FFMA.FTZ R51, R33, R50, 1.1641532182693481445e-10 ;  /* 0x2f00000021337423 */ /* 0x000fe20000010032 */
[----:B-1----:R-:W-:-:S03]  /*0e50*/  IMAD R33, R21, R28, RZ ;  /* 0x0000001c15217224 */ /* 0x002fc600078e02ff */
[----:B0-----:R-:W-:Y:S02]  /*0e60*/  FFMA.FTZ R51, R51, R29, R30 ;  /* 0x0000001d33337223 */ /* 0x001fe4000001001e */
[----:B------:R-:W-:-:S03]  /*0e70*/  IADD3 R32, P4, PT, R33, UR4, RZ ;  /* 0x0000000421207c10 */ /* 0x000fc6000ff9e0ff */
[----:B------:R-:W-:Y:S02]  /*0e80*/  FSETP.NEU.FTZ.AND P2, PT, R51, R31, PT ;  /* 0x0000001f3300720b */ /* 0x000fe40003f5d000 */
[----:B------:R-:W-:Y:S02]  /*0e90*/  LEA.HI.X.SX32 R33, R33, UR5, 0x1, P4 ;  /* 0x0000000521217c11 */ /* 0x000fe4000a0f0eff */
[----:B------:R-:W-:-:S05]  /*0ea0*/  FSEL R51, R51, R30, P2 ;  /* 0x0000001e33337208 */ /* 0x000fca0001000000 */
[----:B------:R2:W-:Y:S04]  /*0eb0*/  STG.E desc[UR6][R32.64], R51 ;  /* 0x0000003320007986 */ /* 0x0005e8000c101906 */
.L_x_187:
[----:B------:R-:W-:Y:S05]  /*0ec0*/  BSYNC.RECONVERGENT B0 ;  /* 0x0000000000007941 */ /* 0x000fea0003800200 */
.L_x_186:
[----:B------:R-:W-:Y:S01]  /*0ed0*/  BSSY.RECONVERGENT B0, `(.L_x_188) ;  /* 0x000000b000007945 */ /* 0x000fe20003800200 */
[----:B--2---:R-:W-:Y:S01]  /*0ee0*/  I2FP.F32.U32 R51, R44 ;  /* 0x0000002c00337245 */ /* 0x004fe20000201000 */
[----:B------:R-:W-:Y:S02]  /*0ef0*/  FFMA.FTZ R49, R49, R50, 1.1641532182693481445e-10 ;  /* 0x2f00000031317423 */ /* 0x000fe40000010032 */
[----:B------:R-:W-:Y:S05]  /*0f00*/  @P0 BRA `(.L_x_189) ;  /* 0x00000000001c0947 */ /* 0x000fea0003800000 */
[----:B-1----:R-:W-:Y:S02]  /*0f10*/  IMAD R46, R46, R28, RZ ;  /* 0x0000001c2e2e7224 */ /* 0x002fe400078e02ff */
[----:B0-----:R-:W-:-:S03]  /*0f20*/  FFMA.FTZ R44, R49, R29, R30 ;  /* 0x0000001d312c7223 */ /* 0x001fc6000001001e */
[----:B------:R-:W-:Y:S02]  /*0f30*/  IADD3 R32, P2, PT, R46, UR4, RZ ;  /* 0x000000042e207c10 */ /* 0x000fe4000ff5e0ff */
[----:B------:R-:W-:Y:S02]  /*0f40*/  FSETP.NEU.FTZ.AND P0, PT, R44, R31, PT ;  /* 0x0000001f2c00720b */ /* 0x000fe40003f1d000 */
[----:B------:R-:W-:Y:S02]  /*0f50*/  LEA.HI.X.SX32 R33, R46, UR5, 0x1, P2 ;  /* 0x000000052e217c11 */ /* 0x000fe400090f0eff */
[----:B------:R-:W-:-:S05]  /*0f60*/  FSEL R49, R44, R30, P0 ;  /* 0x0000001e2c317208 */ /* 0x000fca0000000000 */
[----:B------:R2:W-:Y:S04]  /*0f70*/  STG.E desc[UR6][R32.64], R49 ;  /* 0x0000003120007986 */ /* 0x0005e8000c101906 */
.L_x_189:
[----:B------:R-:W-:Y:S05]  /*0f80*/  BSYNC.RECONVERGENT B0 ;  /* 0x0000000000007941 */ /* 0x000fea0003800200 */
.L_x_188:
[----:B------:R-:W-:Y:S01]  /*0f90*/  BSSY.RECONVERGENT B0, `(.L_x_190) ;  /* 0x000000b000007945 */ /* 0x000fe20003800200 */
[----:B------:R-:W-:Y:S01]  /*0fa0*/  I2FP.F32.U32 R45, R45 ;  /* 0x0000002d002d7245 */ /* 0x000fe20000201000 */
[----:B------:R-:W-:Y:S02]  /*0fb0*/  FFMA.FTZ R51, R51, R50, 1.1641532182693481445e-10 ;  /* 0x2f00000033337423 */ /* 0x000fe40000010032 */
[----:B------:R-:W-:Y:S05]  /*0fc0*/  @P3 BRA `(.L_x_191) ;  /* 0x00000000001c3947 */ /* 0x000fea0003800000 */
[----:B-1----:R-:W-:Y:S02]  /*0fd0*/  IMAD R47, R47, R28, RZ ;  /* 0x0000001c2f2f7224 */ /* 0x002fe400078e02ff */
[----:B0-----:R-:W-:-:S03]  /*0fe0*/  FFMA.FTZ R44, R51, R29, R30 ;  /* 0x0000001d332c7223 */ /* 0x001fc6000001001e */
[C---:B--2---:R-:W-:Y:S02]  /*0ff0*/  IADD3 R32, P2, PT, R47.reuse, UR4, RZ ;  /* 0x000000042f207c10 */ /* 0x044fe4000ff5e0ff */
[C---:B------:R-:W-:Y:S02]  /*1000*/  FSETP.NEU.FTZ.AND P0, PT, R44.reuse, R31, PT ;  /* 0x0000001f2c00720b */ /* 0x040fe40003f1d000 */
[----:B------:R-:W-:Y:S02]  /*1010*/  LEA.HI.X.SX32 R33, R47, UR5, 0x1, P2 ;  /* 0x000000052f217c11 */ /* 0x000fe400090f0eff */
[----:B------:R-:W-:-:S05]  /*1020*/  FSEL R47, R44, R30, P0 ;  /* 0x0000001e2c2f7208 */ /* 0x000fca0000000000 */
[----:B------:R3:W-:Y:S04]  /*1030*/  STG.E desc[UR6][R32.64], R47 ;  /* 0x0000002f20007986 */ /* 0x0007e8000c101906 */
.L_x_191:
[----:B------:R-:W-:Y:S05]  /*1040*/  BSYNC.RECONVERGENT B0 ;  /* 0x0000000000007941 */ /* 0x000fea0003800200 */
.L_x_190:
[----:B------:R-:W-:Y:S01]  /*1050*/  FFMA.FTZ R45, R45, R50, 1.1641532182693481445e-10 ;  /* 0x2f0000002d2d7423 */ /* 0x000fe20000010032 */
[----:B------:R-:W-:Y:S06]  /*1060*/  @P1 BRA `(.L_x_192) ;  /* 0x00000000001c1947 */ /* 0x000fec0003800000 */
[----:B-1----:R-:W-:Y:S02]  /*1070*/  IMAD R48, R48, R28, RZ ;  /* 0x0000001c30307224 */ /* 0x002fe400078e02ff */
[----:B0-23--:R-:W-:-:S03]  /*1080*/  FFMA.FTZ R32, R45, R29, R30 ;  /* 0x0000001d2d207223 */ /* 0x00dfc6000001001e */
[----:B------:R-:W-:Y:S02]  /*1090*/  IADD3 R28, P1, PT, R48, UR4, RZ ;  /* 0x00000004301c7c10 */ /* 0x000fe4000ff3e0ff */
[----:B------:R-:W-:Y:S02]  /*10a0*/  FSETP.NEU.FTZ.AND P0, PT, R32, R31, PT ;  /* 0x0000001f2000720b */ /* 0x000fe40003f1d000 */
[----:B------:R-:W-:Y:S02]  /*10b0*/  LEA.HI.X.SX32 R29, R48, UR5, 0x1, P1 ;  /* 0x00000005301d7c11 */ /* 0x000fe400088f0eff */
[----:B------:R-:W-:-:S05]  /*10c0*/  FSEL R31, R32, R30, P0 ;  /* 0x0000001e201f7208 */ /* 0x000fca0000000000 */
[----:B------:R4:W-:Y:S04]  /*10d0*/  STG.E desc[UR6][R28.64], R31 ;  /* 0x0000001f1c007986 */ /* 0x0009e8000c101906 */
.L_x_192:
[----:B------:R-:W-:Y:S01]  /*10e0*/  IADD3 R21, P0, PT, R38, R21, RZ ;  /* 0x0000001526157210 */ /* 0x000fe20007f1e0ff */
[----:B------:R-:W-:Y:S05]  /*10f0*/  WARPSYNC.ALL ;  /* 0x0000000000007948 */ /* 0x000fea0003800000 */
[----:B------:R-:W-:Y:S01]  /*1100*/  IMAD.X R34, RZ, RZ, R34, P0 ;  /* 0x000000ffff227224 */ /* 0x000fe200000e0622 */
[----:B------:R-:W-:Y:S01]  /*1110*/  BAR.SYNC.DEFER_BLOCKING 0x0 ;  /* 0x0000000000007b1d */ /* 0x000fe20000010000 */
[----:B------:R-:W-:Y:S01]  /*1120*/  ISETP.GE.U32.AND P0, PT, R21, R22, PT ;  /* 0x000000161500720c */ /* 0x000fe20003f06070 */
[----:B--23--:R-:W-:Y:S01]  /*1130*/  IMAD.MOV.U32 R32, RZ, RZ, R42 ;  /* 0x000000ffff207224 */ /* 0x00cfe200078e002a */
[----:B0-----:R-:W-:Y:S01]  /*1140*/  MOV R30, R26 ;  /* 0x0000001a001e7202 */ /* 0x001fe20000000f00 */
[----:B----4-:R-:W-:Y:S01]  /*1150*/  IMAD.MOV.U32 R31, RZ, RZ, R43 ;  /* 0x000000ffff1f7224 */ /* 0x010fe200078e002b */
[----:B------:R-:W-:-:S13]  /*1160*/  ISETP.GE.AND.EX P0, PT, R34, R40, PT, P0 ;  /* 0x000000282200720c */ /* 0x000fda0003f06300 */
[----:B------:R-:W-:Y:S05]  /*1170*/  @!P0 BRA `(.L_x_193) ;  /* 0xfffffff400b08947 */ /* 0x000fea000383ffff */
[----:B------:R-:W-:Y:S05]  /*1180*/  EXIT ;  /* 0x000000000000794d */ /* 0x000fea0003800000 */
        .weak           $__internal_9_$__cuda_sm20_div_s64
        .type           $__internal_9_$__cuda_sm20_div_s64,@function
        .size           $__internal_9_$__cuda_sm20_div_s64,(.L_x_294 - $__internal_9_$__cuda_sm20_div_s64)
$__internal_9_$__cuda_sm20_div_s64:
        /* <DEDUP_REMOVED lines=77> */
[----:B------:R-:W-:Y:S06]  /*1660*/  RET.REL.NODEC R26 `(_ZN2at6native55_GLOBAL__N__1da31dc6_22_DistributionUniform_cu_67fa25cf43distribution_elementwise_grid_stride_kernelIfLi4EZNS0_9templates4cuda21uniform_and_transformIffPNS_17CUDAGeneratorImplEZZZNS4_14uniform_kernelIS7_EEvRNS_18TensorIteratorBaseEddT_ENKUlvE_clEvENKUlvE0_clEvEUlfE_EEvSA_T1_T2_EUlP24curandStatePhilox4_32_10E0_ZNS1_27distribution_nullary_kernelIff6float4S7_SJ_SE_EEvSA_SG_RKT3_T4_EUlifE_EEvlNS_15PhiloxCudaStateESF_SG_) ;  /* 0xffffffe81a647950 */ /* 0x000fec0003c3ffff */
.L_x_194:
        /* <DEDUP_REMOVED lines=9> */
.L_x_294:


//--------------------- .text._ZN2at6native55_GLOBAL__N__1da31dc6_22_DistributionUniform_cu_67fa25cf43distribution_elementwise_grid_stride_kernelIfLi4EZNS0_9templates4cuda21uniform_and_transformIffPNS_17CUDAGeneratorImplEZZZNS4_14uniform_kernelIS7_EEvRNS_18TensorIteratorBaseEddT_ENKUlvE_clEvENKUlvE0_clEvEUlfE_EEvSA_T1_T2_EUlP24curandStatePhilox4_32_10E_ZNS1_27distribution_nullary_kernelIff7double2S7_SJ_SE_EEvSA_SG_RKT3_T4_EUlifE0_EEvlNS_15PhiloxCudaStateESF_SG_ --------------------------
	.section	.text._ZN2at6native55_GLOBAL__N__1da31dc6_22_DistributionUniform_cu_67fa25cf43distribution_elementwise_grid_stride_kernelIfLi4EZNS0_9templates4cuda21uniform_and_transformIffPNS_17CUDAGeneratorImplEZZZNS4_14uniform_kernelIS7_EEvRNS_18TensorIteratorBaseEddT_ENKUlvE_clEvENKUlvE0_clEvEUlfE_EEvSA_T1_T2_EUlP24curandStatePhilox4_32_10E_ZNS1_27distribution_nullary_kernelIff7double2S7_SJ_SE_EEvSA_SG_RKT3_T4_EUlifE0_EEvlNS_15PhiloxCudaStateESF_SG_,"ax",@progbits
	.align	128
.text._ZN2at6native55_GLOBAL__N__1da31dc6_22_DistributionUniform_cu_67fa25cf43distribution_elementwise_grid_stride_kernelIfLi4EZNS0_9templates4cuda21uniform_and_transformIffPNS_17CUDAGeneratorImplEZZZNS4_14uniform_kernelIS7_EEvRNS_18TensorIteratorBaseEddT_ENKUlvE_clEvENKUlvE0_clEvEUlfE_EEvSA_T1_T2_EUlP24curandStatePhilox4_32_10E_ZNS1_27distribution_nullary_kernelIff7double2S7_SJ_SE_EEvSA_SG_RKT3_T4_EUlifE0_EEvlNS_15PhiloxCudaStateESF_SG_:
        .type           _ZN2at6native55_GLOBAL__N__1da31dc6_22_DistributionUniform_cu_67fa25cf43distribution_elementwise_grid_stride_kernelIfLi4EZNS0_9templates4cuda21uniform_and_transformIffPNS_17CUDAGeneratorImplEZZZNS4_14uniform_kernelIS7_EEvRNS_18TensorIteratorBaseEddT_ENKUlvE_clEvENKUlvE0_clEvEUlfE_EEvSA_T1_T2_EUlP24curandStatePhilox4_32_10E_ZNS1_27distribution_nullary_kernelIff7double2S7_SJ_SE_EEvSA_SG_RKT3_T4_EUlifE0_EEvlNS_15PhiloxCudaStateESF_SG_,@function
        .size           _ZN2at6native55_GLOBAL__N__1da31dc6_22_DistributionUniform_cu_67fa25cf43distribution_elementwise_grid_stride_kernelIfLi4EZNS0_9templates4cuda21uniform_and_transformIffPNS_17CUDAGeneratorImplEZZZNS4_14uniform_kernelIS7_EEvRNS_18TensorIteratorBaseEddT_ENKUlvE_clEvENKUlvE0_clEvEUlfE_EEvSA_T1_T2_EUlP24curandStatePhilox4_32_10E_ZNS1_27distribution_nullary_kernelIff7double2S7_SJ_SE_EEvSA_SG_RKT3_T4_EUlifE0_EEvlNS_15PhiloxCudaStateESF_SG_,(.L_x_296 - _ZN2at6native55_GLOBAL__N__1da31dc6_22_DistributionUniform_cu_67fa25cf43distribution_elementwise_grid_stride_kernelIfLi4EZNS0_9templates4cuda21uniform_and_transformIffPNS_17CUDAGeneratorImplEZZZNS4_14uniform_kernelIS7_EEvRNS_18TensorIteratorBaseEddT_ENKUlvE_clEvENKUlvE0_clEvEUlfE_EEvSA_T1_T2_EUlP24curandStatePhilox4_32_10E_ZNS1_27distribution_nullary_kernelIff7double2S7_SJ_SE_EEvSA_SG_RKT3_T4_EUlifE0_EEvlNS_15PhiloxCudaStateESF_SG_)
        .other          _ZN2at6native55_GLOBAL__N__1da31dc6_22_DistributionUniform_cu_67fa25cf43distribution_elementwise_grid_stride_kernelIfLi4EZNS0_9templates4cuda21uniform_and_transformIffPNS_17CUDAGeneratorImplEZZZNS4_14uniform_kernelIS7_EEvRNS_18TensorIteratorBaseEddT_ENKUlvE_clEvENKUlvE0_clEvEUlfE_EEvSA_T1_T2_EUlP24curandStatePhilox4_32_10E_ZNS1_27distribution_nullary_kernelIff7double2S7_SJ_SE_EEvSA_SG_RKT3_T4_EUlifE0_EEvlNS_15PhiloxCudaStateESF_SG_,@"STO_CUDA_ENTRY STV_DEFAULT"
_ZN2at6native55_GLOBAL__N__1da31dc6_22_DistributionUniform_cu_67fa25cf43distribution_elementwise_grid_stride_kernelIfLi4EZNS0_9templates4cuda21uniform_and_transformIffPNS_17CUDAGeneratorImplEZZZNS4_14uniform_kernelIS7_EEvRNS_18TensorIteratorBaseEddT_ENKUlvE_clEvENKUlvE0_clEvEUlfE_EEvSA_T1_T2_EUlP24curandStatePhilox4_32_10E_ZNS1_27distribution_nullary_kernelIff7double2S7_SJ_SE_EEvSA_SG_RKT3_T4_EUlifE0_EEvlNS_15PhiloxCudaStateESF_SG_:
        /* <DEDUP_REMOVED lines=9> */
[----:B---3--:R-:W-:Y:S01]  /*0090*/  @P0 IMAD.MOV.U32 R3, RZ, RZ, R5 ;  /* 0x000000ffff030224 */ /* 0x008fe200078e0005 */
[----:B------:R-:W1:Y:S01]  /*00a0*/  S2R R38, SR_TID.X ;  /* 0x0000000000267919 */ /* 0x000e620000002100 */
[----:B------:R-:W3:Y:S04]  /*00b0*/  @P0 LDC R7, c[0x0][0x398] ;  /* 0x0000e600ff070b82 */ /* 0x000ee80000000800 */
[----:B--2---:R-:W3:Y:S01]  /*00c0*/  @P0 LDG.E.64 R2, desc[UR74][R2.64] ;  /* 0x0000004a02020981 */ /* 0x004ee2000c1e1b00 */
[----:B0-----:R-:W-:Y:S01]  /*00d0*/  MOV R20, UR4 ;  /* 0x0000000400147c02 */ /* 0x001fe20008000f00 */
[----:B------:R-:W-:-:S06]  /*00e0*/  IMAD.U32 R21, RZ, RZ, UR5 ;  /* 0x00000005ff157e24 */ /* 0x000fcc000f8e00ff */
[----:B------:R-:W2:Y:S01]  /*00f0*/  @P0 LDG.E.64 R20, desc[UR74][R20.64] ;  /* 0x0000004a14140981 */ /* 0x000ea2000c1e1b00 */
[----:B------:R-:W1:Y:S01]  /*0100*/  S2UR UR4, SR_CTAID.X ;  /* 0x00000000000479c3 */ /* 0x000e620000002500 */
[----:B------:R-:W-:-:S07]  /*0110*/  IMAD.MOV.U32 R39, RZ, RZ, RZ ;  /* 0x000000ffff277224 */ /* 0x000fce00078e00ff */
[----:B------:R-:W1:Y:S01]  /*0120*/  LDC R29, c[0x0][0x360] ;  /* 0x0000d800ff1d7b82 */ /* 0x000e620000000800 */
[----:B------:R-:W0:Y:S01]  /*0130*/  LDCU UR6, c[0x0][0x370] ;  /* 0x00006e00ff0677ac */ /* 0x000e220008000800 */
[C---:B-1----:R-:W-:Y:S01]  /*0140*/  IMAD.WIDE.U32 R38, R29.reuse, UR4, R38 ;  /* 0x000000041d267c25 */ /* 0x042fe2000f8e0026 */
[----:B------:R-:W1:Y:S03]  /*0150*/  LDCU.64 UR4, c[0x0][0x380] ;  /* 0x00007000ff0477ac */ /* 0x000e660008000a00 */
[----:B0-----:R-:W-:Y:S01]  /*0160*/  IMAD R34, R29, UR6, RZ ;  /* 0x000000061d227c24 */ /* 0x001fe2000f8e02ff */
[----:B------:R-:W-:Y:S01]  /*0170*/  MOV R35, R38 ;  /* 0x0000002600237202 */ /* 0x000fe20000000f00 */
[----:B------:R-:W-:Y:S01]  /*0180*/  IMAD.WIDE.U32 R8, R38, -0x326172a9, RZ ;  /* 0xcd9e8d5726087825 */ /* 0x000fe200078e00ff */
[----:B------:R-:W-:Y:S02]  /*0190*/  MOV R36, R39 ;  /* 0x0000002700247202 */ /* 0x000fe40000000f00 */
[----:B------:R-:W-:Y:S01]  /*01a0*/  SHF.L.U32 R42, R34, 0x2, RZ ;  /* 0x00000002222a7819 */ /* 0x000fe200000006ff */
        /* <DEDUP_REMOVED lines=11> */
[C---:B------:R-:W-:Y:S01]  /*0260*/  IADD3 R5, PT, PT, R20.reuse, 0x3c6ef372, RZ ;  /* 0x3c6ef37214057810 */ /* 0x040fe20007ffe0ff */
[----:B------:R-:W-:Y:S01]  /*0270*/  VIADD R37, R20, 0x8ff34781 ;  /* 0x8ff3478114257836 */ /* 0x000fe20000000000 */
[C---:B------:R-:W-:Y:S01]  /*0280*/  LOP3.LUT R12, R21.reuse, R7, R39, 0x96, !PT ;  /* 0x00000007150c7212 */ /* 0x040fe200078e9627 */
[----:B------:R-:W-:Y:S01]  /*0290*/  IMAD.WIDE.U32 R10, R10, -0x2daee0ad, RZ ;  /* 0xd2511f530a0a7825 */ /* 0x000fe200078e00ff */
[----:B------:R-:W-:-:S02]  /*02a0*/  IADD3 R7, PT, PT, R21, 0x32370b8f, RZ ;  /* 0x32370b8f15077810 */ /* 0x000fc40007ffe0ff */
[----:B------:R-:W-:Y:S01]  /*02b0*/  IADD3 R9, PT, PT, R20, 0x78dde6e4, RZ ;  /* 0x78dde6e414097810 */ /* 0x000fe20007ffe0ff */
        /* <DEDUP_REMOVED lines=12> */
[----:B------:R-:W-:Y:S02]  /*0380*/  LOP3.LUT R22, R7, R14, R13, 0x96, !PT ;  /* 0x0000000e07167212 */ /* 0x000fe400078e960d */
[----:B------:R-:W-:Y:S01]  /*0390*/  IADD3 R13, PT, PT, R20, -0x4ab325aa, RZ ;  /* 0xb54cda56140d7810 */ /* 0x000fe20007ffe0ff */
[----:B------:R-:W-:Y:S01]  /*03a0*/  VIADD R10, R21, 0xed9eba14 ;  /* 0xed9eba14150a7836 */ /* 0x000fe20000000000 */
        /* <DEDUP_REMOVED lines=8> */
[----:B------:R-:W-:Y:S02]  /*0430*/  LOP3.LUT R18, R11, R14, R17, 0x96, !PT ;  /* 0x0000000e0b127212 */ /* 0x000fe400078e9611 */
[C---:B------:R-:W-:Y:S01]  /*0440*/  IADD3 R17, PT, PT, R20.reuse, -0xe443238, RZ ;  /* 0xf1bbcdc814117810 */ /* 0x040fe20007ffe0ff */
[----:B------:R-:W-:Y:S02]  /*0450*/  VIADD R12, R20, 0x1715609d ;  /* 0x1715609d140c7836 */ /* 0x000fe40000000000 */
[----:B------:R-:W-:-:S03]  /*0460*/  IMAD.WIDE.U32 R18, R18, -0x326172a9, RZ ;  /* 0xcd9e8d5712127825 */ /* 0x000fc600078e00ff */
[----:B------:R-:W-:Y:S01]  /*0470*/  LOP3.LUT R24, R12, R22, R27, 0x96, !PT ;  /* 0x000000160c187212 */ /* 0x000fe200078e961b */
[----:B------:R-:W-:Y:S01]  /*0480*/  VIADD R14, R21, 0x646e171e ;  /* 0x646e171e150e7836 */ /* 0x000fe20000000000 */
[----:B------:R-:W-:-:S03]  /*0490*/  LOP3.LUT R44, R13, R26, R19, 0x96, !PT ;  /* 0x0000001a0d2c7212 */ /* 0x000fc600078e9613 */
        /* <DEDUP_REMOVED lines=12> */
[----:B------:R-:W-:-:S04]  /*0560*/  LOP3.LUT R44, R18, R44, R47, 0x96, !PT ;  /* 0x0000002c122c7212 */ /* 0x000fc800078e962f */
        /* <DEDUP_REMOVED lines=11> */
[----:B0-----:R-:W-:Y:S02]  /*0620*/  HFMA2 R22, -RZ, RZ, 0, 0 ;  /* 0x00000000ff167431 */ /* 0x001fe400000001ff */
[----:B-1----:R-:W-:-:S04]  /*0630*/  IMAD R25, R25, R23, RZ ;  /* 0x0000001719197224 */ /* 0x002fc800078e02ff */
[----:B------:R-:W-:-:S06]  /*0640*/  IMAD.HI.U32 R23, R23, R25, R22 ;  /* 0x0000001917177227 */ /* 0x000fcc00078e0016 */
        /* <DEDUP_REMOVED lines=8> */
[----:B------:R-:W-:Y:S01]  /*06d0*/  @!P2 LOP3.LUT R26, RZ, R42, RZ, 0x33, !PT ;  /* 0x0000002aff1aa212 */ /* 0x000fe200078e33ff */
[----:B------:R-:W-:Y:S06]  /*06e0*/  BRA `(.L_x_196) ;  /* 0x0000000000107947 */ /* 0x000fec0003800000 */
.L_x_195:
[----:B------:R-:W-:-:S07]  /*06f0*/  MOV R26, 0x710 ;  /* 0x00000710001a7802 */ /* 0x000fce0000000f00 */
[----:B------:R-:W-:Y:S05]  /*0700*/  CALL.REL.NOINC `($__internal_10_$__cuda_sm20_div_s64) ;  /* 0x0000002c00747944 */ /* 0x000fea0003c00000 */
[----:B------:R-:W-:Y:S02]  /*0710*/  MOV R26, R24 ;  /* 0x00000018001a7202 */ /* 0x000fe40000000f00 */
[----:B------:R-:W-:-:S07]  /*0720*/  MOV R27, R25 ;  /* 0x00000019001b7202 */ /* 0x000fce0000000f00 */
.L_x_196:
        /* <DEDUP_REMOVED lines=15> */
[----:B------:R-:W2:Y:S01]  /*0820*/  LDCU UR71, c[0x0][0x550] ;  /* 0x0000aa00ff4777ac */ /* 0x000ea20008000800 */
[----:B------:R-:W-:-:S03]  /*0830*/  LOP3.LUT R46, R46, R43, RZ, 0x3c, !PT ;  /* 0x0000002b2e2e7212 */ /* 0x000fc600078e3cff */
        /* <DEDUP_REMOVED lines=63> */
.L_x_209:
[----:B------:R-:W-:Y:S01]  /*0c30*/  VIADD R0, R0, 0x1 ;  /* 0x0000000100007836 */ /* 0x000fe20000000000 */
[----:B------:R-:W-:Y:S03]  /*0c40*/  BSSY.RECONVERGENT B0, `(.L_x_197) ;  /* 0x000000c000007945 */ /* 0x000fe60003800200 */
[C---:B012---:R-:W-:Y:S01]  /*0c50*/  IMAD.WIDE.U32 R30, R0.reuse, -0x2daee0ad, RZ ;  /* 0xd2511f53001e7825 */ /* 0x047fe200078e00ff */
        /* <DEDUP_REMOVED lines=10> */
.L_x_198:
[----:B0-----:R-:W-:Y:S05]  /*0d00*/  BSYNC.RECONVERGENT B0 ;  /* 0x0000000000007941 */ /* 0x001fea0003800200 */
.L_x_197:
        /* <DEDUP_REMOVED lines=37> */
[----:B------:R-:W-:Y:S01]  /*0f60*/  IMAD.WIDE.U32 R32, R33, -0x326172a9, RZ ;  /* 0xcd9e8d5721207825 */ /* 0x000fe200078e00ff */
[----:B------:R-:W-:-:S03]  /*0f70*/  MOV R29, R40 ;  /* 0x00000028001d7202 */ /* 0x000fc60000000f00 */
[----:B------:R-:W-:Y:S01]  /*0f80*/  IMAD.HI.U32 R47, R19, -0x2daee0ad, RZ ;  /* 0xd2511f53132f7827 */ /* 0x000fe200078e00ff */
[----:B------:R-:W-:Y:S02]  /*0f90*/  LOP3.LUT R40, R37, R28, R33, 0x96, !PT ;  /* 0x0000001c25287212 */ /* 0x000fe400078e9621 */
        /* <DEDUP_REMOVED lines=14> */
.L_x_199:
[----:B------:R-:W-:Y:S01]  /*1080*/  ISETP.NE.AND P0, PT, R45, 0x3, PT ;  /* 0x000000032d00780c */ /* 0x000fe20003f05270 */
[----:B------:R-:W-:Y:S01]  /*1090*/  IMAD.MOV.U32 R28, RZ, RZ, R40 ;  /* 0x000000ffff1c7224 */ /* 0x000fe200078e0028 */
[----:B------:R-:W-:Y:S02]  /*10a0*/  MOV R29, R31 ;  /* 0x0000001f001d7202 */ /* 0x000fe40000000f00 */
[----:B------:R-:W-:Y:S02]  /*10b0*/  MOV R47, R44 ;  /* 0x0000002c002f7202 */ /* 0x000fe40000000f00 */
[----:B------:R-:W-:-:S07]  /*10c0*/  MOV R32, R46 ;  /* 0x0000002e00207202 */ /* 0x000fce0000000f00 */
[----:B------:R-:W-:Y:S01]  /*10d0*/  @P0 IMAD.MOV.U32 R29, RZ, RZ, R33 ;  /* 0x000000ffff1d0224 */ /* 0x000fe200078e0021 */
[----:B------:R-:W-:Y:S01]  /*10e0*/  @P0 MOV R28, R31 ;  /* 0x0000001f001c0202 */ /* 0x000fe20000000f00 */
[----:B------:R-:W-:Y:S01]  /*10f0*/  @P0 IMAD.MOV.U32 R32, RZ, RZ, R44 ;  /* 0x000000ffff200224 */ /* 0x000fe200078e002c */
[----:B------:R-:W-:-:S07]  /*1100*/  @P0 MOV R47, R40 ;  /* 0x00000028002f0202 */ /* 0x000fce0000000f00 */
.L_x_200:
[----:B------:R-:W-:-:S04]  /*1110*/  IMAD.WIDE.U32 R48, R28, 0x200000, RZ ;  /* 0x002000001c307825 */ /* 0x000fc800078e00ff */
[----:B------:R-:W-:Y:S01]  /*1120*/  HFMA2 R28, -RZ, RZ, 0, 0 ;  /* 0x00000000ff1c7431 */ /* 0x000fe200000001ff */
[----:B------:R-:W-:Y:S01]  /*1130*/  UISETP.NE.AND UP0, UPT, UR4, URZ, UPT ;  /* 0x000000ff0400728c */ /* 0x000fe2000bf05270 */
[----:B------:R-:W-:Y:S01]  /*1140*/  IMAD.WIDE.U32 R32, R32, 0x200000, RZ ;  /* 0x0020000020207825 */ /* 0x000fe200078e00ff */
[----:B------:R-:W-:Y:S02]  /*1150*/  LOP3.LUT R48, R48, R29, RZ, 0x3c, !PT ;  /* 0x0000001d30307212 */ /* 0x000fe400078e3cff */
[----:B------:R-:W-:Y:S02]  /*1160*/  MOV R29, 0x3ca00000 ;  /* 0x3ca00000001d7802 */ /* 0x000fe40000000f00 */
[----:B------:R-:W-:Y:S01]  /*1170*/  LOP3.LUT R32, R32, R47, RZ, 0x3c, !PT ;  /* 0x0000002f20207212 */ /* 0x000fe200078e3cff */
        /* <DEDUP_REMOVED lines=10> */
[----:B------:R-:W2:-:S15]  /*1220*/  I2F.F64.U64 R32, R32 ;  /* 0x0000002000207312 */ /* 0x000e9e0000301800 */
[----:B------:R-:W-:-:S15]  /*1230*/  NOP ;  /* 0x0000000000007918 */ /* 0x000fde0000000000 */
[----:B------:R-:W-:-:S15]  /*1240*/  NOP ;  /* 0x0000000000007918 */ /* 0x000fde0000000000 */
[----:B------:R-:W-:-:S15]  /*1250*/  NOP ;  /* 0x0000000000007918 */ /* 0x000fde0000000000 */
[----:B------:R-:W-:-:S04]  /*1260*/  NOP ;  /* 0x0000000000007918 */ /* 0x000fc80000000000 */
[----:B--2---:R0:W2:Y:S02]  /*1270*/  DFMA R28, R32, R28, 5.5511151231257827021e-17 ;  /* 0x3c900000201c742b */ /* 0x0040a4000000001c */
[----:B012---:R-:W-:Y:S05]  /*1280*/  BRA.U UP0, `(.L_x_201) ;  /* 0x00000001009c7547 */ /* 0x007fea000b800000 */
[-C--:B------:R-:W-:Y:S01]  /*1290*/  ISETP.GE.U32.AND P0, PT, R35, R24.reuse, PT ;  /* 0x000000182300720c */ /* 0x080fe20003f06070 */
[----:B------:R-:W-:Y:S01]  /*12a0*/  BSSY.RECONVERGENT B0, `(.L_x_202) ;  /* 0x0000015000007945 */ /* 0x000fe20003800200 */
[----:B------:R-:W-:Y:S02]  /*12b0*/  IADD3 R33, P2, PT, R34, R35, RZ ;  /* 0x0000002322217210 */ /* 0x000fe40007f5e0ff */
[----:B------:R-:W-:Y:S02]  /*12c0*/  ISETP.GE.AND.EX P0, PT, R36, R25, PT, P0 ;  /* 0x000000192400720c */ /* 0x000fe40003f06300 */
[----:B------:R-:W-:Y:S01]  /*12d0*/  ISETP.GE.U32.AND P1, PT, R33, R24, PT ;  /* 0x000000182100720c */ /* 0x000fe20003f26070 */
[----:B------:R-:W-:-:S05]  /*12e0*/  IMAD.X R32, RZ, RZ, R36, P2 ;  /* 0x000000ffff207224 */ /* 0x000fca00010e0624 */
[----:B------:R-:W-:-:S05]  /*12f0*/  ISETP.GE.AND.EX P1, PT, R32, R25, PT, P1 ;  /* 0x000000192000720c */ /* 0x000fca0003f26310 */
[----:B------:R-:W-:Y:S08]  /*1300*/  @P0 BRA `(.L_x_203) ;  /* 0x0000000000380947 */ /* 0x000ff00003800000 */
[----:B------:R-:W0:Y:S01]  /*1310*/  LDC.64 R32, c[0x0][0x540] ;  /* 0x00015000ff207b82 */ /* 0x000e220000000a00 */
[----:B------:R-:W-:Y:S01]  /*1320*/  UMOV UR48, 0xf0000000 ;  /* 0xf000000000307882 */ /* 0x000fe20000000000 */
[----:B------:R-:W-:Y:S01]  /*1330*/  UMOV UR49, 0x380fffff ;  /* 0x380fffff00317882 */ /* 0x000fe20000000000 */
[----:B------:R-:W1:-:S15]  /*1340*/  F2F.F32.F64 R48, R30 ;  /* 0x0000001e00307310 */ /* 0x000e5e0000301000 */
[----:B------:R-:W-:-:S15]  /*1350*/  NOP ;  /* 0x0000000000007918 */ /* 0x000fde0000000000 */
[----:B------:R-:W-:-:S15]  /*1360*/  NOP ;  /* 0x0000000000007918 */ /* 0x000fde0000000000 */
[----:B------:R-:W-:-:S15]  /*1370*/  NOP ;  /* 0x0000000000007918 */ /* 0x000fde0000000000 */
[----:B------:R-:W-:-:S04]  /*1380*/  NOP ;  /* 0x0000000000007918 */ /* 0x000fc80000000000 */
[----:B------:R-:W1:Y:S02]  /*1390*/  DSETP.GEU.AND P0, PT, |R30|, UR48, PT ;  /* 0x000000301e007e2a */ /* 0x000e64000bf0e200 */
[----:B-1----:R-:W-:-:S04]  /*13a0*/  @!P0 FMUL R48, R48, 1.175494350822287508e-38 ;  /* 0x0080000030308820 */ /* 0x002fc80000400000 */
[----:B------:R-:W-:-:S05]  /*13b0*/  FFMA.FTZ R48, R48, R26, R27 ;  /* 0x0000001a30307223 */ /* 0x000fca000001001b */
[----:B------:R-:W-:-:S04]  /*13c0*/  FSETP.NEU.FTZ.AND P0, PT, R48, UR71, PT ;  /* 0x0000004730007c0b */ /* 0x000fc8000bf1d000 */
[----:B------:R-:W-:-:S05]  /*13d0*/  FSEL R47, R48, R27, P0 ;  /* 0x0000001b302f7208 */ /* 0x000fca0000000000 */
[----:B0-----:R0:W-:Y:S04]  /*13e0*/  STG.E desc[UR74][R32.64], R47 ;  /* 0x0000002f20007986 */ /* 0x0011e8000c10194a */
.L_x_203:
[----:B------:R-:W-:Y:S05]  /*13f0*/  BSYNC.RECONVERGENT B0 ;  /* 0x0000000000007941 */ /* 0x000fea0003800200 */
.L_x_202:
[----:B------:R-:W-:Y:S05]  /*1400*/  @P1 BRA `(.L_x_204) ;  /* 0x0000002000141947 */ /* 0x000fea0003800000 */
[----:B------:R-:W1:Y:S01]  /*1410*/  LDC.64 R30, c[0x0][0x540] ;  /* 0x00015000ff1e7b82 */ /* 0x000e620000000a00 */
[----:B------:R-:W-:Y:S01]  /*1420*/  UMOV UR48, 0xf0000000 ;  /* 0xf000000000307882 */ /* 0x000fe20000000000 */
[----:B------:R-:W-:Y:S01]  /*1430*/  UMOV UR49, 0x380fffff ;  /* 0x380fffff00317882 */ /* 0x000fe20000000000 */
[----:B0-----:R-:W0:-:S15]  /*1440*/  F2F.F32.F64 R32, R28 ;  /* 0x0000001c00207310 */ /* 0x001e1e0000301000 */
[----:B------:R-:W-:-:S15]  /*1450*/  NOP ;  /* 0x0000000000007918 */ /* 0x000fde0000000000 */
[----:B------:R-:W-:-:S15]  /*1460*/  NOP ;  /* 0x0000000000007918 */ /* 0x000fde0000000000 */
[----:B------:R-:W-:-:S15]  /*1470*/  NOP ;  /* 0x0000000000007918 */ /* 0x000fde0000000000 */
[----:B------:R-:W-:-:S04]  /*1480*/  NOP ;  /* 0x0000000000007918 */ /* 0x000fc80000000000 */
[----:B------:R-:W0:Y:S02]  /*1490*/  DSETP.GEU.AND P0, PT, |R28|, UR48, PT ;  /* 0x000000301c007e2a */ /* 0x000e24000bf0e200 */
[----:B0-----:R-:W-:-:S04]  /*14a0*/  @!P0 FMUL R32, R32, 1.175494350822287508e-38 ;  /* 0x0080000020208820 */ /* 0x001fc80000400000 */
[----:B------:R-:W-:-:S05]  /*14b0*/  FFMA.FTZ R32, R32, R26, R27 ;  /* 0x0000001a20207223 */ /* 0x000fca000001001b */
[----:B------:R-:W-:-:S04]  /*14c0*/  FSETP.NEU.FTZ.AND P0, PT, R32, UR71, PT ;  /* 0x0000004720007c0b */ /* 0x000fc8000bf1d000 */
[----:B------:R-:W-:-:S05]  /*14d0*/  FSEL R33, R32, R27, P0 ;  /* 0x0000001b20217208 */ /* 0x000fca0000000000 */
[----:B-1----:R1:W-:Y:S01]  /*14e0*/  STG.E desc[UR74][R30.64], R33 ;  /* 0x000000211e007986 */ /* 0x0023e2000c10194a */
[----:B------:R-:W-:Y:S05]  /*14f0*/  BRA `(.L_x_204) ;  /* 0x0000001c00d87947 */ /* 0x000fea0003800000 */
.L_x_201:
[----:B------:R-:W-:Y:S01]  /*1500*/  ISETP.GE.U32.AND P0, PT, R35, R24, PT ;  /* 0x000000182300720c */ /* 0x000fe20003f06070 */
[----:B------:R-:W-:Y:S03]  /*1510*/  BSSY.RECONVERGENT B0, `(.L_x_205) ;  /* 0x00000f9000007945 */ /* 0x000fe60003800200 */
[----:B------:R-:W-:-:S13]  /*1520*/  ISETP.GE.AND.EX P0, PT, R36, R25, PT, P0 ;  /* 0x000000192400720c */ /* 0x000fda0003f06300 */
[----:B------:R-:W-:Y:S05]  /*1530*/  @P0 BRA `(.L_x_206) ;  /* 0x0000000c00d80947 */ /* 0x000fea0003800000 */
[----:B------:R-:W-:Y:S01]  /*1540*/  MOV R32, RZ ;  /* 0x000000ff00207202 */ /* 0x000fe20000000f00 */
[----:B------:R-:W-:Y:S01]  /*1550*/  UISETP.NE.AND UP0, UPT, UR73, URZ, UPT ;  /* 0x000000ff4900728c */ /* 0x000fe2000bf05270 */
[----:B------:R-:W-:Y:S01]  /*1560*/  MOV R33, R35 ;  /* 0x0000002300217202 */ /* 0x000fe20000000f00 */
        /* <DEDUP_REMOVED lines=8> */
[----:B------:R-:W-:-:S04]  /*15f0*/  IMAD.HI.U32 R33, R35, UR34, R32 ;  /* 0x0000002223217c27 */ /* 0x000fc8000f8e0020 */
        /* <DEDUP_REMOVED lines=226> */
.L_x_207:
[----:B------:R-:W0:Y:S08]  /*2420*/  LDC.64 R30, c[0x0][0x548] ;  /* 0x00015200ff1e7b82 */ /* 0x000e300000000a00 */
[----:B------:R-:W1:Y:S01]  /*2430*/  LDC.64 R32, c[0x0][0x540] ;  /* 0x00015000ff207b82 */ /* 0x000e620000000a00 */
[----:B0-----:R-:W-:-:S05]  /*2440*/  FFMA.FTZ R30, R48, R30, R31 ;  /* 0x0000001e301e7223 */ /* 0x001fca000001001f */
[C---:B------:R-:W-:Y:S02]  /*2450*/  FSETP.NEU.FTZ.AND P0, PT, R30.reuse, UR71, PT ;  /* 0x000000471e007c0b */ /* 0x040fe4000bf1d000 */
[----:B-1----:R-:W-:Y:S02]  /*2460*/  IADD3 R32, P1, PT, R47, R32, RZ ;  /* 0x000000202f207210 */ /* 0x002fe40007f3e0ff */
[----:B------:R-:W-:Y:S02]  /*2470*/  FSEL R31, R30, R31, P0 ;  /* 0x0000001f1e1f7208 */ /* 0x000fe40000000000 */
[----:B------:R-:W-:-:S05]  /*2480*/  IADD3.X R33, PT, PT, RZ, R33, RZ, P1, !PT ;  /* 0x00000021ff217210 */ /* 0x000fca0000ffe4ff */
[----:B------:R0:W-:Y:S04]  /*2490*/  STG.E desc[UR74][R32.64], R31 ;  /* 0x0000001f20007986 */ /* 0x0001e8000c10194a */
.L_x_206:
[----:B------:R-:W-:Y:S05]  /*24a0*/  BSYNC.RECONVERGENT B0 ;  /* 0x0000000000007941 */ /* 0x000fea0003800200 */
.L_x_205:
[----:B------:R-:W-:-:S04]  /*24b0*/  IADD3 R47, P1, PT, R34, R35, RZ ;  /* 0x00000023222f7210 */ /* 0x000fc80007f3e0ff */
[----:B------:R-:W-:Y:S02]  /*24c0*/  ISETP.GE.U32.AND P0, PT, R47, R24, PT ;  /* 0x000000182f00720c */ /* 0x000fe40003f06070 */
[----:B------:R-:W-:-:S04]  /*24d0*/  IADD3.X R30, PT, PT, RZ, R36, RZ, P1, !PT ;  /* 0x00000024ff1e7210 */ /* 0x000fc80000ffe4ff */
[----:B------:R-:W-:-:S13]  /*24e0*/  ISETP.GE.AND.EX P0, PT, R30, R25, PT, P0 ;  /* 0x000000191e00720c */ /* 0x000fda0003f06300 */
[----:B------:R-:W-:Y:S05]  /*24f0*/  @P0 BRA `(.L_x_204) ;  /* 0x0000000c00d80947 */ /* 0x000fea0003800000 */
[----:B0-----:R-:W-:Y:S01]  /*2500*/  MOV R31, R47 ;  /* 0x0000002f001f7202 */ /* 0x001fe20000000f00 */
[----:B------:R-:W-:Y:S01]  /*2510*/  IMAD.MOV.U32 R30, RZ, RZ, RZ ;  /* 0x000000ffff1e7224 */ /* 0x000fe200078e00ff */
        /* <DEDUP_REMOVED lines=236> */
.L_x_208:
[----:B------:R-:W0:Y:S08]  /*33e0*/  LDC.64 R28, c[0x0][0x548] ;  /* 0x00015200ff1c7b82 */ /* 0x000e300000000a00 */
[----:B------:R-:W1:Y:S01]  /*33f0*/  LDC.64 R30, c[0x0][0x540] ;  /* 0x00015000ff1e7b82 */ /* 0x000e620000000a00 */
[----:B0-----:R-:W-:-:S05]  /*3400*/  FFMA.FTZ R28, R32, R28, R29 ;  /* 0x0000001c201c7223 */ /* 0x001fca000001001d */
[C---:B------:R-:W-:Y:S02]  /*3410*/  FSETP.NEU.FTZ.AND P0, PT, R28.reuse, UR71, PT ;  /* 0x000000471c007c0b */ /* 0x040fe4000bf1d000 */
[----:B-1----:R-:W-:Y:S02]  /*3420*/  IADD3 R30, P1, PT, R33, R30, RZ ;  /* 0x0000001e211e7210 */ /* 0x002fe40007f3e0ff */
[----:B------:R-:W-:-:S03]  /*3430*/  FSEL R29, R28, R29, P0 ;  /* 0x0000001d1c1d7208 */ /* 0x000fc60000000000 */
[----:B------:R-:W-:-:S05]  /*3440*/  IMAD.X R31, RZ, RZ, R31, P1 ;  /* 0x000000ffff1f7224 */ /* 0x000fca00008e061f */
[----:B------:R2:W-:Y:S03]  /*3450*/  STG.E desc[UR74][R30.64], R29 ;  /* 0x0000001d1e007986 */ /* 0x0005e6000c10194a */
.L_x_204:
[----:B------:R-:W-:Y:S01]  /*3460*/  IADD3 R35, P0, PT, R42, R35, RZ ;  /* 0x000000232a237210 */ /* 0x000fe20007f1e0ff */
[----:B------:R-:W-:Y:S05]  /*3470*/  WARPSYNC.ALL ;  /* 0x0000000000007948 */ /* 0x000fea0003800000 */
[----:B------:R-:W-:Y:S01]  /*3480*/  IADD3.X R36, PT, PT, RZ, R36, RZ, P0, !PT ;  /* 0x00000024ff247210 */ /* 0x000fe200007fe4ff */
[----:B------:R-:W-:Y:S01]  /*3490*/  BAR.SYNC.DEFER_BLOCKING 0x0 ;  /* 0x0000000000007b1d */ /* 0x000fe20000010000 */
[----:B------:R-:W-:-:S04]  /*34a0*/  ISETP.GE.U32.AND P0, PT, R35, R22, PT ;  /* 0x000000162300720c */ /* 0x000fc80003f06070 */
[----:B------:R-:W-:-:S13]  /*34b0*/  ISETP.GE.AND.EX P0, PT, R36, R41, PT, P0 ;  /* 0x000000292400720c */ /* 0x000fda0003f06300 */
[----:B------:R-:W-:Y:S05]  /*34c0*/  @!P0 BRA `(.L_x_209) ;  /* 0xffffffd400d88947 */ /* 0x000fea000383ffff */
[----:B------:R-:W-:Y:S05]  /*34d0*/  EXIT ;  /* 0x000000000000794d */ /* 0x000fea0003800000 */
        .weak           $__internal_10_$__cuda_sm20_div_s64
        .type           $__internal_10_$__cuda_sm20_div_s64,@function
        .size           $__internal_10_$__cuda_sm20_div_s64,(.L_x_296 - $__internal_10_$__cuda_sm20_div_s64)
$__internal_10_$__cuda_sm20_div_s64:
[----:B------:R-:W-:-:S04]  /*34e0*/  MOV R43, RZ ;  /* 0x000000ff002b7202 */ /* 0x000fc80000000f00 */
        /* <DEDUP_REMOVED lines=29> */
[----:B------:R-:W-:-:S03]  /*36c0*/  IMAD.WIDE.U32 R22, P0, R23, R24, R22 ;  /* 0x0000001817167225 */ /* 0x000fc60007800016 */
[----:B------:R-:W-:Y:S01]  /*36d0*/  SEL R30, R30, UR5, !P1 ;  /* 0x000000051e1e7c07 */ /* 0x000fe2000c800000 */
[----:B------:R-:W-:-:S04]  /*36e0*/  IMAD.HI.U32 R32, R27, R24, RZ ;  /* 0x000000181b207227 */ /* 0x000fc800078e00ff */
[----:B------:R-:W-:-:S04]  /*36f0*/  IMAD.HI.U32 R22, P2, R27, R31, R22 ;  /* 0x0000001f1b167227 */ /* 0x000fc80007840016 */
[----:B------:R-:W-:Y:S02]  /*3700*/  IMAD R23, R27, R24, RZ ;  /* 0x000000181b177224 */ /* 0x000fe400078e02ff */
[----:B------:R-:W-:-:S03]  /*3710*/  IMAD.X R27, R32, 0x1, R27, P0 ;  /* 0x00000001201b7824 */ /* 0x000fc600000e061b */
[----:B------:R-:W-:Y:S01]  /*3720*/  IADD3 R24, P3, PT, R23, R22, RZ ;  /* 0x0000001617187210 */ /* 0x000fe20007f7e0ff */
[----:B------:R-:W-:-:S03]  /*3730*/  HFMA2 R23, -RZ, RZ, 0, 0 ;  /* 0x00000000ff177431 */ /* 0x000fc600000001ff */
[----:B------:R-:W-:Y:S01]  /*3740*/  IADD3.X R27, PT, PT, RZ, RZ, R27, P3, P2 ;  /* 0x000000ffff1b7210 */ /* 0x000fe20001fe441b */
[----:B------:R-:W-:-:S04]  /*3750*/  IMAD.HI.U32 R22, R24, R25, RZ ;  /* 0x0000001918167227 */ /* 0x000fc800078e00ff */
[-C--:B------:R-:W-:Y:S02]  /*3760*/  IMAD R31, R27, R30.reuse, RZ ;  /* 0x0000001e1b1f7224 */ /* 0x080fe400078e02ff */
[----:B------:R-:W-:-:S04]  /*3770*/  IMAD.WIDE.U32 R22, R24, R30, R22 ;  /* 0x0000001e18167225 */ /* 0x000fc800078e0016 */
[----:B------:R-:W-:-:S04]  /*3780*/  IMAD.HI.U32 R22, P0, R27, R25, R22 ;  /* 0x000000191b167227 */ /* 0x000fc80007800016 */
[----:B------:R-:W-:Y:S01]  /*3790*/  IMAD.HI.U32 R23, R27, R30, RZ ;  /* 0x0000001e1b177227 */ /* 0x000fe200078e00ff */
[----:B------:R-:W-:-:S04]  /*37a0*/  IADD3 R27, P2, PT, R31, R22, RZ ;  /* 0x000000161f1b7210 */ /* 0x000fc80007f5e0ff */
[----:B------:R-:W-:-:S05]  /*37b0*/  IADD3.X R22, PT, PT, R23, RZ, RZ, P0, !PT ;  /* 0x000000ff17167210 */ /* 0x000fca00007fe4ff */
[----:B------:R-:W-:Y:S02]  /*37c0*/  IMAD.X R31, RZ, RZ, R22, P2 ;  /* 0x000000ffff1f7224 */ /* 0x000fe400010e0616 */
        /* <DEDUP_REMOVED lines=18> */
[----:B------:R-:W-:Y:S02]  /*38f0*/  SEL R24, R24, R27, P0 ;  /* 0x0000001b18187207 */ /* 0x000fe40000000000 */
[----:B------:R-:W-:Y:S02]  /*3900*/  MOV R27, 0x0 ;  /* 0x00000000001b7802 */ /* 0x000fe40000000f00 */
[----:B------:R-:W-:Y:S02]  /*3910*/  SEL R25, R25, R22, P0 ;  /* 0x0000001619197207 */ /* 0x000fe40000000000 */
[----:B------:R-:W-:Y:S02]  /*3920*/  IADD3 R23, P2, PT, RZ, -R24, RZ ;  /* 0x80000018ff177210 */ /* 0x000fe40007f5e0ff */
[----:B------:R-:W-:Y:S02]  /*3930*/  ISETP.NE.U32.AND P0, PT, R42, RZ, PT ;  /* 0x000000ff2a00720c */ /* 0x000fe40003f05070 */
[----:B------:R-:W-:-:S02]  /*3940*/  IADD3.X R22, PT, PT, RZ, ~R25, RZ, P2, !PT ;  /* 0x80000019ff167210 */ /* 0x000fc400017fe4ff */
[----:B------:R-:W-:Y:S02]  /*3950*/  ISETP.NE.AND.EX P0, PT, RZ, RZ, PT, P0 ;  /* 0x000000ffff00720c */ /* 0x000fe40003f05300 */
[----:B------:R-:W-:Y:S02]  /*3960*/  SEL R24, R23, R24, !P1 ;  /* 0x0000001817187207 */ /* 0x000fe40004800000 */
[----:B------:R-:W-:Y:S02]  /*3970*/  SEL R25, R22, R25, !P1 ;  /* 0x0000001916197207 */ /* 0x000fe40004800000 */
[----:B------:R-:W-:Y:S02]  /*3980*/  SEL R24, R24, 0xffffffff, P0 ;  /* 0xffffffff18187807 */ /* 0x000fe40000000000 */
[----:B------:R-:W-:Y:S01]  /*3990*/  SEL R25, R25, 0xffffffff, P0 ;  /* 0xffffffff19197807 */ /* 0x000fe20000000000 */
[----:B------:R-:W-:Y:S06]  /*39a0*/  RET.REL.NODEC R26 `(_ZN2at6native55_GLOBAL__N__1da31dc6_22_DistributionUniform_cu_67fa25cf43distribution_elementwise_grid_stride_kernelIfLi4EZNS0_9templates4cuda21uniform_and_transformIffPNS_17CUDAGeneratorImplEZZZNS4_14uniform_kernelIS7_EEvRNS_18TensorIteratorBaseEddT_ENKUlvE_clEvENKUlvE0_clEvEUlfE_EEvSA_T1_T2_EUlP24curandStatePhilox4_32_10E_ZNS1_27distribution_nullary_kernelIff7double2S7_SJ_SE_EEvSA_SG_RKT3_T4_EUlifE0_EEvlNS_15PhiloxCudaStateESF_SG_) ;  /* 0xffffffc41a947950 */ /* 0x000fec0003c3ffff */
.L_x_210:
        /* <DEDUP_REMOVED lines=13> */
.L_x_296:


//--------------------- .text._ZN2at6native55_GLOBAL__N__1da31dc6_22_DistributionUniform_cu_67fa25cf43distribution_elementwise_grid_stride_kernelIfLi4EZNS0_9templates4cuda21uniform_and_transformIffPNS_17CUDAGeneratorImplEZZZNS4_14uniform_kernelIS7_EEvRNS_18TensorIteratorBaseEddT_ENKUlvE_clEvENKUlvE0_clEvEUlfE_EEvSA_T1_T2_EUlP24curandStatePhilox4_32_10E_ZNS1_27distribution_nullary_kernelIff7double2S7_SJ_SE_EEvSA_SG_RKT3_T4_EUlifE_EEvlNS_15PhiloxCudaStateESF_SG_ --------------------------
	.section	.text._ZN2at6native55_GLOBAL__N__1da31dc6_22_DistributionUniform_cu_67fa25cf43distribution_elementwise_grid_stride_kernelIfLi4EZNS0_9templates4cuda21uniform_and_transformIffPNS_17CUDAGeneratorImplEZZZNS4_14uniform_kernelIS7_EEvRNS_18TensorIteratorBaseEddT_ENKUlvE_clEvENKUlvE0_clEvEUlfE_EEvSA_T1_T2_EUlP24curandStatePhilox4_32_10E_ZNS1_27distribution_nullary_kernelIff7double2S7_SJ_SE_EEvSA_SG_RKT3_T4_EUlifE_EEvlNS_15PhiloxCudaStateESF_SG_,"ax",@progbits
	.align	128
.text._ZN2at6native55_GLOBAL__N__1da31dc6_22_DistributionUniform_cu_67fa25cf43distribution_elementwise_grid_stride_kernelIfLi4EZNS0_9templates4cuda21uniform_and_transformIffPNS_17CUDAGeneratorImplEZZZNS4_14uniform_kernelIS7_EEvRNS_18TensorIteratorBaseEddT_ENKUlvE_clEvENKUlvE0_clEvEUlfE_EEvSA_T1_T2_EUlP24curandStatePhilox4_32_10E_ZNS1_27distribution_nullary_kernelIff7double2S7_SJ_SE_EEvSA_SG_RKT3_T4_EUlifE_EEvlNS_15PhiloxCudaStateESF_SG_:
        .type           _ZN2at6native55_GLOBAL__N__1da31dc6_22_DistributionUniform_cu_67fa25cf43distribution_elementwise_grid_stride_kernelIfLi4EZNS0_9templates4cuda21uniform_and_transformIffPNS_17CUDAGeneratorImplEZZZNS4_14uniform_kernelIS7_EEvRNS_18TensorIteratorBaseEddT_ENKUlvE_clEvENKUlvE0_clEvEUlfE_EEvSA_T1_T2_EUlP24curandStatePhilox4_32_10E_ZNS1_27distribution_nullary_kernelIff7double2S7_SJ_SE_EEvSA_SG_RKT3_T4_EUlifE_EEvlNS_15PhiloxCudaStateESF_SG_,@function
        .size           _ZN2at6native55_GLOBAL__N__1da31dc6_22_DistributionUniform_cu_67fa25cf43distribution_elementwise_grid_stride_kernelIfLi4EZNS0_9templates4cuda21uniform_and_transformIffPNS_17CUDAGeneratorImplEZZZNS4_14uniform_kernelIS7_EEvRNS_18TensorIteratorBaseEddT_ENKUlvE_clEvENKUlvE0_clEvEUlfE_EEvSA_T1_T2_EUlP24curandStatePhilox4_32_10E_ZNS1_27distribution_nullary_kernelIff7double2S7_SJ_SE_EEvSA_SG_RKT3_T4_EUlifE_EEvlNS_15PhiloxCudaStateESF_SG_,(.L_x_298 - _ZN2at6native55_GLOBAL__N__1da31dc6_22_DistributionUniform_cu_67fa25cf43distribution_elementwise_grid_stride_kernelIfLi4EZNS0_9templates4cuda21uniform_and_transformIffPNS_17CUDAGeneratorImplEZZZNS4_14uniform_kernelIS7_EEvRNS_18TensorIteratorBaseEddT_ENKUlvE_clEvENKUlvE0_clEvEUlfE_EEvSA_T1_T2_EUlP24curandStatePhilox4_32_10E_ZNS1_27distribution_nullary_kernelIff7double2S7_SJ_SE_EEvSA_SG_RKT3_T4_EUlifE_EEvlNS_15PhiloxCudaStateESF_SG_)
        .other          _ZN2at6native55_GLOBAL__N__1da31dc6_22_DistributionUniform_cu_67fa25cf43distribution_elementwise_grid_stride_kernelIfLi4EZNS0_9templates4cuda21uniform_and_transformIffPNS_17CUDAGeneratorImplEZZZNS4_14uniform_kernelIS7_EEvRNS_18TensorIteratorBaseEddT_ENKUlvE_clEvENKUlvE0_clEvEUlfE_EEvSA_T1_T2_EUlP24curandStatePhilox4_32_10E_ZNS1_27distribution_nullary_kernelIff7double2S7_SJ_SE_EEvSA_SG_RKT3_T4_EUlifE_EEvlNS_15PhiloxCudaStateESF_SG_,@"STO_CUDA_ENTRY STV_DEFAULT"
_ZN2at6native55_GLOBAL__N__1da31dc6_22_DistributionUniform_cu_67fa25cf43distribution_elementwise_grid_stride_kernelIfLi4EZNS0_9templates4cuda21uniform_and_transformIffPNS_17CUDAGeneratorImplEZZZNS4_14uniform_kernelIS7_EEvRNS_18TensorIteratorBaseEddT_ENKUlvE_clEvENKUlvE0_clEvEUlfE_EEvSA_T1_T2_EUlP24curandStatePhilox4_32_10E_ZNS1_27distribution_nullary_kernelIff7double2S7_SJ_SE_EEvSA_SG_RKT3_T4_EUlifE_EEvlNS_15PhiloxCudaStateESF_SG_:
        /* <DEDUP_REMOVED lines=12> */
[----:B0-----:R-:W-:Y:S01]  /*00c0*/  MOV R18, UR4 ;  /* 0x0000000400127c02 */ /* 0x001fe20008000f00 */
[----:B------:R-:W-:-:S06]  /*00d0*/  IMAD.U32 R19, RZ, RZ, UR5 ;  /* 0x00000005ff137e24 */ /* 0x000fcc000f8e00ff */
[----:B------:R-:W2:Y:S01]  /*00e0*/  @P0 LDG.E.64 R18, desc[UR6][R18.64] ;  /* 0x0000000612120981 */ /* 0x000ea2000c1e1b00 */
[----:B------:R-:W0:Y:S01]  /*00f0*/  S2UR UR4, SR_CTAID.X ;  /* 0x00000000000479c3 */ /* 0x000e220000002500 */
[----:B------:R-:W-:Y:S01]  /*0100*/  HFMA2 R45, -RZ, RZ, 0, 0 ;  /* 0x00000000ff2d7431 */ /* 0x000fe200000001ff */
        /* <DEDUP_REMOVED lines=28> */
[----:B------:R-:W-:Y:S02]  /*02d0*/  LOP3.LUT R16, R3, R6, R11, 0x96, !PT ;  /* 0x0000000603107212 */ /* 0x000fe400078e960b */
[C---:B------:R-:W-:Y:S01]  /*02e0*/  IADD3 R11, PT, PT, R19.reuse, -0x56f99767, RZ ;  /* 0xa9066899130b7810 */ /* 0x040fe20007ffe0ff */
        /* <DEDUP_REMOVED lines=21> */
[----:B------:R-:W-:Y:S01]  /*0440*/  IADD3 R14, PT, PT, R19, 0x646e171e, RZ ;  /* 0x646e171e130e7810 */ /* 0x000fe20007ffe0ff */
[C---:B------:R-:W-:Y:S01]  /*0450*/  VIADD R12, R18.reuse, 0x1715609d ;  /* 0x1715609d120c7836 */ /* 0x040fe20000000000 */
[----:B------:R-:W-:Y:S01]  /*0460*/  IADD3 R17, PT, PT, R18, -0xe443238, RZ ;  /* 0xf1bbcdc812117810 */ /* 0x000fe20007ffe0ff */
[----:B------:R-:W-:-:S03]  /*0470*/  IMAD.WIDE.U32 R20, R20, -0x326172a9, RZ ;  /* 0xcd9e8d5714147825 */ /* 0x000fc600078e00ff */
[----:B------:R-:W-:Y:S01]  /*0480*/  LOP3.LUT R24, R12, R22, R29, 0x96, !PT ;  /* 0x000000160c187212 */ /* 0x000fe200078e961d */
[----:B------:R-:W-:Y:S01]  /*0490*/  VIADD R15, R19, 0x1fd5c5a3 ;  /* 0x1fd5c5a3130f7836 */ /* 0x000fe20000000000 */
[----:B------:R-:W-:Y:S01]  /*04a0*/  LOP3.LUT R34, R13, R28, R21, 0x96, !PT ;  /* 0x0000001c0d227212 */ /* 0x000fe200078e9615 */
[----:B------:R-:W-:Y:S02]  /*04b0*/  VIADD R43, R18, 0x8ff34781 ;  /* 0x8ff34781122b7836 */ /* 0x000fe40000000000 */
[----:B------:R-:W-:-:S04]  /*04c0*/  IMAD.WIDE.U32 R24, R24, -0x2daee0ad, RZ ;  /* 0xd2511f5318187825 */ /* 0x000fc800078e00ff */
[----:B------:R-:W-:Y:S01]  /*04d0*/  IMAD.WIDE.U32 R34, R34, -0x2daee0ad, RZ ;  /* 0xd2511f5322227825 */ /* 0x000fe200078e00ff */
[----:B------:R-:W-:-:S03]  /*04e0*/  LOP3.LUT R22, R14, R16, R25, 0x96, !PT ;  /* 0x000000100e167212 */ /* 0x000fc600078e9619 */
[----:B------:R-:W-:Y:S01]  /*04f0*/  VIADD R16, R18, 0x5384540f ;  /* 0x5384540f12107836 */ /* 0x000fe20000000000 */
[----:B------:R-:W-:Y:S01]  /*0500*/  LOP3.LUT R21, R15, R24, R35, 0x96, !PT ;  /* 0x000000180f157212 */ /* 0x000fe200078e9623 */
[----:B------:R-:W-:-:S05]  /*0510*/  IMAD.WIDE.U32 R22, R22, -0x326172a9, RZ ;  /* 0xcd9e8d5716167825 */ /* 0x000fca00078e00ff */
[----:B------:R-:W-:Y:S01]  /*0520*/  LOP3.LUT R30, R16, R20, R23, 0x96, !PT ;  /* 0x00000014101e7212 */ /* 0x000fe200078e9617 */
[----:B------:R-:W-:-:S04]  /*0530*/  IMAD.WIDE.U32 R20, R21, -0x326172a9, RZ ;  /* 0xcd9e8d5715147825 */ /* 0x000fc800078e00ff */
[----:B------:R-:W-:Y:S01]  /*0540*/  IMAD.WIDE.U32 R30, R30, -0x2daee0ad, RZ ;  /* 0xd2511f531e1e7825 */ /* 0x000fe200078e00ff */
[----:B------:R-:W-:-:S04]  /*0550*/  LOP3.LUT R39, R17, R22, R21, 0x96, !PT ;  /* 0x0000001611277212 */ /* 0x000fc800078e9615 */
[----:B------:R-:W-:Y:S01]  /*0560*/  LOP3.LUT R34, R38, R34, R31, 0x96, !PT ;  /* 0x0000002226227212 */ /* 0x000fe200078e961f */
[----:B------:R-:W-:-:S04]  /*0570*/  IMAD.HI.U32 R21, R39, -0x2daee0ad, RZ ;  /* 0xd2511f5327157827 */ /* 0x000fc800078e00ff */
[----:B------:R-:W-:Y:S01]  /*0580*/  IMAD.HI.U32 R37, R34, -0x326172a9, RZ ;  /* 0xcd9e8d5722257827 */ /* 0x000fe200078e00ff */
[----:B------:R-:W-:-:S04]  /*0590*/  LOP3.LUT R30, R30, R21, RZ, 0x3c, !PT ;  /* 0x000000151e1e7212 */ /* 0x000fc800078e3cff */
[----:B------:R-:W-:Y:S01]  /*05a0*/  LOP3.LUT R37, R43, R20, R37, 0x96, !PT ;  /* 0x000000142b257212 */ /* 0x000fe200078e9625 */
        /* <DEDUP_REMOVED lines=8> */
[----:B0-----:R-:W-:Y:S01]  /*0630*/  MOV R20, RZ ;  /* 0x000000ff00147202 */ /* 0x001fe20000000f00 */
        /* <DEDUP_REMOVED lines=12> */
.L_x_211:
[----:B------:R-:W-:-:S07]  /*0700*/  MOV R28, 0x720 ;  /* 0x00000720001c7802 */ /* 0x000fce0000000f00 */
[----:B------:R-:W-:Y:S05]  /*0710*/  CALL.REL.NOINC `($__internal_11_$__cuda_sm20_div_s64) ;  /* 0x00000008009c7944 */ /* 0x000fea0003c00000 */
.L_x_212:
        /* <DEDUP_REMOVED lines=10> */
[----:B------:R-:W0:Y:S01]  /*07c0*/  LDC.64 R22, c[0x0][0x380] ;  /* 0x0000e000ff167b82 */ /* 0x000e220000000a00 */
[----:B------:R-:W-:Y:S01]  /*07d0*/  IMAD R34, R34, -0x326172a9, RZ ;  /* 0xcd9e8d5722227824 */ /* 0x000fe200078e02ff */
[----:B------:R-:W-:Y:S01]  /*07e0*/  LOP3.LUT R30, R30, R47, RZ, 0x3c, !PT ;  /* 0x0000002f1e1e7212 */ /* 0x000fe200078e3cff */
[----:B------:R-:W1:Y:S01]  /*07f0*/  LDCU.64 UR8, c[0x0][0x3a8] ;  /* 0x00007500ff0877ac */ /* 0x000e620008000a00 */
[----:B------:R-:W-:-:S07]  /*0800*/  LOP3.LUT R48, R48, 0x3, RZ, 0xc0, !PT ;  /* 0x0000000330307812 */ /* 0x000fce00078ec0ff */
.L_x_220:
[----:B------:R-:W-:Y:S01]  /*0810*/  VIADD R0, R0, 0x1 ;  /* 0x0000000100007836 */ /* 0x000fe20000000000 */
[----:B------:R-:W-:Y:S03]  /*0820*/  BSSY.RECONVERGENT B0, `(.L_x_213) ;  /* 0x000000c000007945 */ /* 0x000fe60003800200 */
[C---:B------:R-:W-:Y:S01]  /*0830*/  IMAD.WIDE.U32 R32, R0.reuse, -0x2daee0ad, RZ ;  /* 0xd2511f5300207825 */ /* 0x040fe200078e00ff */
[----:B------:R-:W-:-:S13]  /*0840*/  ISETP.NE.AND P0, PT, R0, RZ, PT ;  /* 0x000000ff0000720c */ /* 0x000fda0003f05270 */
[----:B01-3--:R-:W-:Y:S05]  /*0850*/  @P0 BRA `(.L_x_214) ;  /* 0x0000000000200947 */ /* 0x00bfea0003800000 */
        /* <DEDUP_REMOVED lines=8> */
.L_x_214:
[----:B-1----:R-:W-:Y:S05]  /*08e0*/  BSYNC.RECONVERGENT B0 ;  /* 0x0000000000007941 */ /* 0x002fea0003800200 */
.L_x_213:
        /* <DEDUP_REMOVED lines=51> */
.L_x_215:
        /* <DEDUP_REMOVED lines=9> */
.L_x_216:
[----:B------:R-:W1:Y:S01]  /*0cb0*/  LDC.64 R26, c[0x0][0x3b0] ;  /* 0x0000ec00ff1a7b82 */ /* 0x000e620000000a00 */
[-C--:B0-----:R-:W-:Y:S01]  /*0cc0*/  ISETP.GE.U32.AND P0, PT, R41, R22.reuse, PT ;  /* 0x000000162900720c */ /* 0x081fe20003f06070 */
[----:B------:R-:W-:Y:S01]  /*0cd0*/  BSSY.RECONVERGENT B0, `(.L_x_217) ;  /* 0x0000028000007945 */ /* 0x000fe20003800200 */
[----:B------:R-:W-:Y:S01]  /*0ce0*/  IADD3 R53, P2, PT, R40, R41, RZ ;  /* 0x0000002928357210 */ /* 0x000fe20007f5e0ff */
[----:B------:R-:W-:Y:S01]  /*0cf0*/  HFMA2 R32, -RZ, RZ, 0, 0 ;  /* 0x00000000ff207431 */ /* 0x000fe200000001ff */
[----:B------:R-:W-:Y:S02]  /*0d00*/  ISETP.GE.AND.EX P0, PT, R42, R23, PT, P0 ;  /* 0x000000172a00720c */ /* 0x000fe40003f06300 */
[----:B------:R-:W-:Y:S01]  /*0d10*/  ISETP.GE.U32.AND P1, PT, R53, R22, PT ;  /* 0x000000163500720c */ /* 0x000fe20003f26070 */
[----:B------:R-:W0:Y:S01]  /*0d20*/  LDC.64 R28, c[0x0][0x3b8] ;  /* 0x0000ee00ff1c7b82 */ /* 0x000e220000000a00 */
[----:B------:R-:W-:-:S05]  /*0d30*/  IMAD.X R30, RZ, RZ, R42, P2 ;  /* 0x000000ffff1e7224 */ /* 0x000fca00010e062a */
[----:B------:R-:W-:Y:S01]  /*0d40*/  ISETP.GE.AND.EX P1, PT, R30, R23, PT, P1 ;  /* 0x000000171e00720c */ /* 0x000fe20003f26310 */
[----:B------:R-:W-:-:S03]  /*0d50*/  IMAD.WIDE.U32 R30, R31, 0x200000, RZ ;  /* 0x002000001f1e7825 */ /* 0x000fc600078e00ff */
[----:B------:R-:W-:Y:S01]  /*0d60*/  LOP3.LUT R52, R30, R33, RZ, 0x3c, !PT ;  /* 0x000000211e347212 */ /* 0x000fe200078e3cff */
[----:B------:R-:W-:Y:S01]  /*0d70*/  IMAD.MOV.U32 R33, RZ, RZ, 0x3ca00000 ;  /* 0x3ca00000ff217424 */ /* 0x000fe200078e00ff */
[----:B------:R-:W-:Y:S07]  /*0d80*/  @P0 BRA `(.L_x_218) ;  /* 0x0000000000700947 */ /* 0x000fee0003800000 */
[----:B------:R-:W-:Y:S01]  /*0d90*/  IMAD.WIDE.U32 R34, R34, 0x200000, RZ ;  /* 0x0020000022227825 */ /* 0x000fe200078e00ff */
[----:B------:R-:W-:Y:S01]  /*0da0*/  UMOV UR4, 0xf0000000 ;  /* 0xf000000000047882 */ /* 0x000fe20000000000 */
[----:B------:R-:W-:Y:S01]  /*0db0*/  UMOV UR5, 0x380fffff ;  /* 0x380fffff00057882 */ /* 0x000fe20000000000 */
[----:B------:R-:W-:Y:S01]  /*0dc0*/  LOP3.LUT R34, R34, R37, RZ, 0x3c, !PT ;  /* 0x0000002522227212 */ /* 0x000fe200078e3cff */
[----:B-1----:R-:W-:-:S05]  /*0dd0*/  IMAD R37, R41, R26, RZ ;  /* 0x0000001a29257224 */ /* 0x002fca00078e02ff */
[----:B------:R-:W1:-:S15]  /*0de0*/  I2F.F64.U64 R34, R34 ;  /* 0x0000002200227312 */ /* 0x000e5e0000301800 */
[----:B------:R-:W-:-:S15]  /*0df0*/  NOP ;  /* 0x0000000000007918 */ /* 0x000fde0000000000 */
[----:B------:R-:W-:-:S15]  /*0e00*/  NOP ;  /* 0x0000000000007918 */ /* 0x000fde0000000000 */
[----:B------:R-:W-:-:S15]  /*0e10*/  NOP ;  /* 0x0000000000007918 */ /* 0x000fde0000000000 */
[----:B------:R-:W-:-:S04]  /*0e20*/  NOP ;  /* 0x0000000000007918 */ /* 0x000fc80000000000 */
[----:B-1----:R-:W1:-:S15]  /*0e30*/  DFMA R34, R34, R32, 5.5511151231257827021e-17 ;  /* 0x3c9000002222742b */ /* 0x002e5e0000000020 */
[----:B------:R-:W-:-:S15]  /*0e40*/  NOP ;  /* 0x0000000000007918 */ /* 0x000fde0000000000 */
[----:B------:R-:W-:-:S15]  /*0e50*/  NOP ;  /* 0x0000000000007918 */ /* 0x000fde0000000000 */
[----:B------:R-:W-:-:S15]  /*0e60*/  NOP ;  /* 0x0000000000007918 */ /* 0x000fde0000000000 */
[----:B------:R-:W-:-:S04]  /*0e70*/  NOP ;  /* 0x0000000000007918 */ /* 0x000fc80000000000 */
[----:B-1----:R-:W1:-:S15]  /*0e80*/  F2F.F32.F64 R36, R34 ;  /* 0x0000002200247310 */ /* 0x002e5e0000301000 */
[----:B------:R-:W-:-:S15]  /*0e90*/  NOP ;  /* 0x0000000000007918 */ /* 0x000fde0000000000 */
[----:B------:R-:W-:-:S15]  /*0ea0*/  NOP ;  /* 0x0000000000007918 */ /* 0x000fde0000000000 */
[----:B------:R-:W-:-:S15]  /*0eb0*/  NOP ;  /* 0x0000000000007918 */ /* 0x000fde0000000000 */
[----:B------:R-:W-:-:S04]  /*0ec0*/  NOP ;  /* 0x0000000000007918 */ /* 0x000fc80000000000 */
[----:B------:R-:W1:Y:S02]  /*0ed0*/  DSETP.GEU.AND P0, PT, |R34|, UR4, PT ;  /* 0x0000000422007e2a */ /* 0x000e64000bf0e200 */
[----:B-1----:R-:W-:-:S04]  /*0ee0*/  @!P0 FMUL R36, R36, 1.175494350822287508e-38 ;  /* 0x0080000024248820 */ /* 0x002fc80000400000 */
[----:B0-----:R-:W-:Y:S01]  /*0ef0*/  FFMA.FTZ R34, R36, R27, R28 ;  /* 0x0000001b24227223 */ /* 0x001fe2000001001c */
[----:B------:R-:W-:-:S04]  /*0f00*/  IADD3 R36, P2, PT, R37, UR8, RZ ;  /* 0x0000000825247c10 */ /* 0x000fc8000ff5e0ff */
[C---:B------:R-:W-:Y:S02]  /*0f10*/  FSETP.NEU.FTZ.AND P0, PT, R34.reuse, R29, PT ;  /* 0x0000001d2200720b */ /* 0x040fe40003f1d000 */
[----:B------:R-:W-:Y:S02]  /*0f20*/  LEA.HI.X.SX32 R37, R37, UR9, 0x1, P2 ;  /* 0x0000000925257c11 */ /* 0x000fe400090f0eff */
[----:B------:R-:W-:-:S05]  /*0f30*/  FSEL R35, R34, R28, P0 ;  /* 0x0000001c22237208 */ /* 0x000fca0000000000 */
[----:B------:R2:W-:Y:S04]  /*0f40*/  STG.E desc[UR6][R36.64], R35 ;  /* 0x0000002324007986 */ /* 0x0005e8000c101906 */
.L_x_218:
[----:B------:R-:W-:Y:S05]  /*0f50*/  BSYNC.RECONVERGENT B0 ;  /* 0x0000000000007941 */ /* 0x000fea0003800200 */
.L_x_217:
[----:B------:R-:W-:-:S06]  /*0f60*/  IMAD.MOV.U32 R30, RZ, RZ, R52 ;  /* 0x000000ffff1e7224 */ /* 0x000fcc00078e0034 */
[----:B------:R-:W3:-:S15]  /*0f70*/  I2F.F64.U64 R30, R30 ;  /* 0x0000001e001e7312 */ /* 0x000ede0000301800 */
[----:B------:R-:W-:-:S15]  /*0f80*/  NOP ;  /* 0x0000000000007918 */ /* 0x000fde0000000000 */
[----:B------:R-:W-:-:S15]  /*0f90*/  NOP ;  /* 0x0000000000007918 */ /* 0x000fde0000000000 */
[----:B------:R-:W-:-:S15]  /*0fa0*/  NOP ;  /* 0x0000000000007918 */ /* 0x000fde0000000000 */
[----:B------:R-:W-:-:S04]  /*0fb0*/  NOP ;  /* 0x0000000000007918 */ /* 0x000fc80000000000 */
[----:B---3--:R3:W4:Y:S02]  /*0fc0*/  DFMA R32, R30, R32, 5.5511151231257827021e-17 ;  /* 0x3c9000001e20742b */ /* 0x0087240000000020 */
[----:B---34-:R-:W-:Y:S05]  /*0fd0*/  @P1 BRA `(.L_x_219) ;  /* 0x0000000000401947 */ /* 0x018fea0003800000 */
[----:B------:R-:W-:Y:S01]  /*0fe0*/  UMOV UR4, 0xf0000000 ;  /* 0xf000000000047882 */ /* 0x000fe20000000000 */
[----:B------:R-:W-:Y:S01]  /*0ff0*/  UMOV UR5, 0x380fffff ;  /* 0x380fffff00057882 */ /* 0x000fe20000000000 */
[----:B------:R-:W3:-:S15]  /*1000*/  F2F.F32.F64 R31, R32 ;  /* 0x00000020001f7310 */ /* 0x000ede0000301000 */
[----:B------:R-:W-:-:S15]  /*1010*/  NOP ;  /* 0x0000000000007918 */ /* 0x000fde0000000000 */
[----:B------:R-:W-:-:S15]  /*1020*/  NOP ;  /* 0x0000000000007918 */ /* 0x000fde0000000000 */
[----:B------:R-:W-:-:S15]  /*1030*/  NOP ;  /* 0x0000000000007918 */ /* 0x000fde0000000000 */
[----:B------:R-:W-:-:S04]  /*1040*/  NOP ;  /* 0x0000000000007918 */ /* 0x000fc80000000000 */
[----:B------:R-:W3:Y:S01]  /*1050*/  DSETP.GEU.AND P0, PT, |R32|, UR4, PT ;  /* 0x0000000420007e2a */ /* 0x000ee2000bf0e200 */
[----:B-1----:R-:W-:Y:S02]  /*1060*/  IMAD R53, R53, R26, RZ ;  /* 0x0000001a35357224 */ /* 0x002fe400078e02ff */
[----:B---3--:R-:W-:-:S04]  /*1070*/  @!P0 FMUL R31, R31, 1.175494350822287508e-38 ;  /* 0x008000001f1f8820 */ /* 0x008fc80000400000 */
[----:B0-----:R-:W-:Y:S01]  /*1080*/  FFMA.FTZ R31, R31, R27, R28 ;  /* 0x0000001b1f1f7223 */ /* 0x001fe2000001001c */
[----:B------:R-:W-:-:S04]  /*1090*/  IADD3 R26, P1, PT, R53, UR8, RZ ;  /* 0x00000008351a7c10 */ /* 0x000fc8000ff3e0ff */
[----:B------:R-:W-:Y:S02]  /*10a0*/  FSETP.NEU.FTZ.AND P0, PT, R31, R29, PT ;  /* 0x0000001d1f00720b */ /* 0x000fe40003f1d000 */
[----:B------:R-:W-:Y:S02]  /*10b0*/  LEA.HI.X.SX32 R27, R53, UR9, 0x1, P1 ;  /* 0x00000009351b7c11 */ /* 0x000fe400088f0eff */
[----:B------:R-:W-:-:S05]  /*10c0*/  FSEL R31, R31, R28, P0 ;  /* 0x0000001c1f1f7208 */ /* 0x000fca0000000000 */
[----:B------:R3:W-:Y:S04]  /*10d0*/  STG.E desc[UR6][R26.64], R31 ;  /* 0x0000001f1a007986 */ /* 0x0007e8000c101906 */
.L_x_219:
[----:B------:R-:W-:Y:S01]  /*10e0*/  IADD3 R41, P0, PT, R46, R41, RZ ;  /* 0x000000292e297210 */ /* 0x000fe20007f1e0ff */
[----:B------:R-:W-:Y:S05]  /*10f0*/  WARPSYNC.ALL ;  /* 0x0000000000007948 */ /* 0x000fea0003800000 */
[----:B------:R-:W-:Y:S01]  /*1100*/  IADD3.X R42, PT, PT, RZ, R42, RZ, P0, !PT ;  /* 0x0000002aff2a7210 */ /* 0x000fe200007fe4ff */
        /* <DEDUP_REMOVED lines=8> */
        .weak           $__internal_11_$__cuda_sm20_div_s64
        .type           $__internal_11_$__cuda_sm20_div_s64,@function
        .size           $__internal_11_$__cuda_sm20_div_s64,(.L_x_298 - $__internal_11_$__cuda_sm20_div_s64)
$__internal_11_$__cuda_sm20_div_s64:
[----:B------:R-:W-:Y:S02]  /*1190*/  IMAD.MOV.U32 R24, RZ, RZ, R46 ;  /* 0x000000ffff187224 */ /* 0x000fe400078e002e */
[----:B------:R-:W-:-:S04]  /*11a0*/  IMAD.MOV.U32 R25, RZ, RZ, RZ ;  /* 0x000000ffff197224 */ /* 0x000fc800078e00ff */
        /* <DEDUP_REMOVED lines=9> */
[----:B------:R-:W-:-:S05]  /*1240*/  IADD3 R27, P0, PT, RZ, -R20, RZ ;  /* 0x80000014ff1b7210 */ /* 0x000fca0007f1e0ff */
[----:B------:R-:W-:-:S04]  /*1250*/  IMAD.HI.U32 R20, R22, R27, RZ ;  /* 0x0000001b16147227 */ /* 0x000fc800078e00ff */
[----:B------:R-:W-:Y:S02]  /*1260*/  IMAD.X R29, RZ, RZ, ~R21, P0 ;  /* 0x000000ffff1d7224 */ /* 0x000fe400000e0e15 */
[----:B------:R-:W-:Y:S02]  /*1270*/  IMAD.MOV.U32 R21, RZ, RZ, R22 ;  /* 0x000000ffff157224 */ /* 0x000fe400078e0016 */
[-C--:B------:R-:W-:Y:S02]  /*1280*/  IMAD R25, R23, R29.reuse, RZ ;  /* 0x0000001d17197224 */ /* 0x080fe400078e02ff */
[----:B------:R-:W-:-:S04]  /*1290*/  IMAD.WIDE.U32 R20, P0, R22, R29, R20 ;  /* 0x0000001d16147225 */ /* 0x000fc80007800014 */
[----:B------:R-:W-:-:S04]  /*12a0*/  IMAD.HI.U32 R29, R23, R29, RZ ;  /* 0x0000001d171d7227 */ /* 0x000fc800078e00ff */
[----:B------:R-:W-:-:S05]  /*12b0*/  IMAD.HI.U32 R20, P1, R23, R27, R20 ;  /* 0x0000001b17147227 */ /* 0x000fca0007820014 */
[----:B------:R-:W-:Y:S02]  /*12c0*/  IADD3 R21, P2, PT, R25, R20, RZ ;  /* 0x0000001419157210 */ /* 0x000fe40007f5e0ff */
[----:B------:R-:W-:-:S03]  /*12d0*/  IADD3.X R20, PT, PT, R29, R23, RZ, P0, !PT ;  /* 0x000000171d147210 */ /* 0x000fc600007fe4ff */
[----:B------:R-:W-:Y:S01]  /*12e0*/  IMAD.WIDE.U32 R22, R21, R46, RZ ;  /* 0x0000002e15167225 */ /* 0x000fe200078e00ff */
[----:B------:R-:W-:Y:S02]  /*12f0*/  IADD3.X R25, PT, PT, RZ, RZ, R20, P2, P1 ;  /* 0x000000ffff197210 */ /* 0x000fe400017e2414 */
[----:B------:R-:W-:Y:S02]  /*1300*/  ISETP.LE.AND P1, PT, RZ, UR5, PT ;  /* 0x00000005ff007c0c */ /* 0x000fe4000bf23270 */
[----:B------:R-:W-:Y:S01]  /*1310*/  IADD3 R27, P0, PT, RZ, -R22, RZ ;  /* 0x80000016ff1b7210 */ /* 0x000fe20007f1e0ff */
[----:B------:R-:W-:Y:S01]  /*1320*/  IMAD R22, R25, R46, R23 ;  /* 0x0000002e19167224 */ /* 0x000fe200078e0217 */
[----:B------:R-:W-:-:S03]  /*1330*/  IADD3 R23, P4, PT, RZ, -UR4, RZ ;  /* 0x80000004ff177c10 */ /* 0x000fc6000ff9e0ff */
[----:B------:R-:W-:Y:S01]  /*1340*/  IMAD.HI.U32 R20, R21, R27, RZ ;  /* 0x0000001b15147227 */ /* 0x000fe200078e00ff */
[----:B------:R-:W-:-:S03]  /*1350*/  SEL R23, R23, UR4, !P1 ;  /* 0x0000000417177c07 */ /* 0x000fc6000c800000 */
[----:B------:R-:W-:Y:S02]  /*1360*/  IMAD.X R22, RZ, RZ, ~R22, P0 ;  /* 0x000000ffff167224 */ /* 0x000fe400000e0e16 */
[----:B------:R-:W-:Y:S02]  /*1370*/  IMAD.X R24, RZ, RZ, ~UR5, P4 ;  /* 0x80000005ff187e24 */ /* 0x000fe4000a0e06ff */
        /* <DEDUP_REMOVED lines=18> */
[-C--:B------:R-:W-:Y:S01]  /*14a0*/  IMAD R22, R29, R46.reuse, R21 ;  /* 0x0000002e1d167224 */ /* 0x080fe200078e0215 */
[----:B------:R-:W-:Y:S02]  /*14b0*/  IADD3 R31, P0, PT, -R20, R23, RZ ;  /* 0x00000017141f7210 */ /* 0x000fe40007f1e1ff */
[----:B------:R-:W-:Y:S02]  /*14c0*/  IADD3 R20, P3, PT, R27, 0x1, RZ ;  /* 0x000000011b147810 */ /* 0x000fe40007f7e0ff */
[----:B------:R-:W-:Y:S01]  /*14d0*/  IADD3 R21, P2, PT, -R46, R31, RZ ;  /* 0x0000001f2e157210 */ /* 0x000fe20007f5e1ff */
[----:B------:R-:W-:Y:S01]  /*14e0*/  IMAD.X R24, R25, 0x1, ~R22, P0 ;  /* 0x0000000119187824 */ /* 0x000fe200000e0e16 */
[----:B------:R-:W-:Y:S01]  /*14f0*/  ISETP.GE.U32.AND P0, PT, R31, R46, PT ;  /* 0x0000002e1f00720c */ /* 0x000fe20003f06070 */
[----:B------:R-:W-:-:S03]  /*1500*/  IMAD.X R22, RZ, RZ, R29, P3 ;  /* 0x000000ffff167224 */ /* 0x000fc600018e061d */
[C---:B------:R-:W-:Y:S02]  /*1510*/  ISETP.GE.U32.AND.EX P0, PT, R24.reuse, RZ, PT, P0 ;  /* 0x000000ff1800720c */ /* 0x040fe40003f06100 */
[----:B------:R-:W-:Y:S02]  /*1520*/  IADD3.X R23, PT, PT, R24, -0x1, RZ, P2, !PT ;  /* 0xffffffff18177810 */ /* 0x000fe400017fe4ff */
[----:B------:R-:W-:Y:S02]  /*1530*/  SEL R21, R21, R31, P0 ;  /* 0x0000001f15157207 */ /* 0x000fe40000000000 */
[----:B------:R-:W-:Y:S02]  /*1540*/  SEL R23, R23, R24, P0 ;  /* 0x0000001817177207 */ /* 0x000fe40000000000 */
[----:B------:R-:W-:Y:S02]  /*1550*/  SEL R27, R20, R27, P0 ;  /* 0x0000001b141b7207 */ /* 0x000fe40000000000 */
[----:B------:R-:W-:-:S02]  /*1560*/  ISETP.GE.U32.AND P2, PT, R21, R46, PT ;  /* 0x0000002e1500720c */ /* 0x000fc40003f46070 */
[----:B------:R-:W-:Y:S02]  /*1570*/  SEL R20, R22, R29, P0 ;  /* 0x0000001d16147207 */ /* 0x000fe40000000000 */
[----:B------:R-:W-:Y:S02]  /*1580*/  IADD3 R24, P3, PT, R27, 0x1, RZ ;  /* 0x000000011b187810 */ /* 0x000fe40007f7e0ff */
[----:B------:R-:W-:Y:S02]  /*1590*/  ISETP.GE.U32.AND.EX P0, PT, R23, RZ, PT, P2 ;  /* 0x000000ff1700720c */ /* 0x000fe40003f06120 */
[-C--:B------:R-:W-:Y:S02]  /*15a0*/  IADD3.X R25, PT, PT, RZ, R20.reuse, RZ, P3, !PT ;  /* 0x00000014ff197210 */ /* 0x080fe40001ffe4ff */
[----:B------:R-:W-:Y:S02]  /*15b0*/  SEL R24, R24, R27, P0 ;  /* 0x0000001b18187207 */ /* 0x000fe40000000000 */
[----:B------:R-:W-:-:S02]  /*15c0*/  SEL R25, R25, R20, P0 ;  /* 0x0000001419197207 */ /* 0x000fc40000000000 */
[-C--:B------:R-:W-:Y:S02]  /*15d0*/  IADD3 R21, P2, PT, RZ, -R24.reuse, RZ ;  /* 0x80000018ff157210 */ /* 0x080fe40007f5e0ff */
[----:B------:R-:W-:Y:S02]  /*15e0*/  ISETP.NE.U32.AND P0, PT, R46, RZ, PT ;  /* 0x000000ff2e00720c */ /* 0x000fe40003f05070 */
[----:B------:R-:W-:Y:S01]  /*15f0*/  MOV R29, 0x0 ;  /* 0x00000000001d7802 */ /* 0x000fe20000000f00 */
[----:B------:R-:W-:Y:S01]  /*1600*/  IMAD.X R20, RZ, RZ, ~R25, P2 ;  /* 0x000000ffff147224 */ /* 0x000fe200010e0e19 */
[----:B------:R-:W-:Y:S02]  /*1610*/  ISETP.NE.AND.EX P0, PT, RZ, RZ, PT, P0 ;  /* 0x000000ffff00720c */ /* 0x000fe40003f05300 */
[----:B------:R-:W-:Y:S02]  /*1620*/  SEL R24, R21, R24, !P1 ;  /* 0x0000001815187207 */ /* 0x000fe40004800000 */
[----:B------:R-:W-:-:S02]  /*1630*/  SEL R25, R20, R25, !P1 ;  /* 0x0000001914197207 */ /* 0x000fc40004800000 */
[----:B------:R-:W-:Y:S02]  /*1640*/  SEL R24, R24, 0xffffffff, P0 ;  /* 0xffffffff18187807 */ /* 0x000fe40000000000 */
[----:B------:R-:W-:Y:S01]  /*1650*/  SEL R25, R25, 0xffffffff, P0 ;  /* 0xffffffff19197807 */ /* 0x000fe20000000000 */
[----:B------:R-:W-:Y:S06]  /*1660*/  RET.REL.NODEC R28 `(_ZN2at6native55_GLOBAL__N__1da31dc6_22_DistributionUniform_cu_67fa25cf43distribution_elementwise_grid_stride_kernelIfLi4EZNS0_9templates4cuda21uniform_and_transformIffPNS_17CUDAGeneratorImplEZZZNS4_14uniform_kernelIS7_EEvRNS_18TensorIteratorBaseEddT_ENKUlvE_clEvENKUlvE0_clEvEUlfE_EEvSA_T1_T2_EUlP24curandStatePhilox4_32_10E_ZNS1_27distribution_nullary_kernelIff7double2S7_SJ_SE_EEvSA_SG_RKT3_T4_EUlifE_EEvlNS_15PhiloxCudaStateESF_SG_) ;  /* 0xffffffe81c647950 */ /* 0x000fec0003c3ffff */
.L_x_221:
        /* <DEDUP_REMOVED lines=9> */
.L_x_298:


//--------------------- .text._ZN2at6native55_GLOBAL__N__1da31dc6_22_DistributionUniform_cu_67fa25cf43distribution_elementwise_grid_stride_kernelIdLi2EZNS0_9templates4cuda21uniform_and_transformIddPNS_17CUDAGeneratorImplEZZZNS4_14uniform_kernelIS7_EEvRNS_18TensorIteratorBaseEddT_ENKUlvE_clEvENKUlvE_clEvEUldE_EEvSA_T1_T2_EUlP24curandStatePhilox4_32_10E0_ZNS1_27distribution_nullary_kernelIdd6float4S7_SJ_SE_EEvSA_SG_RKT3_T4_EUlidE0_EEvlNS_15PhiloxCudaStateESF_SG_ --------------------------
	.section	.text._ZN2at6native55_GLOBAL__N__1da31dc6_22_DistributionUniform_cu_67fa25cf43distribution_elementwise_grid_stride_kernelIdLi2EZNS0_9templates4cuda21uniform_and_transformIddPNS_17CUDAGeneratorImplEZZZNS4_14uniform_kernelIS7_EEvRNS_18TensorIteratorBaseEddT_ENKUlvE_clEvENKUlvE_clEvEUldE_EEvSA_T1_T2_EUlP24curandStatePhilox4_32_10E0_ZNS1_27distribution_nullary_kernelIdd6float4S7_SJ_SE_EEvSA_SG_RKT3_T4_EUlidE0_EEvlNS_15PhiloxCudaStateESF_SG_,"ax",@progbits
	.align	128
.text._ZN2at6native55_GLOBAL__N__1da31dc6_22_DistributionUniform_cu_67fa25cf43distribution_elementwise_grid_stride_kernelIdLi2EZNS0_9templates4cuda21uniform_and_transformIddPNS_17CUDAGeneratorImplEZZZNS4_14uniform_kernelIS7_EEvRNS_18TensorIteratorBaseEddT_ENKUlvE_clEvENKUlvE_clEvEUldE_EEvSA_T1_T2_EUlP24curandStatePhilox4_32_10E0_ZNS1_27distribution_nullary_kernelIdd6float4S7_SJ_SE_EEvSA_SG_RKT3_T4_EUlidE0_EEvlNS_15PhiloxCudaStateESF_SG_:
        .type           _ZN2at6native55_GLOBAL__N__1da31dc6_22_DistributionUniform_cu_67fa25cf43distribution_elementwise_grid_stride_kernelIdLi2EZNS0_9templates4cuda21uniform_and_transformIddPNS_17CUDAGeneratorImplEZZZNS4_14uniform_kernelIS7_EEvRNS_18TensorIteratorBaseEddT_ENKUlvE_clEvENKUlvE_clEvEUldE_EEvSA_T1_T2_EUlP24curandStatePhilox4_32_10E0_ZNS1_27distribution_nullary_kernelIdd6float4S7_SJ_SE_EEvSA_SG_RKT3_T4_EUlidE0_EEvlNS_15PhiloxCudaStateESF_SG_,@function
        .size           _ZN2at6native55_GLOBAL__N__1da31dc6_22_DistributionUniform_cu_67fa25cf43distribution_elementwise_grid_stride_kernelIdLi2EZNS0_9templates4cuda21uniform_and_transformIddPNS_17CUDAGeneratorImplEZZZNS4_14uniform_kernelIS7_EEvRNS_18TensorIteratorBaseEddT_ENKUlvE_clEvENKUlvE_clEvEUldE_EEvSA_T1_T2_EUlP24curandStatePhilox4_32_10E0_ZNS1_27distribution_nullary_kernelIdd6float4S7_SJ_SE_EEvSA_SG_RKT3_T4_EUlidE0_EEvlNS_15PhiloxCudaStateESF_SG_,(.L_x_300 - _ZN2at6native55_GLOBAL__N__1da31dc6_22_DistributionUniform_cu_67fa25cf43distribution_elementwise_grid_stride_kernelIdLi2EZNS0_9templates4cuda21uniform_and_transformIddPNS_17CUDAGeneratorImplEZZZNS4_14uniform_kernelIS7_EEvRNS_18TensorIteratorBaseEddT_ENKUlvE_clEvENKUlvE_clEvEUldE_EEvSA_T1_T2_EUlP24curandStatePhilox4_32_10E0_ZNS1_27distribution_nullary_kernelIdd6float4S7_SJ_SE_EEvSA_SG_RKT3_T4_EUlidE0_EEvlNS_15PhiloxCudaStateESF_SG_)
        .other          _ZN2at6native55_GLOBAL__N__1da31dc6_22_DistributionUniform_cu_67fa25cf43distribution_elementwise_grid_stride_kernelIdLi2EZNS0_9templates4cuda21uniform_and_transformIddPNS_17CUDAGeneratorImplEZZZNS4_14uniform_kernelIS7_EEvRNS_18TensorIteratorBaseEddT_ENKUlvE_clEvENKUlvE_clEvEUldE_EEvSA_T1_T2_EUlP24curandStatePhilox4_32_10E0_ZNS1_27distribution_nullary_kernelIdd6float4S7_SJ_SE_EEvSA_SG_RKT3_T4_EUlidE0_EEvlNS_15PhiloxCudaStateESF_SG_,@"STO_CUDA_ENTRY STV_DEFAULT"
_ZN2at6native55_GLOBAL__N__1da31dc6_22_DistributionUniform_cu_67fa25cf43distribution_elementwise_grid_stride_kernelIdLi2EZNS0_9templates4cuda21uniform_and_transformIddPNS_17CUDAGeneratorImplEZZZNS4_14uniform_kernelIS7_EEvRNS_18TensorIteratorBaseEddT_ENKUlvE_clEvENKUlvE_clEvEUldE_EEvSA_T1_T2_EUlP24curandStatePhilox4_32_10E0_ZNS1_27distribution_nullary_kernelIdd6float4S7_SJ_SE_EEvSA_SG_RKT3_T4_EUlidE0_EEvlNS_15PhiloxCudaStateESF_SG_:
        /* <DEDUP_REMOVED lines=34> */
[----:B------:R-:W-:Y:S02]  /*0220*/  IADD3 R5, PT, PT, R22, 0x3c6ef372, RZ ;  /* 0x3c6ef37216057810 */ /* 0x000fe40007ffe0ff */
        /* <DEDUP_REMOVED lines=28> */
[----:B------:R-:W-:Y:S02]  /*03f0*/  VIADD R12, R22, 0x1715609d ;  /* 0x1715609d160c7836 */ /* 0x000fe40000000000 */
[----:B------:R-:W-:-:S03]  /*0400*/  IMAD.WIDE.U32 R18, R18, -0x326172a9, RZ ;  /* 0xcd9e8d5712127825 */ /* 0x000fc600078e00ff */
[----:B------:R-:W-:Y:S01]  /*0410*/  LOP3.LUT R20, R12, R20, R25, 0x96, !PT ;  /* 0x000000140c147212 */ /* 0x000fe200078e9619 */
[----:B------:R-:W-:Y:S01]  /*0420*/  VIADD R14, R23, 0x646e171e ;  /* 0x646e171e170e7836 */ /* 0x000fe20000000000 */
[----:B------:R-:W-:Y:S01]  /*0430*/  LOP3.LUT R24, R13, R24, R19, 0x96, !PT ;  /* 0x000000180d187212 */ /* 0x000fe200078e9613 */
[----:B0-----:R-:W-:Y:S02]  /*0440*/  IMAD R17, R30, UR6, RZ ;  /* 0x000000061e117c24 */ /* 0x001fe4000f8e02ff */
[----:B------:R-:W-:-:S03]  /*0450*/  IMAD.WIDE.U32 R20, R20, -0x2daee0ad, RZ ;  /* 0xd2511f5314147825 */ /* 0x000fc600078e00ff */
[----:B------:R-:W-:Y:S01]  /*0460*/  SHF.L.U32 R40, R17, 0x1, RZ ;  /* 0x0000000111287819 */ /* 0x000fe200000006ff */
[----:B------:R-:W-:Y:S01]  /*0470*/  IMAD.WIDE.U32 R24, R24, -0x2daee0ad, RZ ;  /* 0xd2511f5318187825 */ /* 0x000fe200078e00ff */
[----:B------:R-:W-:Y:S02]  /*0480*/  LOP3.LUT R38, R14, R16, R21, 0x96, !PT ;  /* 0x000000100e267212 */ /* 0x000fe400078e9615 */
[----:B------:R-:W-:Y:S01]  /*0490*/  IADD3 R21, PT, PT, R23, -0x24c28bd8, RZ ;  /* 0xdb3d742817157810 */ /* 0x000fe20007ffe0ff */
[----:B------:R-:W-:Y:S01]  /*04a0*/  VIADD R16, R22, 0x5384540f ;  /* 0x5384540f16107836 */ /* 0x000fe20000000000 */
[----:B------:R-:W-:Y:S01]  /*04b0*/  LOP3.LUT R32, R15, R20, R25, 0x96, !PT ;  /* 0x000000140f207212 */ /* 0x000fe200078e9619 */
[----:B------:R-:W-:Y:S01]  /*04c0*/  IMAD.WIDE.U32 R38, R38, -0x326172a9, RZ ;  /* 0xcd9e8d5726267825 */ /* 0x000fe200078e00ff */
[----:B------:R-:W-:-:S03]  /*04d0*/  MOV R20, R37 ;  /* 0x0000002500147202 */ /* 0x000fc60000000f00 */
[----:B------:R-:W-:Y:S01]  /*04e0*/  VIADD R19, R22, 0xf1bbcdc8 ;  /* 0xf1bbcdc816137836 */ /* 0x000fe20000000000 */
[----:B------:R-:W-:Y:S01]  /*04f0*/  LOP3.LUT R34, R16, R18, R39, 0x96, !PT ;  /* 0x0000001210227212 */ /* 0x000fe200078e9627 */
[----:B------:R-:W-:Y:S01]  /*0500*/  IMAD.WIDE.U32 R32, R32, -0x326172a9, RZ ;  /* 0xcd9e8d5720207825 */ /* 0x000fe200078e00ff */
[----:B------:R-:W-:-:S03]  /*0510*/  MOV R18, R36 ;  /* 0x0000002400127202 */ /* 0x000fc60000000f00 */
[----:B------:R-:W-:Y:S01]  /*0520*/  IMAD.WIDE.U32 R34, R34, -0x2daee0ad, RZ ;  /* 0xd2511f5322227825 */ /* 0x000fe200078e00ff */
[----:B------:R-:W-:-:S04]  /*0530*/  LOP3.LUT R38, R19, R38, R33, 0x96, !PT ;  /* 0x0000002613267212 */ /* 0x000fc800078e9621 */
[----:B------:R-:W-:Y:S01]  /*0540*/  LOP3.LUT R39, R21, R24, R35, 0x96, !PT ;  /* 0x0000001815277212 */ /* 0x000fe200078e9623 */
[----:B------:R-:W-:Y:S06]  /*0550*/  BRA.U UP0, `(.L_x_222) ;  /* 0x0000000100507547 */ /* 0x000fec000b800000 */
[----:B------:R-:W0:Y:S01]  /*0560*/  I2F.U32.RP R26, R40 ;  /* 0x00000028001a7306 */ /* 0x000e220000209000 */
[----:B------:R-:W-:Y:S02]  /*0570*/  IADD3 R27, PT, PT, RZ, -R40, RZ ;  /* 0x80000028ff1b7210 */ /* 0x000fe40007ffe0ff */
[----:B------:R-:W-:Y:S02]  /*0580*/  ISETP.NE.U32.AND P2, PT, R40, RZ, PT ;  /* 0x000000ff2800720c */ /* 0x000fe40003f45070 */
[----:B------:R-:W-:-:S03]  /*0590*/  MOV R29, RZ ;  /* 0x000000ff001d7202 */ /* 0x000fc60000000f00 */
        /* <DEDUP_REMOVED lines=14> */
[----:B------:R-:W-:Y:S01]  /*0680*/  @!P2 LOP3.LUT R28, RZ, R40, RZ, 0x33, !PT ;  /* 0x00000028ff1ca212 */ /* 0x000fe200078e33ff */
[----:B------:R-:W-:Y:S06]  /*0690*/  BRA `(.L_x_223) ;  /* 0x0000000000107947 */ /* 0x000fec0003800000 */
.L_x_222:
[----:B------:R-:W-:-:S07]  /*06a0*/  MOV R28, 0x6c0 ;  /* 0x000006c0001c7802 */ /* 0x000fce0000000f00 */
[----:B------:R-:W-:Y:S05]  /*06b0*/  CALL.REL.NOINC `($__internal_12_$__cuda_sm20_div_s64) ;  /* 0x0000002c00387944 */ /* 0x000fea0003c00000 */
[----:B------:R-:W-:Y:S01]  /*06c0*/  MOV R28, R26 ;  /* 0x0000001a001c7202 */ /* 0x000fe20000000f00 */
[----:B------:R-:W-:-:S07]  /*06d0*/  IMAD.MOV.U32 R29, RZ, RZ, R27 ;  /* 0x000000ffff1d7224 */ /* 0x000fce00078e001b */
.L_x_223:
        /* <DEDUP_REMOVED lines=12> */
[----:B------:R-:W-:Y:S01]  /*07a0*/  IMAD.HI.U32 R45, R38, -0x2daee0ad, RZ ;  /* 0xd2511f53262d7827 */ /* 0x000fe200078e00ff */
[----:B------:R-:W-:Y:S01]  /*07b0*/  LOP3.LUT R44, R44, 0x3, RZ, 0xc0, !PT ;  /* 0x000000032c2c7812 */ /* 0x000fe200078ec0ff */
[----:B------:R-:W2:Y:S02]  /*07c0*/  LDCU.64 UR74, c[0x0][0x548] ;  /* 0x0000a900ff4a77ac */ /* 0x000ea40008000a00 */
[----:B------:R-:W-:Y:S01]  /*07d0*/  IMAD.HI.U32 R43, R39, -0x326172a9, RZ ;  /* 0xcd9e8d57272b7827 */ /* 0x000fe200078e00ff */
[----:B------:R-:W-:Y:S01]  /*07e0*/  LOP3.LUT R45, R34, R45, RZ, 0x3c, !PT ;  /* 0x0000002d222d7212 */ /* 0x000fe200078e3cff */
[----:B------:R-:W3:Y:S01]  /*07f0*/  LDCU UR4, c[0x0][0x3a8] ;  /* 0x00007500ff0477ac */ /* 0x000ee20008000800 */
[----:B------:R-:W4:Y:S01]  /*0800*/  LDC.64 R28, c[0x0][0x558] ;  /* 0x00015600ff1c7b82 */ /* 0x000f220000000a00 */
[----:B------:R-:W-:Y:S01]  /*0810*/  VIADD R42, R22, 0x8ff34781 ;  /* 0x8ff34781162a7836 */ /* 0x000fe20000000000 */
[----:B------:R-:W1:Y:S04]  /*0820*/  LDCU UR70, c[0x0][0x3ac] ;  /* 0x00007580ff4677ac */ /* 0x000e680008000800 */
[----:B------:R-:W-:Y:S01]  /*0830*/  LOP3.LUT R43, R42, R32, R43, 0x96, !PT ;  /* 0x000000202a2b7212 */ /* 0x000fe200078e962b */
[----:B------:R-:W1:Y:S01]  /*0840*/  LDCU UR69, c[0x0][0x4d8] ;  /* 0x00009b00ff4577ac */ /* 0x000e620008000800 */
        /* <DEDUP_REMOVED lines=60> */
.L_x_236:
[----:B------:R-:W-:Y:S01]  /*0c10*/  IADD3 R0, PT, PT, R0, 0x1, RZ ;  /* 0x0000000100007810 */ /* 0x000fe20007ffe0ff */
[----:B------:R-:W-:Y:S03]  /*0c20*/  BSSY.RECONVERGENT B0, `(.L_x_224) ;  /* 0x000000c000007945 */ /* 0x000fe60003800200 */
[C---:B------:R-:W-:Y:S01]  /*0c30*/  ISETP.NE.AND P0, PT, R0.reuse, RZ, PT ;  /* 0x000000ff0000720c */ /* 0x040fe20003f05270 */
[----:B0-----:R-:W-:-:S12]  /*0c40*/  IMAD.WIDE.U32 R48, R0, -0x2daee0ad, RZ ;  /* 0xd2511f5300307825 */ /* 0x001fd800078e00ff */
[----:B-12---:R-:W-:Y:S05]  /*0c50*/  @P0 BRA `(.L_x_225) ;  /* 0x0000000000200947 */ /* 0x006fea0003800000 */
        /* <DEDUP_REMOVED lines=8> */
.L_x_225:
[----:B0-----:R-:W-:Y:S05]  /*0ce0*/  BSYNC.RECONVERGENT B0 ;  /* 0x0000000000007941 */ /* 0x001fea0003800200 */
.L_x_224:
[----:B------:R-:W-:Y:S01]  /*0cf0*/  LOP3.LUT R34, R37, R49, R23, 0x96, !PT ;  /* 0x0000003125227212 */ /* 0x000fe200078e9617 */
[----:B------:R-:W-:Y:S01]  /*0d00*/  IMAD.WIDE.U32 R32, R36, -0x326172a9, RZ ;  /* 0xcd9e8d5724207825 */ /* 0x000fe200078e00ff */
[----:B------:R-:W-:-:S03]  /*0d10*/  ISETP.GT.AND P0, PT, R44, 0x1, PT ;  /* 0x000000012c00780c */ /* 0x000fc60003f04270 */
        /* <DEDUP_REMOVED lines=28> */
[----:B------:R-:W-:-:S03]  /*0ee0*/  MOV R35, R39 ;  /* 0x0000002700237202 */ /* 0x000fc60000000f00 */
[----:B------:R-:W-:Y:S01]  /*0ef0*/  IMAD.WIDE.U32 R32, R32, -0x2daee0ad, RZ ;  /* 0xd2511f5320207825 */ /* 0x000fe200078e00ff */
[----:B------:R-:W-:-:S03]  /*0f00*/  LOP3.LUT R47, R15, R48, R47, 0x96, !PT ;  /* 0x000000300f2f7212 */ /* 0x000fc600078e962f */
[----:B------:R-:W-:Y:S01]  /*0f10*/  VIADD R48, R23, 0x96a522ad ;  /* 0x96a522ad17307836 */ /* 0x000fe20000000000 */
[----:B------:R-:W-:Y:S01]  /*0f20*/  LOP3.LUT R39, R21, R46, R33, 0x96, !PT ;  /* 0x0000002e15277212 */ /* 0x000fe200078e9621 */
[----:B------:R-:W-:-:S03]  /*0f30*/  IMAD.WIDE.U32 R46, R47, -0x326172a9, RZ ;  /* 0xcd9e8d572f2e7825 */ /* 0x000fc600078e00ff */
[----:B------:R-:W-:Y:S01]  /*0f40*/  LOP3.LUT R45, R45, R48, RZ, 0x3c, !PT ;  /* 0x000000302d2d7212 */ /* 0x000fe200078e3cff */
[----:B------:R-:W-:-:S04]  /*0f50*/  IMAD.HI.U32 R49, R39, -0x326172a9, RZ ;  /* 0xcd9e8d5727317827 */ /* 0x000fc800078e00ff */
[----:B------:R-:W-:Y:S01]  /*0f60*/  IMAD R48, R38, -0x2daee0ad, RZ ;  /* 0xd2511f5326307824 */ /* 0x000fe200078e02ff */
[----:B------:R-:W-:Y:S02]  /*0f70*/  LOP3.LUT R38, R19, R34, R47, 0x96, !PT ;  /* 0x0000002213267212 */ /* 0x000fe400078e962f */
[----:B------:R-:W-:Y:S02]  /*0f80*/  MOV R34, R43 ;  /* 0x0000002b00227202 */ /* 0x000fe40000000f00 */
[----:B------:R-:W-:Y:S01]  /*0f90*/  LOP3.LUT R43, R42, R46, R49, 0x96, !PT ;  /* 0x0000002e2a2b7212 */ /* 0x000fe200078e9631 */
[----:B------:R-:W-:Y:S06]  /*0fa0*/  @P0 BRA `(.L_x_226) ;  /* 0x0000000000180947 */ /* 0x000fec0003800000 */
[----:B------:R-:W-:Y:S01]  /*0fb0*/  ISETP.NE.AND P0, PT, R44, RZ, PT ;  /* 0x000000ff2c00720c */ /* 0x000fe20003f05270 */
[----:B------:R-:W-:-:S12]  /*0fc0*/  IMAD R35, R35, -0x326172a9, RZ ;  /* 0xcd9e8d5723237824 */ /* 0x000fd800078e02ff */
[----:B------:R-:W-:Y:S05]  /*0fd0*/  @!P0 BRA `(.L_x_227) ;  /* 0x0000000000208947 */ /* 0x000fea0003800000 */
[----:B------:R-:W-:Y:S01]  /*0fe0*/  MOV R34, R35 ;  /* 0x0000002300227202 */ /* 0x000fe20000000f00 */
[----:B------:R-:W-:Y:S01]  /*0ff0*/  IMAD.MOV.U32 R35, RZ, RZ, R45 ;  /* 0x000000ffff237224 */ /* 0x000fe200078e002d */
[----:B------:R-:W-:Y:S06]  /*1000*/  BRA `(.L_x_227) ;  /* 0x0000000000147947 */ /* 0x000fec0003800000 */
.L_x_226:
[----:B------:R-:W-:Y:S02]  /*1010*/  ISETP.NE.AND P0, PT, R44, 0x3, PT ;  /* 0x000000032c00780c */ /* 0x000fe40003f05270 */
[----:B------:R-:W-:Y:S02]  /*1020*/  MOV R34, R48 ;  /* 0x0000003000227202 */ /* 0x000fe40000000f00 */
[----:B------:R-:W-:-:S09]  /*1030*/  MOV R35, R43 ;  /* 0x0000002b00237202 */ /* 0x000fd20000000f00 */
[----:B------:R-:W-:Y:S01]  /*1040*/  @P0 IMAD.MOV.U32 R34, RZ, RZ, R45 ;  /* 0x000000ffff220224 */ /* 0x000fe200078e002d */
[----:B------:R-:W-:-:S07]  /*1050*/  @P0 MOV R35, R48 ;  /* 0x0000003000230202 */ /* 0x000fce0000000f00 */
.L_x_227:
[----:B------:R-:W-:Y:S01]  /*1060*/  UISETP.NE.AND UP0, UPT, UR4, URZ, UPT ;  /* 0x000000ff0400728c */ /* 0x000fe2000bf05270 */
[----:B------:R-:W-:Y:S01]  /*1070*/  I2FP.F32.U32 R45, R34 ;  /* 0x00000022002d7245 */ /* 0x000fe20000201000 */
[----:B------:R-:W-:Y:S01]  /*1080*/  HFMA2 R34, -RZ, RZ, 0.1171875, 0 ;  /* 0x2f800000ff227431 */ /* 0x000fe200000001ff */
[----:B------:R-:W-:-:S04]  /*1090*/  I2FP.F32.U32 R46, R35 ;  /* 0x00000023002e7245 */ /* 0x000fc80000201000 */
[-C--:B------:R-:W-:Y:S01]  /*10a0*/  FFMA.FTZ R45, R45, R34.reuse, 1.1641532182693481445e-10 ;  /* 0x2f0000002d2d7423 */ /* 0x080fe20000010022 */
[----:B------:R-:W-:Y:S01]  /*10b0*/  FFMA.FTZ R46, R46, R34, 1.1641532182693481445e-10 ;  /* 0x2f0000002e2e7423 */ /* 0x000fe20000010022 */
[----:B------:R-:W-:Y:S06]  /*10c0*/  BRA.U UP0, `(.L_x_228) ;  /* 0x0000000100ac7547 */ /* 0x000fec000b800000 */
[----:B------:R-:W-:Y:S01]  /*10d0*/  ISETP.GE.U32.AND P0, PT, R18, R30, PT ;  /* 0x0000001e1200720c */ /* 0x000fe20003f06070 */
        /* <DEDUP_REMOVED lines=8> */
[----:B------:R-:W-:-:S04]  /*1160*/  FMUL.FTZ R45, R45, 1 ;  /* 0x3f8000002d2d7820 */ /* 0x000fc80000410000 */
[----:B------:R-:W1:-:S15]  /*1170*/  F2F.F64.F32 R34, R45 ;  /* 0x0000002d00227310 */ /* 0x000e5e0000201800 */
[----:B------:R-:W-:-:S15]  /*1180*/  NOP ;  /* 0x0000000000007918 */ /* 0x000fde0000000000 */
[----:B------:R-:W-:-:S15]  /*1190*/  NOP ;  /* 0x0000000000007918 */ /* 0x000fde0000000000 */
[----:B------:R-:W-:-:S15]  /*11a0*/  NOP ;  /* 0x0000000000007918 */ /* 0x000fde0000000000 */
[----:B------:R-:W-:-:S04]  /*11b0*/  NOP ;  /* 0x0000000000007918 */ /* 0x000fc80000000000 */
[----:B-1----:R-:W1:-:S15]  /*11c0*/  DFMA R34, R34, UR74, R26 ;  /* 0x0000004a22227c2b */ /* 0x002e5e000800001a */
[----:B------:R-:W-:-:S15]  /*11d0*/  NOP ;  /* 0x0000000000007918 */ /* 0x000fde0000000000 */
[----:B------:R-:W-:-:S15]  /*11e0*/  NOP ;  /* 0x0000000000007918 */ /* 0x000fde0000000000 */
[----:B------:R-:W-:-:S15]  /*11f0*/  NOP ;  /* 0x0000000000007918 */ /* 0x000fde0000000000 */
[----:B------:R-:W-:-:S04]  /*1200*/  NOP ;  /* 0x0000000000007918 */ /* 0x000fc80000000000 */
[----:B-1----:R-:W1:Y:S02]  /*1210*/  DSETP.NEU.AND P0, PT, R34, R28, PT ;  /* 0x0000001c2200722a */ /* 0x002e640003f0d000 */
[----:B-1----:R-:W-:Y:S02]  /*1220*/  FSEL R34, R34, UR34, P0 ;  /* 0x0000002222227c08 */ /* 0x002fe40008000000 */
[----:B------:R-:W-:-:S05]  /*1230*/  FSEL R35, R35, UR35, P0 ;  /* 0x0000002323237c08 */ /* 0x000fca0008000000 */
[----:B0-----:R0:W-:Y:S02]  /*1240*/  STG.E.64 desc[UR76][R48.64], R34 ;  /* 0x0000002230007986 */ /* 0x0011e4000c101b4c */
.L_x_230:
[----:B------:R-:W-:Y:S05]  /*1250*/  BSYNC.RECONVERGENT B0 ;  /* 0x0000000000007941 */ /* 0x000fea0003800200 */
.L_x_229:
[----:B------:R-:W-:Y:S05]  /*1260*/  @P1 BRA `(.L_x_231) ;  /* 0x0000002000241947 */ /* 0x000fea0003800000 */
[----:B0-----:R-:W0:Y:S01]  /*1270*/  LDC.64 R34, c[0x0][0x540] ;  /* 0x00015000ff227b82 */ /* 0x001e220000000a00 */
        /* <DEDUP_REMOVED lines=14> */
[----:B0-----:R1:W-:Y:S01]  /*1360*/  STG.E.64 desc[UR76][R34.64], R46 ;  /* 0x0000002e22007986 */ /* 0x0013e2000c101b4c */
[----:B------:R-:W-:Y:S05]  /*1370*/  BRA `(.L_x_231) ;  /* 0x0000001c00e07947 */ /* 0x000fea0003800000 */
.L_x_228:
[----:B------:R-:W-:Y:S01]  /*1380*/  ISETP.GE.U32.AND P0, PT, R18, R30, PT ;  /* 0x0000001e1200720c */ /* 0x000fe20003f06070 */
[----:B------:R-:W-:Y:S03]  /*1390*/  BSSY.RECONVERGENT B0, `(.L_x_232) ;  /* 0x00000fa000007945 */ /* 0x000fe60003800200 */
        /* <DEDUP_REMOVED lines=232> */
.L_x_234:
[----:B------:R-:W0:Y:S01]  /*2220*/  LDCU.64 UR48, c[0x0][0x540] ;  /* 0x0000a800ff3077ac */ /* 0x000e220008000a00 */
[----:B------:R-:W-:-:S04]  /*2230*/  FMUL.FTZ R45, R45, 1 ;  /* 0x3f8000002d2d7820 */ /* 0x000fc80000410000 */
[----:B------:R-:W1:-:S15]  /*2240*/  F2F.F64.F32 R34, R45 ;  /* 0x0000002d00227310 */ /* 0x000e5e0000201800 */
[----:B------:R-:W-:-:S15]  /*2250*/  NOP ;  /* 0x0000000000007918 */ /* 0x000fde0000000000 */
[----:B------:R-:W-:-:S15]  /*2260*/  NOP ;  /* 0x0000000000007918 */ /* 0x000fde0000000000 */
[----:B------:R-:W-:-:S15]  /*2270*/  NOP ;  /* 0x0000000000007918 */ /* 0x000fde0000000000 */
[----:B------:R-:W-:-:S04]  /*2280*/  NOP ;  /* 0x0000000000007918 */ /* 0x000fc80000000000 */
[----:B-1----:R-:W1:Y:S01]  /*2290*/  DFMA R34, R34, UR74, R26 ;  /* 0x0000004a22227c2b */ /* 0x002e62000800001a */
[----:B0-----:R-:W-:-:S04]  /*22a0*/  IADD3 R48, P0, PT, R47, UR48, RZ ;  /* 0x000000302f307c10 */ /* 0x001fc8000ff1e0ff */
[----:B------:R-:W-:-:S15]  /*22b0*/  IADD3.X R49, PT, PT, RZ, UR49, RZ, P0, !PT ;  /* 0x00000031ff317c10 */ /* 0x000fde00087fe4ff */
[----:B------:R-:W-:-:S15]  /*22c0*/  NOP ;  /* 0x0000000000007918 */ /* 0x000fde0000000000 */
[----:B------:R-:W-:-:S15]  /*22d0*/  NOP ;  /* 0x0000000000007918 */ /* 0x000fde0000000000 */
[----:B------:R-:W-:-:S14]  /*22e0*/  NOP ;  /* 0x0000000000007918 */ /* 0x000fdc0000000000 */
[----:B-1----:R-:W0:Y:S02]  /*22f0*/  DSETP.NEU.AND P1, PT, R34, R28, PT ;  /* 0x0000001c2200722a */ /* 0x002e240003f2d000 */
[----:B0-----:R-:W-:Y:S02]  /*2300*/  FSEL R34, R34, UR34, P1 ;  /* 0x0000002222227c08 */ /* 0x001fe40008800000 */
[----:B------:R-:W-:-:S05]  /*2310*/  FSEL R35, R35, UR35, P1 ;  /* 0x0000002323237c08 */ /* 0x000fca0008800000 */
[----:B------:R0:W-:Y:S02]  /*2320*/  STG.E.64 desc[UR76][R48.64], R34 ;  /* 0x0000002230007986 */ /* 0x0001e4000c101b4c */
.L_x_233:
[----:B------:R-:W-:Y:S05]  /*2330*/  BSYNC.RECONVERGENT B0 ;  /* 0x0000000000007941 */ /* 0x000fea0003800200 */
.L_x_232:
[----:B------:R-:W-:-:S04]  /*2340*/  IADD3 R47, P1, PT, R17, R18, RZ ;  /* 0x00000012112f7210 */ /* 0x000fc80007f3e0ff */
        /* <DEDUP_REMOVED lines=234> */
.L_x_235:
        /* <DEDUP_REMOVED lines=8> */
[----:B0-----:R-:W-:-:S05]  /*3270*/  IADD3 R46, P0, PT, R45, UR48, RZ ;  /* 0x000000302d2e7c10 */ /* 0x001fca000ff1e0ff */
[----:B------:R-:W-:-:S15]  /*3280*/  IMAD.X R47, RZ, RZ, UR49, P0 ;  /* 0x00000031ff2f7e24 */ /* 0x000fde00080e06ff */
[----:B------:R-:W-:-:S15]  /*3290*/  NOP ;  /* 0x0000000000007918 */ /* 0x000fde0000000000 */
[----:B------:R-:W-:-:S15]  /*32a0*/  NOP ;  /* 0x0000000000007918 */ /* 0x000fde0000000000 */
[----:B------:R-:W-:-:S13]  /*32b0*/  NOP ;  /* 0x0000000000007918 */ /* 0x000fda0000000000 */
[----:B-1----:R-:W0:Y:S02]  /*32c0*/  DSETP.NEU.AND P1, PT, R34, R28, PT ;  /* 0x0000001c2200722a */ /* 0x002e240003f2d000 */
[----:B0-----:R-:W-:Y:S02]  /*32d0*/  FSEL R34, R34, UR34, P1 ;  /* 0x0000002222227c08 */ /* 0x001fe40008800000 */
[----:B------:R-:W-:-:S05]  /*32e0*/  FSEL R35, R35, UR35, P1 ;  /* 0x0000002323237c08 */ /* 0x000fca0008800000 */
[----:B------:R2:W-:Y:S02]  /*32f0*/  STG.E.64 desc[UR76][R46.64], R34 ;  /* 0x000000222e007986 */ /* 0x0005e4000c101b4c */
.L_x_231:
[----:B------:R-:W-:Y:S01]  /*3300*/  IADD3 R18, P0, PT, R40, R18, RZ ;  /* 0x0000001228127210 */ /* 0x000fe20007f1e0ff */
[----:B------:R-:W-:Y:S01]  /*3310*/  IMAD.HI.U32 R45, R38, -0x2daee0ad, RZ ;  /* 0xd2511f53262d7827 */ /* 0x000fe200078e00ff */
[----:B------:R-:W-:Y:S05]  /*3320*/  WARPSYNC.ALL ;  /* 0x0000000000007948 */ /* 0x000fea0003800000 */
[----:B------:R-:W-:Y:S01]  /*3330*/  IADD3.X R20, PT, PT, RZ, R20, RZ, P0, !PT ;  /* 0x00000014ff147210 */ /* 0x000fe200007fe4ff */
[----:B------:R-:W-:Y:S01]  /*3340*/  BAR.SYNC.DEFER_BLOCKING 0x0 ;  /* 0x0000000000007b1d */ /* 0x000fe20000010000 */
[----:B------:R-:W-:Y:S02]  /*3350*/  ISETP.GE.U32.AND P0, PT, R18, R24, PT ;  /* 0x000000181200720c */ /* 0x000fe40003f06070 */
[----:B------:R-:W-:-:S02]  /*3360*/  LOP3.LUT R45, R32, R45, RZ, 0x3c, !PT ;  /* 0x0000002d202d7212 */ /* 0x000fc400078e3cff */
[----:B------:R-:W-:-:S13]  /*3370*/  ISETP.GE.AND.EX P0, PT, R20, R41, PT, P0 ;  /* 0x000000291400720c */ /* 0x000fda0003f06300 */
[----:B------:R-:W-:Y:S05]  /*3380*/  @!P0 BRA `(.L_x_236) ;  /* 0xffffffd800208947 */ /* 0x000fea000383ffff */
[----:B------:R-:W-:Y:S05]  /*3390*/  EXIT ;  /* 0x000000000000794d */ /* 0x000fea0003800000 */
        .weak           $__internal_12_$__cuda_sm20_div_s64
        .type           $__internal_12_$__cuda_sm20_div_s64,@function
        .size           $__internal_12_$__cuda_sm20_div_s64,(.L_x_300 - $__internal_12_$__cuda_sm20_div_s64)
$__internal_12_$__cuda_sm20_div_s64:
        /* <DEDUP_REMOVED lines=31> */
[----:B------:R-:W-:Y:S01]  /*3590*/  IMAD.HI.U32 R24, P2, R29, R31, R24 ;  /* 0x0000001f1d187227 */ /* 0x000fe20007840018 */
[----:B------:R-:W-:-:S03]  /*35a0*/  IADD3.X R31, PT, PT, RZ, ~UR5, RZ, P4, !PT ;  /* 0x80000005ff1f7c10 */ /* 0x000fc6000a7fe4ff */
        /* <DEDUP_REMOVED lines=15> */
[-C--:B------:R-:W-:Y:S01]  /*36a0*/  IMAD R26, R41, R40.reuse, R25 ;  /* 0x00000028291a7224 */ /* 0x080fe200078e0219 */
        /* <DEDUP_REMOVED lines=14> */
[----:B------:R-:W-:Y:S02]  /*3790*/  ISETP.GE.U32.AND.EX P0, PT, R27, RZ, PT, P2 ;  /* 0x000000ff1b00720c */ /* 0x000fe40003f06120 */
[----:B------:R-:W-:Y:S01]  /*37a0*/  MOV R29, 0x0 ;  /* 0x00000000001d7802 */ /* 0x000fe20000000f00 */
        /* <DEDUP_REMOVED lines=11> */
[----:B------:R-:W-:Y:S06]  /*3860*/  RET.REL.NODEC R28 `(_ZN2at6native55_GLOBAL__N__1da31dc6_22_DistributionUniform_cu_67fa25cf43distribution_elementwise_grid_stride_kernelIdLi2EZNS0_9templates4cuda21uniform_and_transformIddPNS_17CUDAGeneratorImplEZZZNS4_14uniform_kernelIS7_EEvRNS_18TensorIteratorBaseEddT_ENKUlvE_clEvENKUlvE_clEvEUldE_EEvSA_T1_T2_EUlP24curandStatePhilox4_32_10E0_ZNS1_27distribution_nullary_kernelIdd6float4S7_SJ_SE_EEvSA_SG_RKT3_T4_EUlidE0_EEvlNS_15PhiloxCudaStateESF_SG_) ;  /* 0xffffffc41ce47950 */ /* 0x000fec0003c3ffff */
.L_x_237:
        /* <DEDUP_REMOVED lines=9> */
.L_x_300:


//--------------------- .text._ZN2at6native55_GLOBAL__N__1da31dc6_22_DistributionUniform_cu_67fa25cf43distribution_elementwise_grid_stride_kernelIdLi2EZNS0_9templates4cuda21uniform_and_transformIddPNS_17CUDAGeneratorImplEZZZNS4_14uniform_kernelIS7_EEvRNS_18TensorIteratorBaseEddT_ENKUlvE_clEvENKUlvE_clEvEUldE_EEvSA_T1_T2_EUlP24curandStatePhilox4_32_10E0_ZNS1_27distribution_nullary_kernelIdd6float4S7_SJ_SE_EEvSA_SG_RKT3_T4_EUlidE_EEvlNS_15PhiloxCudaStateESF_SG_ --------------------------
	.section	.text._ZN2at6native55_GLOBAL__N__1da31dc6_22_DistributionUniform_cu_67fa25cf43distribution_elementwise_grid_stride_kernelIdLi2EZNS0_9templates4cuda21uniform_and_transformIddPNS_17CUDAGeneratorImplEZZZNS4_14uniform_kernelIS7_EEvRNS_18TensorIteratorBaseEddT_ENKUlvE_clEvENKUlvE_clEvEUldE_EEvSA_T1_T2_EUlP24curandStatePhilox4_32_10E0_ZNS1_27distribution_nullary_kernelIdd6float4S7_SJ_SE_EEvSA_SG_RKT3_T4_EUlidE_EEvlNS_15PhiloxCudaStateESF_SG_,"ax",@progbits
	.align	128
.text._ZN2at6native55_GLOBAL__N__1da31dc6_22_DistributionUniform_cu_67fa25cf43distribution_elementwise_grid_stride_kernelIdLi2EZNS0_9templates4cuda21uniform_and_transformIddPNS_17CUDAGeneratorImplEZZZNS4_14uniform_kernelIS7_EEvRNS_18TensorIteratorBaseEddT_ENKUlvE_clEvENKUlvE_clEvEUldE_EEvSA_T1_T2_EUlP24curandStatePhilox4_32_10E0_ZNS1_27distribution_nullary_kernelIdd6float4S7_SJ_SE_EEvSA_SG_RKT3_T4_EUlidE_EEvlNS_15PhiloxCudaStateESF_SG_:
        .type           _ZN2at6native55_GLOBAL__N__1da31dc6_22_DistributionUniform_cu_67fa25cf43distribution_elementwise_grid_stride_kernelIdLi2EZNS0_9templates4cuda21uniform_and_transformIddPNS_17CUDAGeneratorImplEZZZNS4_14uniform_kernelIS7_EEvRNS_18TensorIteratorBaseEddT_ENKUlvE_clEvENKUlvE_clEvEUldE_EEvSA_T1_T2_EUlP24curandStatePhilox4_32_10E0_ZNS1_27distribution_nullary_kernelIdd6float4S7_SJ_SE_EEvSA_SG_RKT3_T4_EUlidE_EEvlNS_15PhiloxCudaStateESF_SG_,@function
        .size           _ZN2at6native55_GLOBAL__N__1da31dc6_22_DistributionUniform_cu_67fa25cf43distribution_elementwise_grid_stride_kernelIdLi2EZNS0_9templates4cuda21uniform_and_transformIddPNS_17CUDAGeneratorImplEZZZNS4_14uniform_kernelIS7_EEvRNS_18TensorIteratorBaseEddT_ENKUlvE_clEvENKUlvE_clEvEUldE_EEvSA_T1_T2_EUlP24curandStatePhilox4_32_10E0_ZNS1_27distribution_nullary_kernelIdd6float4S7_SJ_SE_EEvSA_SG_RKT3_T4_EUlidE_EEvlNS_15PhiloxCudaStateESF_SG_,(.L_x_302 - _ZN2at6native55_GLOBAL__N__1da31dc6_22_DistributionUniform_cu_67fa25cf43distribution_elementwise_grid_stride_kernelIdLi2EZNS0_9templates4cuda21uniform_and_transformIddPNS_17CUDAGeneratorImplEZZZNS4_14uniform_kernelIS7_EEvRNS_18TensorIteratorBaseEddT_ENKUlvE_clEvENKUlvE_clEvEUldE_EEvSA_T1_T2_EUlP24curandStatePhilox4_32_10E0_ZNS1_27distribution_nullary_kernelIdd6float4S7_SJ_SE_EEvSA_SG_RKT3_T4_EUlidE_EEvlNS_15PhiloxCudaStateESF_SG_)
        .other          _ZN2at6native55_GLOBAL__N__1da31dc6_22_DistributionUniform_cu_67fa25cf43distribution_elementwise_grid_stride_kernelIdLi2EZNS0_9templates4cuda21uniform_and_transformIddPNS_17CUDAGeneratorImplEZZZNS4_14uniform_kernelIS7_EEvRNS_18TensorIteratorBaseEddT_ENKUlvE_clEvENKUlvE_clEvEUldE_EEvSA_T1_T2_EUlP24curandStatePhilox4_32_10E0_ZNS1_27distribution_nullary_kernelIdd6float4S7_SJ_SE_EEvSA_SG_RKT3_T4_EUlidE_EEvlNS_15PhiloxCudaStateESF_SG_,@"STO_CUDA_ENTRY STV_DEFAULT"
_ZN2at6native55_GLOBAL__N__1da31dc6_22_DistributionUniform_cu_67fa25cf43distribution_elementwise_grid_stride_kernelIdLi2EZNS0_9templates4cuda21uniform_and_transformIddPNS_17CUDAGeneratorImplEZZZNS4_14uniform_kernelIS7_EEvRNS_18TensorIteratorBaseEddT_ENKUlvE_clEvENKUlvE_clEvEUldE_EEvSA_T1_T2_EUlP24curandStatePhilox4_32_10E0_ZNS1_27distribution_nullary_kernelIdd6float4S7_SJ_SE_EEvSA_SG_RKT3_T4_EUlidE_EEvlNS_15PhiloxCudaStateESF_SG_:
        /* <DEDUP_REMOVED lines=22> */
[----:B------:R-:W-:-:S02]  /*0160*/  IMAD.MOV.U32 R37, RZ, RZ, R42 ;  /* 0x000000ffff257224 */ /* 0x000fc400078e002a */
[----:B------:R-:W-:-:S04]  /*0170*/  IMAD.WIDE.U32 R8, R42, -0x326172a9, RZ ;  /* 0xcd9e8d572a087825 */ /* 0x000fc800078e00ff */
[----:B------:R-:W-:Y:S02]  /*0180*/  IMAD.MOV.U32 R38, RZ, RZ, R42 ;  /* 0x000000ffff267224 */ /* 0x000fe400078e002a */
        /* <DEDUP_REMOVED lines=51> */
[----:B------:R-:W-:Y:S01]  /*04c0*/  IADD3 R16, PT, PT, R18, 0x5384540f, RZ ;  /* 0x5384540f12107810 */ /* 0x000fe20007ffe0ff */
[----:B---3--:R-:W-:Y:S01]  /*04d0*/  IMAD R17, R26, UR8, RZ ;  /* 0x000000081a117c24 */ /* 0x008fe2000f8e02ff */
[----:B------:R-:W-:Y:S01]  /*04e0*/  LOP3.LUT R46, R15, R24, R21, 0x96, !PT ;  /* 0x000000180f2e7212 */ /* 0x000fe200078e9615 */
[----:B------:R-:W-:-:S04]  /*04f0*/  IMAD.WIDE.U32 R40, R40, -0x326172a9, RZ ;  /* 0xcd9e8d5728287825 */ /* 0x000fc800078e00ff */
[----:B------:R-:W-:Y:S01]  /*0500*/  IMAD.WIDE.U32 R46, R46, -0x326172a9, RZ ;  /* 0xcd9e8d572e2e7825 */ /* 0x000fe200078e00ff */
[----:B------:R-:W-:-:S03]  /*0510*/  LOP3.LUT R28, R16, R22, R41, 0x96, !PT ;  /* 0x00000016101c7212 */ /* 0x000fc600078e9629 */
[----:B------:R-:W-:Y:S01]  /*0520*/  VIADD R41, R19, 0xdb3d7428 ;  /* 0xdb3d742813297836 */ /* 0x000fe20000000000 */
[----:B------:R-:W-:Y:S01]  /*0530*/  LOP3.LUT R40, R39, R40, R47, 0x96, !PT ;  /* 0x0000002827287212 */ /* 0x000fe200078e962f */
[----:B------:R-:W-:-:S04]  /*0540*/  IMAD.WIDE.U32 R28, R28, -0x2daee0ad, RZ ;  /* 0xd2511f531c1c7825 */ /* 0x000fc800078e00ff */
[----:B------:R-:W-:Y:S01]  /*0550*/  IMAD.SHL.U32 R42, R17, 0x2, RZ ;  /* 0x00000002112a7824 */ /* 0x000fe200078e00ff */
        /* <DEDUP_REMOVED lines=22> */
.L_x_238:
[----:B------:R-:W-:-:S07]  /*06c0*/  MOV R32, 0x6e0 ;  /* 0x000006e000207802 */ /* 0x000fce0000000f00 */
[----:B------:R-:W-:Y:S05]  /*06d0*/  CALL.REL.NOINC `($__internal_13_$__cuda_sm20_div_s64) ;  /* 0x0000000800607944 */ /* 0x000fea0003c00000 */
.L_x_239:
        /* <DEDUP_REMOVED lines=11> */
[----:B------:R-:W-:Y:S01]  /*0790*/  IMAD.HI.U32 R51, R40, -0x2daee0ad, RZ ;  /* 0xd2511f5328337827 */ /* 0x000fe200078e00ff */
[----:B------:R-:W-:Y:S01]  /*07a0*/  LOP3.LUT R47, R30, 0x3, RZ, 0xc0, !PT ;  /* 0x000000031e2f7812 */ /* 0x000fe200078ec0ff */
[----:B------:R-:W1:Y:S02]  /*07b0*/  LDCU UR4, c[0x0][0x3b0] ;  /* 0x00007600ff0477ac */ /* 0x000e640008000800 */
[----:B------:R-:W-:Y:S01]  /*07c0*/  IMAD.HI.U32 R29, R49, -0x326172a9, RZ ;  /* 0xcd9e8d57311d7827 */ /* 0x000fe200078e00ff */
[----:B------:R-:W-:Y:S01]  /*07d0*/  LOP3.LUT R51, R28, R51, RZ, 0x3c, !PT ;  /* 0x000000331c337212 */ /* 0x000fe200078e3cff */
[----:B------:R-:W2:Y:S01]  /*07e0*/  LDCU.64 UR10, c[0x0][0x3b8] ;  /* 0x00007700ff0a77ac */ /* 0x000ea20008000a00 */
[----:B------:R-:W3:Y:S01]  /*07f0*/  LDC.64 R24, c[0x0][0x3c8] ;  /* 0x0000f200ff187b82 */ /* 0x000ee20000000a00 */
[----:B------:R-:W-:Y:S01]  /*0800*/  VIADD R48, R19, 0x96a522ad ;  /* 0x96a522ad13307836 */ /* 0x000fe20000000000 */
[----:B------:R-:W-:Y:S01]  /*0810*/  LOP3.LUT R46, R44, R46, R29, 0x96, !PT ;  /* 0x0000002e2c2e7212 */ /* 0x000fe200078e961d */
[----:B------:R-:W4:Y:S01]  /*0820*/  LDCU.64 UR8, c[0x0][0x3a8] ;  /* 0x00007500ff0877ac */ /* 0x000f220008000a00 */
[----:B------:R-:W0:Y:S04]  /*0830*/  LDCU.64 UR12, c[0x0][0x3c0] ;  /* 0x00007800ff0c77ac */ /* 0x000e280008000a00 */
[----:B------:R-:W0:Y:S02]  /*0840*/  LDC.64 R26, c[0x0][0x380] ;  /* 0x0000e000ff1a7b82 */ /* 0x000e240000000a00 */
.L_x_247:
[----:B------:R-:W-:Y:S01]  /*0850*/  IADD3 R0, PT, PT, R0, 0x1, RZ ;  /* 0x0000000100007810 */ /* 0x000fe20007ffe0ff */
[----:B------:R-:W-:Y:S03]  /*0860*/  BSSY.RECONVERGENT B0, `(.L_x_240) ;  /* 0x000000c000007945 */ /* 0x000fe60003800200 */
[C---:B------:R-:W-:Y:S01]  /*0870*/  ISETP.NE.AND P0, PT, R0.reuse, RZ, PT ;  /* 0x000000ff0000720c */ /* 0x040fe20003f05270 */
[----:B01----:R-:W-:-:S12]  /*0880*/  IMAD.WIDE.U32 R30, R0, -0x2daee0ad, RZ ;  /* 0xd2511f53001e7825 */ /* 0x003fd800078e00ff */
[----:B------:R-:W-:Y:S05]  /*0890*/  @P0 BRA `(.L_x_241) ;  /* 0x0000000000200947 */ /* 0x000fea0003800000 */
[----:B------:R-:W-:-:S05]  /*08a0*/  VIADD R2, R2, 0x1 ;  /* 0x0000000102027836 */ /* 0x000fca0000000000 */
[----:B------:R-:W-:-:S13]  /*08b0*/  ISETP.NE.AND P0, PT, R2, RZ, PT ;  /* 0x000000ff0200720c */ /* 0x000fda0003f05270 */
[----:B------:R-:W-:Y:S01]  /*08c0*/  @!P0 VIADD R38, R38, 0x1 ;  /* 0x0000000126268836 */ /* 0x000fe20000000000 */
[----:B------:R-:W-:Y:S01]  /*08d0*/  @!P0 IADD3 R28, PT, PT, R43, 0x1, RZ ;  /* 0x000000012b1c8810 */ /* 0x000fe20007ffe0ff */
[----:B------:R-:W-:-:S03]  /*08e0*/  @!P0 IMAD.MOV.U32 R2, RZ, RZ, RZ ;  /* 0x000000ffff028224 */ /* 0x000fc600078e00ff */
[----:B------:R-:W-:-:S13]  /*08f0*/  ISETP.NE.AND P1, PT, R38, RZ, !P0 ;  /* 0x000000ff2600720c */ /* 0x000fda0004725270 */
[----:B------:R-:W-:-:S05]  /*0900*/  @P1 IMAD.MOV R28, RZ, RZ, R43 ;  /* 0x000000ffff1c1224 */ /* 0x000fca00078e022b */
[----:B------:R-:W-:-:S07]  /*0910*/  @!P0 MOV R43, R28 ;  /* 0x0000001c002b8202 */ /* 0x000fce0000000f00 */
.L_x_241:
[----:B012-4-:R-:W-:Y:S05]  /*0920*/  BSYNC.RECONVERGENT B0 ;  /* 0x0000000000007941 */ /* 0x017fea0003800200 */
.L_x_240:
[----:B------:R-:W-:Y:S01]  /*0930*/  LOP3.LUT R32, R43, R31, R19, 0x96, !PT ;  /* 0x0000001f2b207212 */ /* 0x000fe200078e9613 */
[----:B------:R-:W-:Y:S01]  /*0940*/  IMAD.WIDE.U32 R28, R38, -0x326172a9, RZ ;  /* 0xcd9e8d57261c7825 */ /* 0x000fe200078e00ff */
[----:B------:R-:W-:Y:S02]  /*0950*/  ISETP.GT.AND P0, PT, R47, 0x1, PT ;  /* 0x000000012f00780c */ /* 0x000fe40003f04270 */
[----:B------:R-:W-:Y:S01]  /*0960*/  LOP3.LUT R51, R51, R48, RZ, 0x3c, !PT ;  /* 0x0000003033337212 */ /* 0x000fe200078e3cff */
        /* <DEDUP_REMOVED lines=30> */
[----:B------:R-:W-:Y:S01]  /*0b50*/  IMAD.MOV.U32 R33, RZ, RZ, R49 ;  /* 0x000000ffff217224 */ /* 0x000fe200078e0031 */
[----:B------:R-:W-:Y:S01]  /*0b60*/  LOP3.LUT R49, R41, R34, R29, 0x96, !PT ;  /* 0x0000002229317212 */ /* 0x000fe200078e961d */
[----:B------:R-:W-:-:S04]  /*0b70*/  IMAD.WIDE.U32 R30, R30, -0x326172a9, RZ ;  /* 0xcd9e8d571e1e7825 */ /* 0x000fc800078e00ff */
[----:B------:R-:W-:-:S04]  /*0b80*/  IMAD.HI.U32 R53, R49, -0x326172a9, RZ ;  /* 0xcd9e8d5731357827 */ /* 0x000fc800078e00ff */
[----:B------:R-:W-:Y:S01]  /*0b90*/  IMAD R35, R40, -0x2daee0ad, RZ ;  /* 0xd2511f5328237824 */ /* 0x000fe200078e02ff */
[----:B------:R-:W-:Y:S02]  /*0ba0*/  LOP3.LUT R40, R39, R32, R31, 0x96, !PT ;  /* 0x0000002027287212 */ /* 0x000fe400078e961f */
[----:B------:R-:W-:Y:S01]  /*0bb0*/  LOP3.LUT R34, R44, R30, R53, 0x96, !PT ;  /* 0x0000001e2c227212 */ /* 0x000fe200078e9635 */
[----:B------:R-:W-:Y:S06]  /*0bc0*/  @P0 BRA `(.L_x_242) ;  /* 0x0000000000180947 */ /* 0x000fec0003800000 */
[----:B------:R-:W-:Y:S01]  /*0bd0*/  ISETP.NE.AND P0, PT, R47, RZ, PT ;  /* 0x000000ff2f00720c */ /* 0x000fe20003f05270 */
[----:B------:R-:W-:-:S12]  /*0be0*/  IMAD R30, R33, -0x326172a9, RZ ;  /* 0xcd9e8d57211e7824 */ /* 0x000fd800078e02ff */
[----:B------:R-:W-:Y:S05]  /*0bf0*/  @!P0 BRA `(.L_x_243) ;  /* 0x0000000000208947 */ /* 0x000fea0003800000 */
[----:B------:R-:W-:Y:S01]  /*0c00*/  IMAD.MOV.U32 R46, RZ, RZ, R30 ;  /* 0x000000ffff2e7224 */ /* 0x000fe200078e001e */
[----:B------:R-:W-:Y:S01]  /*0c10*/  MOV R30, R51 ;  /* 0x00000033001e7202 */ /* 0x000fe20000000f00 */
[----:B------:R-:W-:Y:S06]  /*0c20*/  BRA `(.L_x_243) ;  /* 0x0000000000147947 */ /* 0x000fec0003800000 */
.L_x_242:
[----:B------:R-:W-:Y:S01]  /*0c30*/  ISETP.NE.AND P0, PT, R47, 0x3, PT ;  /* 0x000000032f00780c */ /* 0x000fe20003f05270 */
[----:B------:R-:W-:Y:S02]  /*0c40*/  IMAD.MOV.U32 R46, RZ, RZ, R35 ;  /* 0x000000ffff2e7224 */ /* 0x000fe400078e0023 */
[----:B------:R-:W-:-:S10]  /*0c50*/  IMAD.MOV.U32 R30, RZ, RZ, R34 ;  /* 0x000000ffff1e7224 */ /* 0x000fd400078e0022 */
[----:B------:R-:W-:Y:S01]  /*0c60*/  @P0 MOV R46, R51 ;  /* 0x00000033002e0202 */ /* 0x000fe20000000f00 */
[----:B------:R-:W-:-:S07]  /*0c70*/  @P0 IMAD.MOV.U32 R30, RZ, RZ, R35 ;  /* 0x000000ffff1e0224 */ /* 0x000fce00078e0023 */
.L_x_243:
[-C--:B------:R-:W-:Y:S01]  /*0c80*/  ISETP.GE.U32.AND P0, PT, R37, R26.reuse, PT ;  /* 0x0000001a2500720c */ /* 0x080fe20003f06070 */
[----:B------:R-:W-:Y:S01]  /*0c90*/  BSSY.RECONVERGENT B0, `(.L_x_244) ;  /* 0x000001d000007945 */ /* 0x000fe20003800200 */
[----:B------:R-:W-:Y:S01]  /*0ca0*/  IADD3 R35, P2, PT, R17, R37, RZ ;  /* 0x0000002511237210 */ /* 0x000fe20007f5e0ff */
[----:B------:R-:W-:Y:S01]  /*0cb0*/  HFMA2 R51, -RZ, RZ, 0.1171875, 0 ;  /* 0x2f800000ff337431 */ /* 0x000fe200000001ff */
[----:B------:R-:W-:Y:S02]  /*0cc0*/  ISETP.GE.AND.EX P0, PT, R36, R27, PT, P0 ;  /* 0x0000001b2400720c */ /* 0x000fe40003f06300 */
[----:B------:R-:W-:Y:S01]  /*0cd0*/  ISETP.GE.U32.AND P1, PT, R35, R26, PT ;  /* 0x0000001a2300720c */ /* 0x000fe20003f26070 */
[----:B------:R-:W-:Y:S01]  /*0ce0*/  IMAD.X R32, RZ, RZ, R36, P2 ;  /* 0x000000ffff207224 */ /* 0x000fe200010e0624 */
[----:B------:R-:W-:-:S04]  /*0cf0*/  I2FP.F32.U32 R50, R30 ;  /* 0x0000001e00327245 */ /* 0x000fc80000201000 */
[----:B------:R-:W-:-:S05]  /*0d00*/  ISETP.GE.AND.EX P1, PT, R32, R27, PT, P1 ;  /* 0x0000001b2000720c */ /* 0x000fca0003f26310 */
[----:B------:R-:W-:Y:S08]  /*0d10*/  @P0 BRA `(.L_x_245) ;  /* 0x0000000000500947 */ /* 0x000ff00003800000 */
[----:B------:R-:W-:Y:S01]  /*0d20*/  I2FP.F32.U32 R30, R46 ;  /* 0x0000002e001e7245 */ /* 0x000fe20000201000 */
[----:B------:R-:W-:-:S04]  /*0d30*/  IMAD R31, R37, UR4, RZ ;  /* 0x00000004251f7c24 */ /* 0x000fc8000f8e02ff */
[----:B------:R-:W-:-:S04]  /*0d40*/  FFMA.FTZ R30, R30, R51, 1.1641532182693481445e-10 ;  /* 0x2f0000001e1e7423 */ /* 0x000fc80000010033 */
[----:B------:R-:W-:Y:S01]  /*0d50*/  FMUL.FTZ R46, R30, 1 ;  /* 0x3f8000001e2e7820 */ /* 0x000fe20000410000 */
[----:B------:R-:W-:-:S03]  /*0d60*/  IADD3 R30, P2, PT, R31, UR8, RZ ;  /* 0x000000081f1e7c10 */ /* 0x000fc6000ff5e0ff */
[----:B------:R-:W0:Y:S01]  /*0d70*/  F2F.F64.F32 R32, R46 ;  /* 0x0000002e00207310 */ /* 0x000e220000201800 */
[----:B------:R-:W-:-:S15]  /*0d80*/  LEA.HI.X.SX32 R31, R31, UR9, 0x1, P2 ;  /* 0x000000091f1f7c11 */ /* 0x000fde00090f0eff */
[----:B------:R-:W-:-:S15]  /*0d90*/  NOP ;  /* 0x0000000000007918 */ /* 0x000fde0000000000 */
[----:B------:R-:W-:-:S15]  /*0da0*/  NOP ;  /* 0x0000000000007918 */ /* 0x000fde0000000000 */
[----:B------:R-:W-:-:S15]  /*0db0*/  NOP ;  /* 0x0000000000007918 */ /* 0x000fde0000000000 */
[----:B------:R-:W-:-:S03]  /*0dc0*/  NOP ;  /* 0x0000000000007918 */ /* 0x000fc60000000000 */
[----:B0-----:R-:W3:-:S15]  /*0dd0*/  DFMA R32, R32, UR10, R22 ;  /* 0x0000000a20207c2b */ /* 0x001ede0008000016 */
[----:B------:R-:W-:-:S15]  /*0de0*/  NOP ;  /* 0x0000000000007918 */ /* 0x000fde0000000000 */
[----:B------:R-:W-:-:S15]  /*0df0*/  NOP ;  /* 0x0000000000007918 */ /* 0x000fde0000000000 */
[----:B------:R-:W-:-:S15]  /*0e00*/  NOP ;  /* 0x0000000000007918 */ /* 0x000fde0000000000 */
[----:B------:R-:W-:-:S04]  /*0e10*/  NOP ;  /* 0x0000000000007918 */ /* 0x000fc80000000000 */
[----:B---3--:R-:W0:Y:S02]  /*0e20*/  DSETP.NEU.AND P0, PT, R32, R24, PT ;  /* 0x000000182000722a */ /* 0x008e240003f0d000 */
[----:B0-----:R-:W-:Y:S02]  /*0e30*/  FSEL R32, R32, UR12, P0 ;  /* 0x0000000c20207c08 */ /* 0x001fe40008000000 */
[----:B------:R-:W-:-:S05]  /*0e40*/  FSEL R33, R33, UR13, P0 ;  /* 0x0000000d21217c08 */ /* 0x000fca0008000000 */
[----:B------:R0:W-:Y:S02]  /*0e50*/  STG.E.64 desc[UR6][R30.64], R32 ;  /* 0x000000201e007986 */ /* 0x0001e4000c101b06 */
.L_x_245:
[----:B------:R-:W-:Y:S05]  /*0e60*/  BSYNC.RECONVERGENT B0 ;  /* 0x0000000000007941 */ /* 0x000fea0003800200 */
.L_x_244:
[----:B------:R-:W-:Y:S01]  /*0e70*/  FFMA.FTZ R46, R50, R51, 1.1641532182693481445e-10 ;  /* 0x2f000000322e7423 */ /* 0x000fe20000010033 */
[----:B------:R-:W-:Y:S06]  /*0e80*/  @P1 BRA `(.L_x_246) ;  /* 0x0000000000481947 */ /* 0x000fec0003800000 */
[----:B------:R-:W-:Y:S01]  /*0e90*/  FMUL.FTZ R46, R46, 1 ;  /* 0x3f8000002e2e7820 */ /* 0x000fe20000410000 */
[----:B------:R-:W-:-:S03]  /*0ea0*/  IMAD R35, R35, UR4, RZ ;  /* 0x0000000423237c24 */ /* 0x000fc6000f8e02ff */
[----:B0-----:R-:W0:Y:S02]  /*0eb0*/  F2F.F64.F32 R30, R46 ;  /* 0x0000002e001e7310 */ /* 0x001e240000201800 */
[----:B------:R-:W-:-:S15]  /*0ec0*/  IADD3 R32, P1, PT, R35, UR8, RZ ;  /* 0x0000000823207c10 */ /* 0x000fde000ff3e0ff */
[----:B------:R-:W-:-:S15]  /*0ed0*/  NOP ;  /* 0x0000000000007918 */ /* 0x000fde0000000000 */
[----:B------:R-:W-:-:S15]  /*0ee0*/  NOP ;  /* 0x0000000000007918 */ /* 0x000fde0000000000 */
[----:B------:R-:W-:-:S15]  /*0ef0*/  NOP ;  /* 0x0000000000007918 */ /* 0x000fde0000000000 */
[----:B------:R-:W-:-:S02]  /*0f00*/  NOP ;  /* 0x0000000000007918 */ /* 0x000fc40000000000 */
[----:B0-----:R-:W3:Y:S01]  /*0f10*/  DFMA R30, R30, UR10, R22 ;  /* 0x0000000a1e1e7c2b */ /* 0x001ee20008000016 */
[----:B------:R-:W-:-:S15]  /*0f20*/  LEA.HI.X.SX32 R33, R35, UR9, 0x1, P1 ;  /* 0x0000000923217c11 */ /* 0x000fde00088f0eff */
[----:B------:R-:W-:-:S15]  /*0f30*/  NOP ;  /* 0x0000000000007918 */ /* 0x000fde0000000000 */
[----:B------:R-:W-:-:S15]  /*0f40*/  NOP ;  /* 0x0000000000007918 */ /* 0x000fde0000000000 */
[----:B------:R-:W-:-:S15]  /*0f50*/  NOP ;  /* 0x0000000000007918 */ /* 0x000fde0000000000 */
[----:B------:R-:W-:-:S03]  /*0f60*/  NOP ;  /* 0x0000000000007918 */ /* 0x000fc60000000000 */
[----:B---3--:R-:W0:Y:S02]  /*0f70*/  DSETP.NEU.AND P0, PT, R30, R24, PT ;  /* 0x000000181e00722a */ /* 0x008e240003f0d000 */
[----:B0-----:R-:W-:Y:S02]  /*0f80*/  FSEL R30, R30, UR12, P0 ;  /* 0x0000000c1e1e7c08 */ /* 0x001fe40008000000 */
[----:B------:R-:W-:-:S05]  /*0f90*/  FSEL R31, R31, UR13, P0 ;  /* 0x0000000d1f1f7c08 */ /* 0x000fca0008000000 */
[----:B------:R1:W-:Y:S02]  /*0fa0*/  STG.E.64 desc[UR6][R32.64], R30 ;  /* 0x0000001e20007986 */ /* 0x0003e4000c101b06 */
.L_x_246:
[----:B------:R-:W-:Y:S01]  /*0fb0*/  IADD3 R37, P0, PT, R42, R37, RZ ;  /* 0x000000252a257210 */ /* 0x000fe20007f1e0ff */
[----:B------:R-:W-:Y:S01]  /*0fc0*/  IMAD.HI.U32 R51, R40, -0x2daee0ad, RZ ;  /* 0xd2511f5328337827 */ /* 0x000fe200078e00ff */
[----:B------:R-:W-:Y:S05]  /*0fd0*/  WARPSYNC.ALL ;  /* 0x0000000000007948 */ /* 0x000fea0003800000 */
[----:B------:R-:W-:Y:S01]  /*0fe0*/  IMAD.X R36, RZ, RZ, R36, P0 ;  /* 0x000000ffff247224 */ /* 0x000fe200000e0624 */
[----:B------:R-:W-:Y:S01]  /*0ff0*/  BAR.SYNC.DEFER_BLOCKING 0x0 ;  /* 0x0000000000007b1d */ /* 0x000fe20000010000 */
[----:B------:R-:W-:Y:S01]  /*1000*/  ISETP.GE.U32.AND P0, PT, R37, R20, PT ;  /* 0x000000142500720c */ /* 0x000fe20003f06070 */
[----:B------:R-:W-:Y:S01]  /*1010*/  IMAD.MOV.U32 R46, RZ, RZ, R34 ;  /* 0x000000ffff2e7224 */ /* 0x000fe200078e0022 */
[----:B------:R-:W-:-:S02]  /*1020*/  LOP3.LUT R51, R28, R51, RZ, 0x3c, !PT ;  /* 0x000000331c337212 */ /* 0x000fc400078e3cff */
[----:B------:R-:W-:-:S13]  /*1030*/  ISETP.GE.AND.EX P0, PT, R36, R45, PT, P0 ;  /* 0x0000002d2400720c */ /* 0x000fda0003f06300 */
[----:B------:R-:W-:Y:S05]  /*1040*/  @!P0 BRA `(.L_x_247) ;  /* 0xfffffff800008947 */ /* 0x000fea000383ffff */
[----:B------:R-:W-:Y:S05]  /*1050*/  EXIT ;  /* 0x000000000000794d */ /* 0x000fea0003800000 */
        .weak           $__internal_13_$__cuda_sm20_div_s64
        .type           $__internal_13_$__cuda_sm20_div_s64,@function
        .size           $__internal_13_$__cuda_sm20_div_s64,(.L_x_302 - $__internal_13_$__cuda_sm20_div_s64)
$__internal_13_$__cuda_sm20_div_s64:
        /* <DEDUP_REMOVED lines=58> */
[----:B------:R-:W-:Y:S01]  /*1400*/  SEL R21, R21, R33, P0 ;  /* 0x0000002115157207 */ /* 0x000fe20000000000 */
[----:B------:R-:W-:Y:S01]  /*1410*/  IMAD.MOV.U32 R33, RZ, RZ, 0x0 ;  /* 0x00000000ff217424 */ /* 0x000fe200078e00ff */
        /* <DEDUP_REMOVED lines=17> */
[----:B------:R-:W-:Y:S06]  /*1530*/  RET.REL.NODEC R32 `(_ZN2at6native55_GLOBAL__N__1da31dc6_22_DistributionUniform_cu_67fa25cf43distribution_elementwise_grid_stride_kernelIdLi2EZNS0_9templates4cuda21uniform_and_transformIddPNS_17CUDAGeneratorImplEZZZNS4_14uniform_kernelIS7_EEvRNS_18TensorIteratorBaseEddT_ENKUlvE_clEvENKUlvE_clEvEUldE_EEvSA_T1_T2_EUlP24curandStatePhilox4_32_10E0_ZNS1_27distribution_nullary_kernelIdd6float4S7_SJ_SE_EEvSA_SG_RKT3_T4_EUlidE_EEvlNS_15PhiloxCudaStateESF_SG_) ;  /* 0xffffffe820b07950 */ /* 0x000fec0003c3ffff */
.L_x_248:
        /* <DEDUP_REMOVED lines=12> */
.L_x_302:


//--------------------- .text._ZN2at6native55_GLOBAL__N__1da31dc6_22_DistributionUniform_cu_67fa25cf43distribution_elementwise_grid_stride_kernelIdLi2EZNS0_9templates4cuda21uniform_and_transformIddPNS_17CUDAGeneratorImplEZZZNS4_14uniform_kernelIS7_EEvRNS_18TensorIteratorBaseEddT_ENKUlvE_clEvENKUlvE_clEvEUldE_EEvSA_T1_T2_EUlP24curandStatePhilox4_32_10E_ZNS1_27distribution_nullary_kernelIdd7double2S7_SJ_SE_EEvSA_SG_RKT3_T4_EUlidE0_EEvlNS_15PhiloxCudaStateESF_SG_ --------------------------
	.section	.text._ZN2at6native55_GLOBAL__N__1da31dc6_22_DistributionUniform_cu_67fa25cf43distribution_elementwise_grid_stride_kernelIdLi2EZNS0_9templates4cuda21uniform_and_transformIddPNS_17CUDAGeneratorImplEZZZNS4_14uniform_kernelIS7_EEvRNS_18TensorIteratorBaseEddT_ENKUlvE_clEvENKUlvE_clEvEUldE_EEvSA_T1_T2_EUlP24curandStatePhilox4_32_10E_ZNS1_27distribution_nullary_kernelIdd7double2S7_SJ_SE_EEvSA_SG_RKT3_T4_EUlidE0_EEvlNS_15PhiloxCudaStateESF_SG_,"ax",@progbits
	.align	128
.text._ZN2at6native55_GLOBAL__N__1da31dc6_22_DistributionUniform_cu_67fa25cf43distribution_elementwise_grid_stride_kernelIdLi2EZNS0_9templates4cuda21uniform_and_transformIddPNS_17CUDAGeneratorImplEZZZNS4_14uniform_kernelIS7_EEvRNS_18TensorIteratorBaseEddT_ENKUlvE_clEvENKUlvE_clEvEUldE_EEvSA_T1_T2_EUlP24curandStatePhilox4_32_10E_ZNS1_27distribution_nullary_kernelIdd7double2S7_SJ_SE_EEvSA_SG_RKT3_T4_EUlidE0_EEvlNS_15PhiloxCudaStateESF_SG_:
        .type           _ZN2at6native55_GLOBAL__N__1da31dc6_22_DistributionUniform_cu_67fa25cf43distribution_elementwise_grid_stride_kernelIdLi2EZNS0_9templates4cuda21uniform_and_transformIddPNS_17CUDAGeneratorImplEZZZNS4_14uniform_kernelIS7_EEvRNS_18TensorIteratorBaseEddT_ENKUlvE_clEvENKUlvE_clEvEUldE_EEvSA_T1_T2_EUlP24curandStatePhilox4_32_10E_ZNS1_27distribution_nullary_kernelIdd7double2S7_SJ_SE_EEvSA_SG_RKT3_T4_EUlidE0_EEvlNS_15PhiloxCudaStateESF_SG_,@function
        .size           _ZN2at6native55_GLOBAL__N__1da31dc6_22_DistributionUniform_cu_67fa25cf43distribution_elementwise_grid_stride_kernelIdLi2EZNS0_9templates4cuda21uniform_and_transformIddPNS_17CUDAGeneratorImplEZZZNS4_14uniform_kernelIS7_EEvRNS_18TensorIteratorBaseEddT_ENKUlvE_clEvENKUlvE_clEvEUldE_EEvSA_T1_T2_EUlP24curandStatePhilox4_32_10E_ZNS1_27distribution_nullary_kernelIdd7double2S7_SJ_SE_EEvSA_SG_RKT3_T4_EUlidE0_EEvlNS_15PhiloxCudaStateESF_SG_,(.L_x_304 - _ZN2at6native55_GLOBAL__N__1da31dc6_22_DistributionUniform_cu_67fa25cf43distribution_elementwise_grid_stride_kernelIdLi2EZNS0_9templates4cuda21uniform_and_transformIddPNS_17CUDAGeneratorImplEZZZNS4_14uniform_kernelIS7_EEvRNS_18TensorIteratorBaseEddT_ENKUlvE_clEvENKUlvE_clEvEUldE_EEvSA_T1_T2_EUlP24curandStatePhilox4_32_10E_ZNS1_27distribution_nullary_kernelIdd7double2S7_SJ_SE_EEvSA_SG_RKT3_T4_EUlidE0_EEvlNS_15PhiloxCudaStateESF_SG_)
        .other          _ZN2at6native55_GLOBAL__N__1da31dc6_22_DistributionUniform_cu_67fa25cf43distribution_elementwise_grid_stride_kernelIdLi2EZNS0_9templates4cuda21uniform_and_transformIddPNS_17CUDAGeneratorImplEZZZNS4_14uniform_kernelIS7_EEvRNS_18TensorIteratorBaseEddT_ENKUlvE_clEvENKUlvE_clEvEUldE_EEvSA_T1_T2_EUlP24curandStatePhilox4_32_10E_ZNS1_27distribution_nullary_kernelIdd7double2S7_SJ_SE_EEvSA_SG_RKT3_T4_EUlidE0_EEvlNS_15PhiloxCudaStateESF_SG_,@"STO_CUDA_ENTRY STV_DEFAULT"
_ZN2at6native55_GLOBAL__N__1da31dc6_22_DistributionUniform_cu_67fa25cf43distribution_elementwise_grid_stride_kernelIdLi2EZNS0_9templates4cuda21uniform_and_transformIddPNS_17CUDAGeneratorImplEZZZNS4_14uniform_kernelIS7_EEvRNS_18TensorIteratorBaseEddT_ENKUlvE_clEvENKUlvE_clEvEUldE_EEvSA_T1_T2_EUlP24curandStatePhilox4_32_10E_ZNS1_27distribution_nullary_kernelIdd7double2S7_SJ_SE_EEvSA_SG_RKT3_T4_EUlidE0_EEvlNS_15PhiloxCudaStateESF_SG_:
        /* <DEDUP_REMOVED lines=24> */
[----:B------:R-:W-:-:S04]  /*0180*/  IMAD.WIDE.U32 R8, R40, -0x326172a9, RZ ;  /* 0xcd9e8d5728087825 */ /* 0x000fc800078e00ff */
[----:B------:R-:W-:Y:S02]  /*0190*/  IMAD.MOV.U32 R38, RZ, RZ, R41 ;  /* 0x000000ffff267224 */ /* 0x000fe400078e0029 */
[----:B------:R-:W-:Y:S01]  /*01a0*/  IMAD.SHL.U32 R44, R36, 0x2, RZ ;  /* 0x00000002242c7824 */ /* 0x000fe200078e00ff */
        /* <DEDUP_REMOVED lines=81> */
[----:B------:R-:W-:Y:S02]  /*06c0*/  @P1 IADD3 R26, PT, PT, R26, 0x1, RZ ;  /* 0x000000011a1a1810 */ /* 0x000fe40007ffe0ff */
[----:B------:R-:W-:Y:S01]  /*06d0*/  @!P2 LOP3.LUT R26, RZ, R44, RZ, 0x33, !PT ;  /* 0x0000002cff1aa212 */ /* 0x000fe200078e33ff */
[----:B------:R-:W-:Y:S06]  /*06e0*/  BRA `(.L_x_250) ;  /* 0x0000000000107947 */ /* 0x000fec0003800000 */
.L_x_249:
[----:B------:R-:W-:-:S07]  /*06f0*/  MOV R26, 0x710 ;  /* 0x00000710001a7802 */ /* 0x000fce0000000f00 */
[----:B------:R-:W-:Y:S05]  /*0700*/  CALL.REL.NOINC `($__internal_14_$__cuda_sm20_div_s64) ;  /* 0x0000002c00307944 */ /* 0x000fea0003c00000 */
[----:B------:R-:W-:Y:S01]  /*0710*/  MOV R26, R24 ;  /* 0x00000018001a7202 */ /* 0x000fe20000000f00 */
[----:B------:R-:W-:-:S07]  /*0720*/  IMAD.MOV.U32 R27, RZ, RZ, R25 ;  /* 0x000000ffff1b7224 */ /* 0x000fce00078e0019 */
.L_x_250:
        /* <DEDUP_REMOVED lines=11> */
[----:B------:R-:W1:Y:S01]  /*07e0*/  LDC.64 R24, c[0x0][0x550] ;  /* 0x00015400ff187b82 */ /* 0x000e620000000a00 */
[----:B------:R-:W-:Y:S01]  /*07f0*/  IADD3 R45, PT, PT, R21, -0x695add53, RZ ;  /* 0x96a522ad152d7810 */ /* 0x000fe20007ffe0ff */
[----:B------:R-:W-:Y:S01]  /*0800*/  IMAD R46, R46, -0x326172a9, RZ ;  /* 0xcd9e8d572e2e7824 */ /* 0x000fe200078e02ff */
[----:B------:R-:W-:Y:S01]  /*0810*/  LOP3.LUT R47, R30, 0x3, RZ, 0xc0, !PT ;  /* 0x000000031e2f7812 */ /* 0x000fe200078ec0ff */
[----:B------:R-:W2:Y:S01]  /*0820*/  LDCU.64 UR74, c[0x0][0x548] ;  /* 0x0000a900ff4a77ac */ /* 0x000ea20008000a00 */
[----:B------:R-:W-:-:S03]  /*0830*/  LOP3.LUT R48, R48, R45, RZ, 0x3c, !PT ;  /* 0x0000002d30307212 */ /* 0x000fc600078e3cff */
[----:B------:R-:W3:Y:S01]  /*0840*/  LDC.64 R26, c[0x0][0x558] ;  /* 0x00015600ff1a7b82 */ /* 0x000ee20000000a00 */
        /* <DEDUP_REMOVED lines=63> */
.L_x_263:
[----:B------:R-:W-:Y:S01]  /*0c40*/  VIADD R0, R0, 0x1 ;  /* 0x0000000100007836 */ /* 0x000fe20000000000 */
[----:B------:R-:W-:Y:S03]  /*0c50*/  BSSY.RECONVERGENT B0, `(.L_x_251) ;  /* 0x000000c000007945 */ /* 0x000fe60003800200 */
[C---:B-1----:R-:W-:Y:S01]  /*0c60*/  IMAD.WIDE.U32 R32, R0.reuse, -0x2daee0ad, RZ ;  /* 0xd2511f5300207825 */ /* 0x042fe200078e00ff */
[----:B------:R-:W-:-:S13]  /*0c70*/  ISETP.NE.AND P0, PT, R0, RZ, PT ;  /* 0x000000ff0000720c */ /* 0x000fda0003f05270 */
[----:B0-2---:R-:W-:Y:S05]  /*0c80*/  @P0 BRA `(.L_x_252) ;  /* 0x0000000000200947 */ /* 0x005fea0003800000 */
[----:B------:R-:W-:-:S04]  /*0c90*/  IADD3 R2, PT, PT, R2, 0x1, RZ ;  /* 0x0000000102027810 */ /* 0x000fc80007ffe0ff */
[----:B------:R-:W-:-:S13]  /*0ca0*/  ISETP.NE.AND P0, PT, R2, RZ, PT ;  /* 0x000000ff0200720c */ /* 0x000fda0003f05270 */
[----:B------:R-:W-:Y:S01]  /*0cb0*/  @!P0 VIADD R40, R40, 0x1 ;  /* 0x0000000128288836 */ /* 0x000fe20000000000 */
[----:B------:R-:W-:Y:S02]  /*0cc0*/  @!P0 IADD3 R30, PT, PT, R41, 0x1, RZ ;  /* 0x00000001291e8810 */ /* 0x000fe40007ffe0ff */
[----:B------:R-:W-:Y:S02]  /*0cd0*/  @!P0 MOV R2, RZ ;  /* 0x000000ff00028202 */ /* 0x000fe40000000f00 */
[----:B------:R-:W-:-:S13]  /*0ce0*/  ISETP.NE.AND P1, PT, R40, RZ, !P0 ;  /* 0x000000ff2800720c */ /* 0x000fda0004725270 */
[----:B------:R-:W-:-:S04]  /*0cf0*/  @P1 IMAD.MOV R30, RZ, RZ, R41 ;  /* 0x000000ffff1e1224 */ /* 0x000fc800078e0229 */
[----:B------:R-:W-:-:S07]  /*0d00*/  @!P0 IMAD.MOV.U32 R41, RZ, RZ, R30 ;  /* 0x000000ffff298224 */ /* 0x000fce00078e001e */
.L_x_252:
[----:B0-----:R-:W-:Y:S05]  /*0d10*/  BSYNC.RECONVERGENT B0 ;  /* 0x0000000000007941 */ /* 0x001fea0003800200 */
.L_x_251:
        /* <DEDUP_REMOVED lines=55> */
.L_x_253:
        /* <DEDUP_REMOVED lines=9> */
.L_x_254:
[----:B------:R-:W-:Y:S01]  /*1120*/  IMAD.WIDE.U32 R32, R30, 0x200000, RZ ;  /* 0x002000001e207825 */ /* 0x000fe200078e00ff */
[----:B------:R-:W-:-:S03]  /*1130*/  UISETP.NE.AND UP0, UPT, UR4, URZ, UPT ;  /* 0x000000ff0400728c */ /* 0x000fc6000bf05270 */
[----:B------:R-:W-:Y:S01]  /*1140*/  IMAD.WIDE.U32 R34, R34, 0x200000, RZ ;  /* 0x0020000022227825 */ /* 0x000fe200078e00ff */
[----:B------:R-:W-:-:S03]  /*1150*/  LOP3.LUT R50, R32, R31, RZ, 0x3c, !PT ;  /* 0x0000001f20327212 */ /* 0x000fc600078e3cff */
[----:B------:R-:W-:Y:S01]  /*1160*/  HFMA2 R32, -RZ, RZ, 0, 0 ;  /* 0x00000000ff207431 */ /* 0x000fe200000001ff */
[----:B------:R-:W-:Y:S01]  /*1170*/  MOV R51, R33 ;  /* 0x0000002100337202 */ /* 0x000fe20000000f00 */
[----:B------:R-:W-:Y:S01]  /*1180*/  IMAD.MOV.U32 R33, RZ, RZ, 0x3ca00000 ;  /* 0x3ca00000ff217424 */ /* 0x000fe200078e00ff */
[----:B------:R-:W-:Y:S02]  /*1190*/  LOP3.LUT R34, R34, R49, RZ, 0x3c, !PT ;  /* 0x0000003122227212 */ /* 0x000fe400078e3cff */
        /* <DEDUP_REMOVED lines=21> */
[----:B------:R-:W-:Y:S02]  /*12f0*/  ISETP.GE.U32.AND P1, PT, R35, R28, PT ;  /* 0x0000001c2300720c */ /* 0x000fe40003f26070 */
[----:B------:R-:W-:-:S04]  /*1300*/  IADD3.X R34, PT, PT, RZ, R38, RZ, P2, !PT ;  /* 0x00000026ff227210 */ /* 0x000fc800017fe4ff */
[----:B------:R-:W-:-:S05]  /*1310*/  ISETP.GE.AND.EX P1, PT, R34, R29, PT, P1 ;  /* 0x0000001d2200720c */ /* 0x000fca0003f26310 */
[----:B------:R-:W-:Y:S08]  /*1320*/  @P0 BRA `(.L_x_257) ;  /* 0x0000000000280947 */ /* 0x000ff00003800000 */
[----:B------:R-:W0:Y:S01]  /*1330*/  LDC.64 R34, c[0x0][0x540] ;  /* 0x00015000ff227b82 */ /* 0x000e220000000a00 */
[----:B------:R-:W1:-:S15]  /*1340*/  DFMA R30, R30, UR74, R24 ;  /* 0x0000004a1e1e7c2b */ /* 0x000e5e0008000018 */
        /* <DEDUP_REMOVED lines=8> */
.L_x_257:
[----:B------:R-:W-:Y:S05]  /*13d0*/  BSYNC.RECONVERGENT B0 ;  /* 0x0000000000007941 */ /* 0x000fea0003800200 */
.L_x_256:
[----:B------:R-:W-:Y:S05]  /*13e0*/  @P1 BRA `(.L_x_258) ;  /* 0x0000001c00d81947 */ /* 0x000fea0003800000 */
[----:B0-----:R-:W0:Y:S01]  /*13f0*/  LDC.64 R30, c[0x0][0x540] ;  /* 0x00015000ff1e7b82 */ /* 0x001e220000000a00 */
        /* <DEDUP_REMOVED lines=10> */
.L_x_255:
[----:B------:R-:W-:Y:S01]  /*14a0*/  ISETP.GE.U32.AND P0, PT, R37, R28, PT ;  /* 0x0000001c2500720c */ /* 0x000fe20003f06070 */
[----:B------:R-:W-:Y:S03]  /*14b0*/  BSSY.RECONVERGENT B0, `(.L_x_259) ;  /* 0x00000f4000007945 */ /* 0x000fe60003800200 */
[----:B------:R-:W-:-:S13]  /*14c0*/  ISETP.GE.AND.EX P0, PT, R38, R29, PT, P0 ;  /* 0x0000001d2600720c */ /* 0x000fda0003f06300 */
[----:B------:R-:W-:Y:S05]  /*14d0*/  @P0 BRA `(.L_x_260) ;  /* 0x0000000c00c40947 */ /* 0x000fea0003800000 */
[----:B------:R-:W-:Y:S01]  /*14e0*/  MOV R34, RZ ;  /* 0x000000ff00227202 */ /* 0x000fe20000000f00 */
[----:B------:R-:W-:Y:S01]  /*14f0*/  IMAD.MOV.U32 R35, RZ, RZ, R37 ;  /* 0x000000ffff237224 */ /* 0x000fe200078e0025 */
[----:B------:R-:W-:-:S03]  /*1500*/  UISETP.NE.AND UP0, UPT, UR72, URZ, UPT ;  /* 0x000000ff4800728c */ /* 0x000fc6000bf05270 */
[----:B------:R-:W-:-:S05]  /*1510*/  IMAD.HI.U32 R51, R37, UR36, R34 ;  /* 0x0000002425337c27 */ /* 0x000fca000f8e0022 */
[----:B------:R-:W-:-:S04]  /*1520*/  SHF.R.U32.HI R51, RZ, UR37, R51 ;  /* 0x00000025ff337c19 */ /* 0x000fc80008011633 */
[----:B------:R-:W-:-:S05]  /*1530*/  IADD3 R34, PT, PT, -R51, RZ, RZ ;  /* 0x000000ff33227210 */ /* 0x000fca0007ffe1ff */
[----:B------:R-:W-:-:S04]  /*1540*/  IMAD R49, R34, UR70, R37 ;  /* 0x0000004622317c24 */ /* 0x000fc8000f8e0225 */
[----:B------:R-:W-:Y:S01]  /*1550*/  IMAD R49, R49, UR69, RZ ;  /* 0x0000004531317c24 */ /* 0x000fe2000f8e02ff */
        /* <DEDUP_REMOVED lines=222> */
.L_x_261:
[----:B------:R-:W0:Y:S01]  /*2340*/  LDCU.64 UR48, c[0x0][0x540] ;  /* 0x0000a800ff3077ac */ /* 0x000e220008000a00 */
[----:B------:R-:W1:Y:S01]  /*2350*/  DFMA R30, R30, UR74, R24 ;  /* 0x0000004a1e1e7c2b */ /* 0x000e620008000018 */
        /* <DEDUP_REMOVED lines=9> */
.L_x_260:
[----:B------:R-:W-:Y:S05]  /*23f0*/  BSYNC.RECONVERGENT B0 ;  /* 0x0000000000007941 */ /* 0x000fea0003800200 */
.L_x_259:
[----:B0-----:R-:W-:-:S04]  /*2400*/  IADD3 R31, P1, PT, R36, R37, RZ ;  /* 0x00000025241f7210 */ /* 0x001fc80007f3e0ff */
[----:B------:R-:W-:Y:S01]  /*2410*/  ISETP.GE.U32.AND P0, PT, R31, R28, PT ;  /* 0x0000001c1f00720c */ /* 0x000fe20003f06070 */
[----:B------:R-:W-:-:S05]  /*2420*/  IMAD.X R30, RZ, RZ, R38, P1 ;  /* 0x000000ffff1e7224 */ /* 0x000fca00008e0626 */
[----:B------:R-:W-:-:S13]  /*2430*/  ISETP.GE.AND.EX P0, PT, R30, R29, PT, P0 ;  /* 0x0000001d1e00720c */ /* 0x000fda0003f06300 */
[----:B------:R-:W-:Y:S05]  /*2440*/  @P0 BRA `(.L_x_258) ;  /* 0x0000000c00c00947 */ /* 0x000fea0003800000 */
[----:B------:R-:W-:Y:S01]  /*2450*/  MOV R30, RZ ;  /* 0x000000ff001e7202 */ /* 0x000fe20000000f00 */
[----:B------:R-:W-:-:S04]  /*2460*/  UISETP.NE.AND UP0, UPT, UR72, URZ, UPT ;  /* 0x000000ff4800728c */ /* 0x000fc8000bf05270 */
        /* <DEDUP_REMOVED lines=227> */
.L_x_262:
[----:B------:R-:W0:Y:S01]  /*32a0*/  LDCU.64 UR48, c[0x0][0x540] ;  /* 0x0000a800ff3077ac */ /* 0x000e220008000a00 */
[----:B------:R-:W1:Y:S01]  /*32b0*/  DFMA R32, R32, UR74, R24 ;  /* 0x0000004a20207c2b */ /* 0x000e620008000018 */
        /* <DEDUP_REMOVED lines=9> */
.L_x_258:
        /* <DEDUP_REMOVED lines=8> */
        .weak           $__internal_14_$__cuda_sm20_div_s64
        .type           $__internal_14_$__cuda_sm20_div_s64,@function
        .size           $__internal_14_$__cuda_sm20_div_s64,(.L_x_304 - $__internal_14_$__cuda_sm20_div_s64)
$__internal_14_$__cuda_sm20_div_s64:
        /* <DEDUP_REMOVED lines=76> */
[----:B------:R-:W-:Y:S06]  /*3890*/  RET.REL.NODEC R26 `(_ZN2at6native55_GLOBAL__N__1da31dc6_22_DistributionUniform_cu_67fa25cf43distribution_elementwise_grid_stride_kernelIdLi2EZNS0_9templates4cuda21uniform_and_transformIddPNS_17CUDAGeneratorImplEZZZNS4_14uniform_kernelIS7_EEvRNS_18TensorIteratorBaseEddT_ENKUlvE_clEvENKUlvE_clEvEUldE_EEvSA_T1_T2_EUlP24curandStatePhilox4_32_10E_ZNS1_27distribution_nullary_kernelIdd7double2S7_SJ_SE_EEvSA_SG_RKT3_T4_EUlidE0_EEvlNS_15PhiloxCudaStateESF_SG_) ;  /* 0xffffffc41ad87950 */ /* 0x000fec0003c3ffff */
.L_x_264:
        /* <DEDUP_REMOVED lines=14> */
.L_x_304:


//--------------------- .text._ZN2at6native55_GLOBAL__N__1da31dc6_22_DistributionUniform_cu_67fa25cf43distribution_elementwise_grid_stride_kernelIdLi2EZNS0_9templates4cuda21uniform_and_transformIddPNS_17CUDAGeneratorImplEZZZNS4_14uniform_kernelIS7_EEvRNS_18TensorIteratorBaseEddT_ENKUlvE_clEvENKUlvE_clEvEUldE_EEvSA_T1_T2_EUlP24curandStatePhilox4_32_10E_ZNS1_27distribution_nullary_kernelIdd7double2S7_SJ_SE_EEvSA_SG_RKT3_T4_EUlidE_EEvlNS_15PhiloxCudaStateESF_SG_ --------------------------
	.section	.text._ZN2at6native55_GLOBAL__N__1da31dc6_22_DistributionUniform_cu_67fa25cf43distribution_elementwise_grid_stride_kernelIdLi2EZNS0_9templates4cuda21uniform_and_transformIddPNS_17CUDAGeneratorImplEZZZNS4_14uniform_kernelIS7_EEvRNS_18TensorIteratorBaseEddT_ENKUlvE_clEvENKUlvE_clEvEUldE_EEvSA_T1_T2_EUlP24curandStatePhilox4_32_10E_ZNS1_27distribution_nullary_kernelIdd7double2S7_SJ_SE_EEvSA_SG_RKT3_T4_EUlidE_EEvlNS_15PhiloxCudaStateESF_SG_,"ax",@progbits
	.align	128
.text._ZN2at6native55_GLOBAL__N__1da31dc6_22_DistributionUniform_cu_67fa25cf43distribution_elementwise_grid_stride_kernelIdLi2EZNS0_9templates4cuda21uniform_and_transformIddPNS_17CUDAGeneratorImplEZZZNS4_14uniform_kernelIS7_EEvRNS_18TensorIteratorBaseEddT_ENKUlvE_clEvENKUlvE_clEvEUldE_EEvSA_T1_T2_EUlP24curandStatePhilox4_32_10E_ZNS1_27distribution_nullary_kernelIdd7double2S7_SJ_SE_EEvSA_SG_RKT3_T4_EUlidE_EEvlNS_15PhiloxCudaStateESF_SG_:
        .type           _ZN2at6native55_GLOBAL__N__1da31dc6_22_DistributionUniform_cu_67fa25cf43distribution_elementwise_grid_stride_kernelIdLi2EZNS0_9templates4cuda21uniform_and_transformIddPNS_17CUDAGeneratorImplEZZZNS4_14uniform_kernelIS7_EEvRNS_18TensorIteratorBaseEddT_ENKUlvE_clEvENKUlvE_clEvEUldE_EEvSA_T1_T2_EUlP24curandStatePhilox4_32_10E_ZNS1_27distribution_nullary_kernelIdd7double2S7_SJ_SE_EEvSA_SG_RKT3_T4_EUlidE_EEvlNS_15PhiloxCudaStateESF_SG_,@function
        .size           _ZN2at6native55_GLOBAL__N__1da31dc6_22_DistributionUniform_cu_67fa25cf43distribution_elementwise_grid_stride_kernelIdLi2EZNS0_9templates4cuda21uniform_and_transformIddPNS_17CUDAGeneratorImplEZZZNS4_14uniform_kernelIS7_EEvRNS_18TensorIteratorBaseEddT_ENKUlvE_clEvENKUlvE_clEvEUldE_EEvSA_T1_T2_EUlP24curandStatePhilox4_32_10E_ZNS1_27distribution_nullary_kernelIdd7double2S7_SJ_SE_EEvSA_SG_RKT3_T4_EUlidE_EEvlNS_15PhiloxCudaStateESF_SG_,(.L_x_306 - _ZN2at6native55_GLOBAL__N__1da31dc6_22_DistributionUniform_cu_67fa25cf43distribution_elementwise_grid_stride_kernelIdLi2EZNS0_9templates4cuda21uniform_and_transformIddPNS_17CUDAGeneratorImplEZZZNS4_14uniform_kernelIS7_EEvRNS_18TensorIteratorBaseEddT_ENKUlvE_clEvENKUlvE_clEvEUldE_EEvSA_T1_T2_EUlP24curandStatePhilox4_32_10E_ZNS1_27distribution_nullary_kernelIdd7double2S7_SJ_SE_EEvSA_SG_RKT3_T4_EUlidE_EEvlNS_15PhiloxCudaStateESF_SG_)
        .other          _ZN2at6native55_GLOBAL__N__1da31dc6_22_DistributionUniform_cu_67fa25cf43distribution_elementwise_grid_stride_kernelIdLi2EZNS0_9templates4cuda21uniform_and_transformIddPNS_17CUDAGeneratorImplEZZZNS4_14uniform_kernelIS7_EEvRNS_18TensorIteratorBaseEddT_ENKUlvE_clEvENKUlvE_clEvEUldE_EEvSA_T1_T2_EUlP24curandStatePhilox4_32_10E_ZNS1_27distribution_nullary_kernelIdd7double2S7_SJ_SE_EEvSA_SG_RKT3_T4_EUlidE_EEvlNS_15PhiloxCudaStateESF_SG_,@"STO_CUDA_ENTRY STV_DEFAULT"
_ZN2at6native55_GLOBAL__N__1da31dc6_22_DistributionUniform_cu_67fa25cf43distribution_elementwise_grid_stride_kernelIdLi2EZNS0_9templates4cuda21uniform_and_transformIddPNS_17CUDAGeneratorImplEZZZNS4_14uniform_kernelIS7_EEvRNS_18TensorIteratorBaseEddT_ENKUlvE_clEvENKUlvE_clEvEUldE_EEvSA_T1_T2_EUlP24curandStatePhilox4_32_10E_ZNS1_27distribution_nullary_kernelIdd7double2S7_SJ_SE_EEvSA_SG_RKT3_T4_EUlidE_EEvlNS_15PhiloxCudaStateESF_SG_:
        /* <DEDUP_REMOVED lines=23> */
[----:B------:R-:W-:Y:S02]  /*0170*/  IMAD.MOV.U32 R39, RZ, RZ, R42 ;  /* 0x000000ffff277224 */ /* 0x000fe400078e002a */
[----:B------:R-:W-:-:S04]  /*0180*/  IMAD.WIDE.U32 R8, R42, -0x326172a9, RZ ;  /* 0xcd9e8d572a087825 */ /* 0x000fc800078e00ff */
[----:B------:R-:W-:Y:S02]  /*0190*/  IMAD.MOV.U32 R40, RZ, RZ, R43 ;  /* 0x000000ffff287224 */ /* 0x000fe400078e002b */
        /* <DEDUP_REMOVED lines=37> */
[C---:B------:R-:W-:Y:S01]  /*03f0*/  VIADD R11, R53.reuse, 0xa9066899 ;  /* 0xa9066899350b7836 */ /* 0x040fe20000000000 */
[----:B------:R-:W-:Y:S01]  /*0400*/  LOP3.LUT R26, R10, R12, R15, 0x96, !PT ;  /* 0x0000000c0a1a7212 */ /* 0x000fe200078e960f */
[----:B------:R-:W-:Y:S01]  /*0410*/  IMAD.WIDE.U32 R16, R16, -0x2daee0ad, RZ ;  /* 0xd2511f5310107825 */ /* 0x000fe200078e00ff */
[----:B------:R-:W-:Y:S02]  /*0420*/  IADD3 R12, PT, PT, R52, 0x1715609d, RZ ;  /* 0x1715609d340c7810 */ /* 0x000fe40007ffe0ff */
[----:B------:R-:W-:Y:S01]  /*0430*/  IADD3 R15, PT, PT, R53, 0x1fd5c5a3, RZ ;  /* 0x1fd5c5a3350f7810 */ /* 0x000fe20007ffe0ff */
[----:B------:R-:W-:Y:S01]  /*0440*/  IMAD.WIDE.U32 R26, R26, -0x326172a9, RZ ;  /* 0xcd9e8d571a1a7825 */ /* 0x000fe200078e00ff */
[----:B------:R-:W-:-:S03]  /*0450*/  LOP3.LUT R18, R11, R14, R17, 0x96, !PT ;  /* 0x0000000e0b127212 */ /* 0x000fc600078e9611 */
[----:B------:R-:W-:Y:S01]  /*0460*/  VIADD R13, R52, 0xb54cda56 ;  /* 0xb54cda56340d7836 */ /* 0x000fe20000000000 */
[----:B------:R-:W-:Y:S01]  /*0470*/  LOP3.LUT R22, R12, R20, R27, 0x96, !PT ;  /* 0x000000140c167212 */ /* 0x000fe200078e961b */
[----:B------:R-:W-:-:S04]  /*0480*/  IMAD.WIDE.U32 R18, R18, -0x326172a9, RZ ;  /* 0xcd9e8d5712127825 */ /* 0x000fc800078e00ff */
[----:B------:R-:W-:Y:S01]  /*0490*/  IMAD.WIDE.U32 R22, R22, -0x2daee0ad, RZ ;  /* 0xd2511f5316167825 */ /* 0x000fe200078e00ff */
[----:B------:R-:W-:-:S03]  /*04a0*/  LOP3.LUT R32, R13, R26, R19, 0x96, !PT ;  /* 0x0000001a0d207212 */ /* 0x000fc600078e9613 */
[----:B------:R-:W-:Y:S02]  /*04b0*/  VIADD R14, R53, 0x646e171e ;  /* 0x646e171e350e7836 */ /* 0x000fe40000000000 */
[----:B------:R-:W-:-:S03]  /*04c0*/  IMAD.WIDE.U32 R32, R32, -0x2daee0ad, RZ ;  /* 0xd2511f5320207825 */ /* 0x000fc600078e00ff */
[----:B------:R-:W-:Y:S01]  /*04d0*/  LOP3.LUT R20, R14, R16, R23, 0x96, !PT ;  /* 0x000000100e147212 */ /* 0x000fe200078e9617 */
[C---:B------:R-:W-:Y:S01]  /*04e0*/  VIADD R16, R52.reuse, 0x5384540f ;  /* 0x5384540f34107836 */ /* 0x040fe20000000000 */
[----:B------:R-:W-:Y:S01]  /*04f0*/  LOP3.LUT R19, R15, R22, R33, 0x96, !PT ;  /* 0x000000160f137212 */ /* 0x000fe200078e9621 */
[----:B------:R-:W-:Y:S02]  /*0500*/  VIADD R17, R52, 0xf1bbcdc8 ;  /* 0xf1bbcdc834117836 */ /* 0x000fe40000000000 */
        /* <DEDUP_REMOVED lines=31> */
.L_x_265:
[----:B------:R-:W-:-:S07]  /*0700*/  MOV R28, 0x720 ;  /* 0x00000720001c7802 */ /* 0x000fce0000000f00 */
[----:B------:R-:W-:Y:S05]  /*0710*/  CALL.REL.NOINC `($__internal_15_$__cuda_sm20_div_s64) ;  /* 0x0000000800807944 */ /* 0x000fea0003c00000 */
.L_x_266:
        /* <DEDUP_REMOVED lines=13> */
[----:B------:R-:W1:Y:S01]  /*07f0*/  LDCU UR4, c[0x0][0x3b0] ;  /* 0x00007600ff0477ac */ /* 0x000e620008000800 */
[----:B------:R-:W-:Y:S01]  /*0800*/  LOP3.LUT R46, R46, 0x3, RZ, 0xc0, !PT ;  /* 0x000000032e2e7812 */ /* 0x000fe200078ec0ff */
[----:B------:R-:W2:Y:S03]  /*0810*/  LDCU.64 UR10, c[0x0][0x3b8] ;  /* 0x00007700ff0a77ac */ /* 0x000ea60008000a00 */
[----:B------:R-:W3:Y:S01]  /*0820*/  LDC.64 R22, c[0x0][0x3c8] ;  /* 0x0000f200ff167b82 */ /* 0x000ee20000000a00 */
[----:B------:R-:W4:Y:S01]  /*0830*/  LDCU.64 UR8, c[0x0][0x3a8] ;  /* 0x00007500ff0877ac */ /* 0x000f220008000a00 */
[----:B------:R-:W0:Y:S06]  /*0840*/  LDCU.64 UR12, c[0x0][0x3c0] ;  /* 0x00007800ff0c77ac */ /* 0x000e2c0008000a00 */
[----:B------:R-:W0:Y:S02]  /*0850*/  LDC.64 R24, c[0x0][0x380] ;  /* 0x0000e000ff187b82 */ /* 0x000e240000000a00 */
.L_x_274:
[----:B------:R-:W-:Y:S01]  /*0860*/  VIADD R0, R0, 0x1 ;  /* 0x0000000100007836 */ /* 0x000fe20000000000 */
[----:B------:R-:W-:Y:S03]  /*0870*/  BSSY.RECONVERGENT B0, `(.L_x_267) ;  /* 0x000000c000007945 */ /* 0x000fe60003800200 */
[C---:B------:R-:W-:Y:S01]  /*0880*/  IMAD.WIDE.U32 R48, R0.reuse, -0x2daee0ad, RZ ;  /* 0xd2511f5300307825 */ /* 0x040fe200078e00ff */
[----:B------:R-:W-:-:S13]  /*0890*/  ISETP.NE.AND P0, PT, R0, RZ, PT ;  /* 0x000000ff0000720c */ /* 0x000fda0003f05270 */
[----:B------:R-:W-:Y:S05]  /*08a0*/  @P0 BRA `(.L_x_268) ;  /* 0x0000000000200947 */ /* 0x000fea0003800000 */
        /* <DEDUP_REMOVED lines=8> */
.L_x_268:
[----:B012-4-:R-:W-:Y:S05]  /*0930*/  BSYNC.RECONVERGENT B0 ;  /* 0x0000000000007941 */ /* 0x017fea0003800200 */
.L_x_267:
        /* <DEDUP_REMOVED lines=51> */
.L_x_269:
        /* <DEDUP_REMOVED lines=9> */
.L_x_270:
[-C--:B------:R-:W-:Y:S01]  /*0d00*/  ISETP.GE.U32.AND P0, PT, R39, R24.reuse, PT ;  /* 0x000000182700720c */ /* 0x080fe20003f06070 */
[----:B------:R-:W-:Y:S01]  /*0d10*/  IMAD.WIDE.U32 R28, R28, 0x200000, RZ ;  /* 0x002000001c1c7825 */ /* 0x000fe200078e00ff */
[----:B------:R-:W-:Y:S01]  /*0d20*/  IADD3 R51, P2, PT, R38, R39, RZ ;  /* 0x0000002726337210 */ /* 0x000fe20007f5e0ff */
[----:B------:R-:W-:Y:S01]  /*0d30*/  BSSY.RECONVERGENT B0, `(.L_x_271) ;  /* 0x0000020000007945 */ /* 0x000fe20003800200 */
[----:B------:R-:W-:Y:S01]  /*0d40*/  ISETP.GE.AND.EX P0, PT, R40, R25, PT, P0 ;  /* 0x000000192800720c */ /* 0x000fe20003f06300 */
[----:B------:R-:W-:Y:S01]  /*0d50*/  HFMA2 R31, -RZ, RZ, 1.15625, 0 ;  /* 0x3ca00000ff1f7431 */ /* 0x000fe200000001ff */
[----:B------:R-:W-:Y:S01]  /*0d60*/  ISETP.GE.U32.AND P1, PT, R51, R24, PT ;  /* 0x000000183300720c */ /* 0x000fe20003f26070 */
[----:B------:R-:W-:Y:S01]  /*0d70*/  IMAD.X R30, RZ, RZ, R40, P2 ;  /* 0x000000ffff1e7224 */ /* 0x000fe200010e0628 */
[----:B------:R-:W-:-:S04]  /*0d80*/  LOP3.LUT R50, R28, R33, RZ, 0x3c, !PT ;  /* 0x000000211c327212 */ /* 0x000fc800078e3cff */
[----:B------:R-:W-:Y:S01]  /*0d90*/  ISETP.GE.AND.EX P1, PT, R30, R25, PT, P1 ;  /* 0x000000191e00720c */ /* 0x000fe20003f26310 */
[----:B------:R-:W-:-:S04]  /*0da0*/  IMAD.MOV.U32 R30, RZ, RZ, 0x0 ;  /* 0x00000000ff1e7424 */ /* 0x000fc800078e00ff */
[----:B------:R-:W-:Y:S08]  /*0db0*/  @P0 BRA `(.L_x_272) ;  /* 0x00000000005c0947 */ /* 0x000ff00003800000 */
[----:B------:R-:W-:-:S03]  /*0dc0*/  IMAD.WIDE.U32 R32, R32, 0x200000, RZ ;  /* 0x0020000020207825 */ /* 0x000fc600078e00ff */
        /* <DEDUP_REMOVED lines=11> */
[----:B0-----:R0:W3:Y:S02]  /*0e80*/  DFMA R32, R34, UR10, R20 ;  /* 0x0000000a22207c2b */ /* 0x0010e40008000014 */
[----:B0-----:R-:W-:-:S05]  /*0e90*/  IMAD R35, R39, UR4, RZ ;  /* 0x0000000427237c24 */ /* 0x001fca000f8e02ff */
[----:B------:R-:W-:-:S04]  /*0ea0*/  IADD3 R34, P2, PT, R35, UR8, RZ ;  /* 0x0000000823227c10 */ /* 0x000fc8000ff5e0ff */
[----:B------:R-:W-:-:S15]  /*0eb0*/  LEA.HI.X.SX32 R35, R35, UR9, 0x1, P2 ;  /* 0x0000000923237c11 */ /* 0x000fde00090f0eff */
[----:B------:R-:W-:-:S15]  /*0ec0*/  NOP ;  /* 0x0000000000007918 */ /* 0x000fde0000000000 */
[----:B------:R-:W-:-:S15]  /*0ed0*/  NOP ;  /* 0x0000000000007918 */ /* 0x000fde0000000000 */
[----:B------:R-:W-:-:S08]  /*0ee0*/  NOP ;  /* 0x0000000000007918 */ /* 0x000fd00000000000 */
[----:B---3--:R-:W0:Y:S02]  /*0ef0*/  DSETP.NEU.AND P0, PT, R32, R22, PT ;  /* 0x000000162000722a */ /* 0x008e240003f0d000 */
[----:B0-----:R-:W-:Y:S02]  /*0f00*/  FSEL R32, R32, UR12, P0 ;  /* 0x0000000c20207c08 */ /* 0x001fe40008000000 */
[----:B------:R-:W-:-:S05]  /*0f10*/  FSEL R33, R33, UR13, P0 ;  /* 0x0000000d21217c08 */ /* 0x000fca0008000000 */
[----:B------:R0:W-:Y:S02]  /*0f20*/  STG.E.64 desc[UR6][R34.64], R32 ;  /* 0x0000002022007986 */ /* 0x0001e4000c101b06 */
.L_x_272:
[----:B------:R-:W-:Y:S05]  /*0f30*/  BSYNC.RECONVERGENT B0 ;  /* 0x0000000000007941 */ /* 0x000fea0003800200 */
.L_x_271:
[----:B------:R-:W-:-:S06]  /*0f40*/  IMAD.MOV.U32 R28, RZ, RZ, R50 ;  /* 0x000000ffff1c7224 */ /* 0x000fcc00078e0032 */
[----:B------:R-:W1:-:S15]  /*0f50*/  I2F.F64.U64 R28, R28 ;  /* 0x0000001c001c7312 */ /* 0x000e5e0000301800 */
[----:B------:R-:W-:-:S15]  /*0f60*/  NOP ;  /* 0x0000000000007918 */ /* 0x000fde0000000000 */
[----:B------:R-:W-:-:S15]  /*0f70*/  NOP ;  /* 0x0000000000007918 */ /* 0x000fde0000000000 */
[----:B------:R-:W-:-:S15]  /*0f80*/  NOP ;  /* 0x0000000000007918 */ /* 0x000fde0000000000 */
[----:B------:R-:W-:-:S04]  /*0f90*/  NOP ;  /* 0x0000000000007918 */ /* 0x000fc80000000000 */
[----:B-1----:R1:W2:Y:S02]  /*0fa0*/  DFMA R30, R28, R30, 5.5511151231257827021e-17 ;  /* 0x3c9000001c1e742b */ /* 0x0022a4000000001e */
[----:B-12---:R-:W-:Y:S05]  /*0fb0*/  @P1 BRA `(.L_x_273) ;  /* 0x00000000002c1947 */ /* 0x006fea0003800000 */
[----:B------:R-:W-:Y:S01]  /*0fc0*/  IMAD R51, R51, UR4, RZ ;  /* 0x0000000433337c24 */ /* 0x000fe2000f8e02ff */
[----:B------:R-:W3:Y:S04]  /*0fd0*/  DFMA R30, R30, UR10, R20 ;  /* 0x0000000a1e1e7c2b */ /* 0x000ee80008000014 */
[----:B------:R-:W-:-:S04]  /*0fe0*/  IADD3 R28, P1, PT, R51, UR8, RZ ;  /* 0x00000008331c7c10 */ /* 0x000fc8000ff3e0ff */
[----:B------:R-:W-:-:S15]  /*0ff0*/  LEA.HI.X.SX32 R29, R51, UR9, 0x1, P1 ;  /* 0x00000009331d7c11 */ /* 0x000fde00088f0eff */
[----:B------:R-:W-:-:S15]  /*1000*/  NOP ;  /* 0x0000000000007918 */ /* 0x000fde0000000000 */
[----:B------:R-:W-:-:S15]  /*1010*/  NOP ;  /* 0x0000000000007918 */ /* 0x000fde0000000000 */
[----:B------:R-:W-:-:S11]  /*1020*/  NOP ;  /* 0x0000000000007918 */ /* 0x000fd60000000000 */
[----:B---3--:R-:W1:Y:S02]  /*1030*/  DSETP.NEU.AND P0, PT, R30, R22, PT ;  /* 0x000000161e00722a */ /* 0x008e640003f0d000 */
[----:B-1----:R-:W-:Y:S02]  /*1040*/  FSEL R30, R30, UR12, P0 ;  /* 0x0000000c1e1e7c08 */ /* 0x002fe40008000000 */
[----:B------:R-:W-:-:S05]  /*1050*/  FSEL R31, R31, UR13, P0 ;  /* 0x0000000d1f1f7c08 */ /* 0x000fca0008000000 */
[----:B------:R1:W-:Y:S02]  /*1060*/  STG.E.64 desc[UR6][R28.64], R30 ;  /* 0x0000001e1c007986 */ /* 0x0003e4000c101b06 */
.L_x_273:
        /* <DEDUP_REMOVED lines=11> */
        .weak           $__internal_15_$__cuda_sm20_div_s64
        .type           $__internal_15_$__cuda_sm20_div_s64,@function
        .size           $__internal_15_$__cuda_sm20_div_s64,(.L_x_306 - $__internal_15_$__cuda_sm20_div_s64)
$__internal_15_$__cuda_sm20_div_s64:
        /* <DEDUP_REMOVED lines=77> */
[----:B------:R-:W-:Y:S06]  /*15f0*/  RET.REL.NODEC R28 `(_ZN2at6native55_GLOBAL__N__1da31dc6_22_DistributionUniform_cu_67fa25cf43distribution_elementwise_grid_stride_kernelIdLi2EZNS0_9templates4cuda21uniform_and_transformIddPNS_17CUDAGeneratorImplEZZZNS4_14uniform_kernelIS7_EEvRNS_18TensorIteratorBaseEddT_ENKUlvE_clEvENKUlvE_clEvEUldE_EEvSA_T1_T2_EUlP24curandStatePhilox4_32_10E_ZNS1_27distribution_nullary_kernelIdd7double2S7_SJ_SE_EEvSA_SG_RKT3_T4_EUlidE_EEvlNS_15PhiloxCudaStateESF_SG_) ;  /* 0xffffffe81c807950 */ /* 0x000fec0003c3ffff */
.L_x_275:
        /* <DEDUP_REMOVED lines=16> */
.L_x_306:


//--------------------- .nv.global.init           --------------------------
	.section	.nv.global.init,"aw",@progbits
	.align	4
.nv.global.init:
	.type		mrg32k3aM1SubSeq,@object
	.size		mrg32k3aM1SubSeq,(mrg32k3aM2SubSeq - mrg32k3aM1SubSeq)
mrg32k3aM1SubSeq:
        /*0000*/ 	.byte	0x0b, 0xcc, 0xee, 0x04, 0x73, 0x29, 0x8b, 0x6f, 0xf6, 0x53, 0x03, 0xf6, 0x23, 0xf6, 0xea, 0xda
        /* <DEDUP_REMOVED lines=125> */
	.type		mrg32k3aM2SubSeq,@object
	.size		mrg32k3aM2SubSeq,(mrg32k3aM1 - mrg32k3aM2SubSeq)
mrg32k3aM2SubSeq:
        /* <DEDUP_REMOVED lines=126> */
	.type		mrg32k3aM1,@object
	.size		mrg32k3aM1,(mrg32k3aM1Seq - mrg32k3aM1)
mrg32k3aM1:
        /* <DEDUP_REMOVED lines=144> */
	.type		mrg32k3aM1Seq,@object
	.size		mrg32k3aM1Seq,(mrg32k3aM2 - mrg32k3aM1Seq)
mrg32k3aM1Seq:
        /* <DEDUP_REMOVED lines=144> */
	.type		mrg32k3aM2,@object
	.size		mrg32k3aM2,(mrg32k3aM2Seq - mrg32k3aM2)
mrg32k3aM2:
        /* <DEDUP_REMOVED lines=144> */
	.type		mrg32k3aM2Seq,@object
	.size		mrg32k3aM2Seq,(precalc_xorwow_matrix - mrg32k3aM2Seq)
mrg32k3aM2Seq:
        /* <DEDUP_REMOVED lines=144> */
	.type		precalc_xorwow_matrix,@object
	.size		precalc_xorwow_matrix,(precalc_xorwow_offset_matrix - precalc_xorwow_matrix)
precalc_xorwow_matrix:
        /* <DEDUP_REMOVED lines=6400> */
	.type		precalc_xorwow_offset_matrix,@object
	.size		precalc_xorwow_offset_matrix,(.L_1 - precalc_xorwow_offset_matrix)
precalc_xorwow_offset_matrix:
        /* <DEDUP_REMOVED lines=6400> */
.L_1:


//--------------------- .nv.shared.reserved.0     --------------------------
	.section	.nv.shared.reserved.0,"aw",@nobits
	.weak		__nv_reservedSMEM_offset_0_alias
	.size		__nv_reservedSMEM_offset_0_alias, 0, 64
	.other		__nv_reservedSMEM_offset_0_alias,@"STO_CUDA_RESERVED_SHARED STV_DEFAULT"
__nv_reservedSMEM_offset_0_alias:
	.zero		0
	.zero		64


//--------------------- .nv.global                --------------------------
	.section	.nv.global,"aw",@nobits
.nv.global:
	.type		_ZN53_INTERNAL_1da31dc6_22_DistributionUniform_cu_67fa25cf4cuda3std3__48in_placeE,@object
	.size		_ZN53_INTERNAL_1da31dc6_22_DistributionUniform_cu_67fa25cf4cuda3std3__48in_placeE,(_ZN53_INTERNAL_1da31dc6_22_DistributionUniform_cu_67fa25cf4cuda3std6ranges3__45__cpo8distanceE - _ZN53_INTERNAL_1da31dc6_22_DistributionUniform_cu_67fa25cf4cuda3std3__48in_placeE)
_ZN53_INTERNAL_1da31dc6_22_DistributionUniform_cu_67fa25cf4cuda3std3__48in_placeE:
	.zero		1
	.type		_ZN53_INTERNAL_1da31dc6_22_DistributionUniform_cu_67fa25cf4cuda3std6ranges3__45__cpo8distanceE,@object
	.size		_ZN53_INTERNAL_1da31dc6_22_DistributionUniform_cu_67fa25cf4cuda3std6ranges3__45__cpo8distanceE,(_ZN53_INTERNAL_1da31dc6_22_DistributionUniform_cu_67fa25cf4cuda3std3__45__cpo6cbeginE - _ZN53_INTERNAL_1da31dc6_22_DistributionUniform_cu_67fa25cf4cuda3std6ranges3__45__cpo8distanceE)
_ZN53_INTERNAL_1da31dc6_22_DistributionUniform_cu_67fa25cf4cuda3std6ranges3__45__cpo8distanceE:
	.zero		1
	.type		_ZN53_INTERNAL_1da31dc6_22_DistributionUniform_cu_67fa25cf4cuda3std3__45__cpo6cbeginE,@object
	.size		_ZN53_INTERNAL_1da31dc6_22_DistributionUniform_cu_67fa25cf4cuda3std3__45__cpo6cbeginE,(_ZN53_INTERNAL_1da31dc6_22_DistributionUniform_cu_67fa25cf4cuda3std6ranges3__45__cpo7advanceE - _ZN53_INTERNAL_1da31dc6_22_DistributionUniform_cu_67fa25cf4cuda3std3__45__cpo6cbeginE)
_ZN53_INTERNAL_1da31dc6_22_DistributionUniform_cu_67fa25cf4cuda3std3__45__cpo6cbeginE:
	.zero		1
	.type		_ZN53_INTERNAL_1da31dc6_22_DistributionUniform_cu_67fa25cf4cuda3std6ranges3__45__cpo7advanceE,@object
	.size		_ZN53_INTERNAL_1da31dc6_22_DistributionUniform_cu_67fa25cf4cuda3std6ranges3__45__cpo7advanceE,(_ZN53_INTERNAL_1da31dc6_22_DistributionUniform_cu_67fa25cf4cuda3std3__45__cpo7crbeginE - _ZN53_INTERNAL_1da31dc6_22_DistributionUniform_cu_67fa25cf4cuda3std6ranges3__45__cpo7advanceE)
_ZN53_INTERNAL_1da31dc6_22_DistributionUniform_cu_67fa25cf4cuda3std6ranges3__45__cpo7advanceE:
	.zero		1
	.type		_ZN53_INTERNAL_1da31dc6_22_DistributionUniform_cu_67fa25cf4cuda3std3__45__cpo7crbeginE,@object
	.size		_ZN53_INTERNAL_1da31dc6_22_DistributionUniform_cu_67fa25cf4cuda3std3__45__cpo7crbeginE,(_ZN53_INTERNAL_1da31dc6_22_DistributionUniform_cu_67fa25cf4cuda3std6ranges3__45__cpo4dataE - _ZN53_INTERNAL_1da31dc6_22_DistributionUniform_cu_67fa25cf4cuda3std3__45__cpo7crbeginE)
_ZN53_INTERNAL_1da31dc6_22_DistributionUniform_cu_67fa25cf4cuda3std3__45__cpo7crbeginE:
	.zero		1
	.type		_ZN53_INTERNAL_1da31dc6_22_DistributionUniform_cu_67fa25cf4cuda3std6ranges3__45__cpo4dataE,@object
	.size		_ZN53_INTERNAL_1da31dc6_22_DistributionUniform_cu_67fa25cf4cuda3std6ranges3__45__cpo4dataE,(_ZN53_INTERNAL_1da31dc6_22_DistributionUniform_cu_67fa25cf4cuda3std6ranges3__45__cpo5beginE - _ZN53_INTERNAL_1da31dc6_22_DistributionUniform_cu_67fa25cf4cuda3std6ranges3__45__cpo4dataE)
_ZN53_INTERNAL_1da31dc6_22_DistributionUniform_cu_67fa25cf4cuda3std6ranges3__45__cpo4dataE:
	.zero		1
	.type		_ZN53_INTERNAL_1da31dc6_22_DistributionUniform_cu_67fa25cf4cuda3std6ranges3__45__cpo5beginE,@object
	.size		_ZN53_INTERNAL_1da31dc6_22_DistributionUniform_cu_67fa25cf4cuda3std6ranges3__45__cpo5beginE,(_ZN53_INTERNAL_1da31dc6_22_DistributionUniform_cu_67fa25cf4cuda3std3__455_GLOBAL__N__1da31dc6_22_DistributionUniform_cu_67fa25cf6ignoreE - _ZN53_INTERNAL_1da31dc6_22_DistributionUniform_cu_67fa25cf4cuda3std6ranges3__45__cpo5beginE)
_ZN53_INTERNAL_1da31dc6_22_DistributionUniform_cu_67fa25cf4cuda3std6ranges3__45__cpo5beginE:
	.zero		1
	.type		_ZN53_INTERNAL_1da31dc6_22_DistributionUniform_cu_67fa25cf4cuda3std3__455_GLOBAL__N__1da31dc6_22_DistributionUniform_cu_67fa25cf6ignoreE,@object
	.size		_ZN53_INTERNAL_1da31dc6_22_DistributionUniform_cu_67fa25cf4cuda3std3__455_GLOBAL__N__1da31dc6_22_DistributionUniform_cu_67fa25cf6ignoreE,(_ZN53_INTERNAL_1da31dc6_22_DistributionUniform_cu_67fa25cf4cuda3std6ranges3__45__cpo4sizeE - _ZN53_INTERNAL_1da31dc6_22_DistributionUniform_cu_67fa25cf4cuda3std3__455_GLOBAL__N__1da31dc6_22_DistributionUniform_cu_67fa25cf6ignoreE)
_ZN53_INTERNAL_1da31dc6_22_DistributionUniform_cu_67fa25cf4cuda3std3__455_GLOBAL__N__1da31dc6_22_DistributionUniform_cu_67fa25cf6ignoreE:
	.zero		1
	.type		_ZN53_INTERNAL_1da31dc6_22_DistributionUniform_cu_67fa25cf4cuda3std6ranges3__45__cpo4sizeE,@object
	.size		_ZN53_INTERNAL_1da31dc6_22_DistributionUniform_cu_67fa25cf4cuda3std6ranges3__45__cpo4sizeE,(_ZN53_INTERNAL_1da31dc6_22_DistributionUniform_cu_67fa25cf4cuda3std3__45__cpo5beginE - _ZN53_INTERNAL_1da31dc6_22_DistributionUniform_cu_67fa25cf4cuda3std6ranges3__45__cpo4sizeE)
_ZN53_INTERNAL_1da31dc6_22_DistributionUniform_cu_67fa25cf4cuda3std6ranges3__45__cpo4sizeE:
	.zero		1
	.type		_ZN53_INTERNAL_1da31dc6_22_DistributionUniform_cu_67fa25cf4cuda3std3__45__cpo5beginE,@object
	.size		_ZN53_INTERNAL_1da31dc6_22_DistributionUniform_cu_67fa25cf4cuda3std3__45__cpo5beginE,(_ZN53_INTERNAL_1da31dc6_22_DistributionUniform_cu_67fa25cf4cuda3std6ranges3__45__cpo6cbeginE - _ZN53_INTERNAL_1da31dc6_22_DistributionUniform_cu_67fa25cf4cuda3std3__45__cpo5beginE)
_ZN53_INTERNAL_1da31dc6_22_DistributionUniform_cu_67fa25cf4cuda3std3__45__cpo5beginE:
	.zero		1
	.type		_ZN53_INTERNAL_1da31dc6_22_DistributionUniform_cu_67fa25cf4cuda3std6ranges3__45__cpo6cbeginE,@object
	.size		_ZN53_INTERNAL_1da31dc6_22_DistributionUniform_cu_67fa25cf4cuda3std6ranges3__45__cpo6cbeginE,(_ZN53_INTERNAL_1da31dc6_22_DistributionUniform_cu_67fa25cf4cuda3std3__45__cpo6rbeginE - _ZN53_INTERNAL_1da31dc6_22_DistributionUniform_cu_67fa25cf4cuda3std6ranges3__45__cpo6cbeginE)
_ZN53_INTERNAL_1da31dc6_22_DistributionUniform_cu_67fa25cf4cuda3std6ranges3__45__cpo6cbeginE:
	.zero		1
	.type		_ZN53_INTERNAL_1da31dc6_22_DistributionUniform_cu_67fa25cf4cuda3std3__45__cpo6rbeginE,@object
	.size		_ZN53_INTERNAL_1da31dc6_22_DistributionUniform_cu_67fa25cf4cuda3std3__45__cpo6rbeginE,(_ZN53_INTERNAL_1da31dc6_22_DistributionUniform_cu_67fa25cf4cuda3std6ranges3__45__cpo4nextE - _ZN53_INTERNAL_1da31dc6_22_DistributionUniform_cu_67fa25cf4cuda3std3__45__cpo6rbeginE)
_ZN53_INTERNAL_1da31dc6_22_DistributionUniform_cu_67fa25cf4cuda3std3__45__cpo6rbeginE:
	.zero		1
	.type		_ZN53_INTERNAL_1da31dc6_22_DistributionUniform_cu_67fa25cf4cuda3std6ranges3__45__cpo4nextE,@object
	.size		_ZN53_INTERNAL_1da31dc6_22_DistributionUniform_cu_67fa25cf4cuda3std6ranges3__45__cpo4nextE,(_ZN53_INTERNAL_1da31dc6_22_DistributionUniform_cu_67fa25cf4cuda3std6ranges3__45__cpo4swapE - _ZN53_INTERNAL_1da31dc6_22_DistributionUniform_cu_67fa25cf4cuda3std6ranges3__45__cpo4nextE)
_ZN53_INTERNAL_1da31dc6_22_DistributionUniform_cu_67fa25cf4cuda3std6ranges3__45__cpo4nextE:
	.zero		1
	.type		_ZN53_INTERNAL_1da31dc6_22_DistributionUniform_cu_67fa25cf4cuda3std6ranges3__45__cpo4swapE,@object
	.size		_ZN53_INTERNAL_1da31dc6_22_DistributionUniform_cu_67fa25cf4cuda3std6ranges3__45__cpo4swapE,(_ZN53_INTERNAL_1da31dc6_22_DistributionUniform_cu_67fa25cf4cuda3std3__420unreachable_sentinelE - _ZN53_INTERNAL_1da31dc6_22_DistributionUniform_cu_67fa25cf4cuda3std6ranges3__45__cpo4swapE)
_ZN53_INTERNAL_1da31dc6_22_DistributionUniform_cu_67fa25cf4cuda3std6ranges3__45__cpo4swapE:
	.zero		1
	.type		_ZN53_INTERNAL_1da31dc6_22_DistributionUniform_cu_67fa25cf4cuda3std3__420unreachable_sentinelE,@object
	.size		_ZN53_INTERNAL_1da31dc6_22_DistributionUniform_cu_67fa25cf4cuda3std3__420unreachable_sentinelE,(_ZN53_INTERNAL_1da31dc6_22_DistributionUniform_cu_67fa25cf6thrust24THRUST_300001_SM_1030_NS6system6detail10sequential3seqE - _ZN53_INTERNAL_1da31dc6_22_DistributionUniform_cu_67fa25cf4cuda3std3__420unreachable_sentinelE)
_ZN53_INTERNAL_1da31dc6_22_DistributionUniform_cu_67fa25cf4cuda3std3__420unreachable_sentinelE:
	.zero		1
	.type		_ZN53_INTERNAL_1da31dc6_22_DistributionUniform_cu_67fa25cf6thrust24THRUST_300001_SM_1030_NS6system6detail10sequential3seqE,@object
	.size		_ZN53_INTERNAL_1da31dc6_22_DistributionUniform_cu_67fa25cf6thrust24THRUST_300001_SM_1030_NS6system6detail10sequential3seqE,(_ZN53_INTERNAL_1da31dc6_22_DistributionUniform_cu_67fa25cf4cuda3std3__45__cpo4cendE - _ZN53_INTERNAL_1da31dc6_22_DistributionUniform_cu_67fa25cf6thrust24THRUST_300001_SM_1030_NS6system6detail10sequential3seqE)
_ZN53_INTERNAL_1da31dc6_22_DistributionUniform_cu_67fa25cf6thrust24THRUST_300001_SM_1030_NS6system6detail10sequential3seqE:
	.zero		1
	.type		_ZN53_INTERNAL_1da31dc6_22_DistributionUniform_cu_67fa25cf4cuda3std3__45__cpo4cendE,@object
	.size		_ZN53_INTERNAL_1da31dc6_22_DistributionUniform_cu_67fa25cf4cuda3std3__45__cpo4cendE,(_ZN53_INTERNAL_1da31dc6_22_DistributionUniform_cu_67fa25cf4cuda3std6ranges3__45__cpo9iter_swapE - _ZN53_INTERNAL_1da31dc6_22_DistributionUniform_cu_67fa25cf4cuda3std3__45__cpo4cendE)
_ZN53_INTERNAL_1da31dc6_22_DistributionUniform_cu_67fa25cf4cuda3std3__45__cpo4cendE:
	.zero		1
	.type		_ZN53_INTERNAL_1da31dc6_22_DistributionUniform_cu_67fa25cf4cuda3std6ranges3__45__cpo9iter_swapE,@object
	.size		_ZN53_INTERNAL_1da31dc6_22_DistributionUniform_cu_67fa25cf4cuda3std6ranges3__45__cpo9iter_swapE,(_ZN53_INTERNAL_1da31dc6_22_DistributionUniform_cu_67fa25cf4cuda3std3__45__cpo5crendE - _ZN53_INTERNAL_1da31dc6_22_DistributionUniform_cu_67fa25cf4cuda3std6ranges3__45__cpo9iter_swapE)
_ZN53_INTERNAL_1da31dc6_22_DistributionUniform_cu_67fa25cf4cuda3std6ranges3__45__cpo9iter_swapE:
	.zero		1
	.type		_ZN53_INTERNAL_1da31dc6_22_DistributionUniform_cu_67fa25cf4cuda3std3__45__cpo5crendE,@object
	.size		_ZN53_INTERNAL_1da31dc6_22_DistributionUniform_cu_67fa25cf4cuda3std3__45__cpo5crendE,(_ZN53_INTERNAL_1da31dc6_22_DistributionUniform_cu_67fa25cf4cuda3std6ranges3__45__cpo5cdataE - _ZN53_INTERNAL_1da31dc6_22_DistributionUniform_cu_67fa25cf4cuda3std3__45__cpo5crendE)
_ZN53_INTERNAL_1da31dc6_22_DistributionUniform_cu_67fa25cf4cuda3std3__45__cpo5crendE:
	.zero		1
	.type		_ZN53_INTERNAL_1da31dc6_22_DistributionUniform_cu_67fa25cf4cuda3std6ranges3__45__cpo5cdataE,@object
	.size		_ZN53_INTERNAL_1da31dc6_22_DistributionUniform_cu_67fa25cf4cuda3std6ranges3__45__cpo5cdataE,(_ZN53_INTERNAL_1da31dc6_22_DistributionUniform_cu_67fa25cf4cuda3std6ranges3__45__cpo3endE - _ZN53_INTERNAL_1da31dc6_22_DistributionUniform_cu_67fa25cf4cuda3std6ranges3__45__cpo5cdataE)
_ZN53_INTERNAL_1da31dc6_22_DistributionUniform_cu_67fa25cf4cuda3std6ranges3__45__cpo5cdataE:
	.zero		1
	.type		_ZN53_INTERNAL_1da31dc6_22_DistributionUniform_cu_67fa25cf4cuda3std6ranges3__45__cpo3endE,@object
	.size		_ZN53_INTERNAL_1da31dc6_22_DistributionUniform_cu_67fa25cf4cuda3std6ranges3__45__cpo3endE,(_ZN53_INTERNAL_1da31dc6_22_DistributionUniform_cu_67fa25cf4cuda3std3__419piecewise_constructE - _ZN53_INTERNAL_1da31dc6_22_DistributionUniform_cu_67fa25cf4cuda3std6ranges3__45__cpo3endE)
_ZN53_INTERNAL_1da31dc6_22_DistributionUniform_cu_67fa25cf4cuda3std6ranges3__45__cpo3endE:
	.zero		1
	.type		_ZN53_INTERNAL_1da31dc6_22_DistributionUniform_cu_67fa25cf4cuda3std3__419piecewise_constructE,@object
	.size		_ZN53_INTERNAL_1da31dc6_22_DistributionUniform_cu_67fa25cf4cuda3std3__419piecewise_constructE,(_ZN53_INTERNAL_1da31dc6_22_DistributionUniform_cu_67fa25cf4cuda3std6ranges3__45__cpo5ssizeE - _ZN53_INTERNAL_1da31dc6_22_DistributionUniform_cu_67fa25cf4cuda3std3__419piecewise_constructE)
_ZN53_INTERNAL_1da31dc6_22_DistributionUniform_cu_67fa25cf4cuda3std3__419piecewise_constructE:
	.zero		1
	.type		_ZN53_INTERNAL_1da31dc6_22_DistributionUniform_cu_67fa25cf4cuda3std6ranges3__45__cpo5ssizeE,@object
	.size		_ZN53_INTERNAL_1da31dc6_22_DistributionUniform_cu_67fa25cf4cuda3std6ranges3__45__cpo5ssizeE,(_ZN53_INTERNAL_1da31dc6_22_DistributionUniform_cu_67fa25cf4cuda3std3__45__cpo3endE - _ZN53_INTERNAL_1da31dc6_22_DistributionUniform_cu_67fa25cf4cuda3std6ranges3__45__cpo5ssizeE)
_ZN53_INTERNAL_1da31dc6_22_DistributionUniform_cu_67fa25cf4cuda3std6ranges3__45__cpo5ssizeE:
	.zero		1
	.type		_ZN53_INTERNAL_1da31dc6_22_DistributionUniform_cu_67fa25cf4cuda3std3__45__cpo3endE,@object
	.size		_ZN53_INTERNAL_1da31dc6_22_DistributionUniform_cu_67fa25cf4cuda3std3__45__cpo3endE,(_ZN53_INTERNAL_1da31dc6_22_DistributionUniform_cu_67fa25cf4cuda3std6ranges3__45__cpo4cendE - _ZN53_INTERNAL_1da31dc6_22_DistributionUniform_cu_67fa25cf4cuda3std3__45__cpo3endE)
_ZN53_INTERNAL_1da31dc6_22_DistributionUniform_cu_67fa25cf4cuda3std3__45__cpo3endE:
	.zero		1
	.type		_ZN53_INTERNAL_1da31dc6_22_DistributionUniform_cu_67fa25cf4cuda3std6ranges3__45__cpo4cendE,@object
	.size		_ZN53_INTERNAL_1da31dc6_22_DistributionUniform_cu_67fa25cf4cuda3std6ranges3__45__cpo4cendE,(_ZN53_INTERNAL_1da31dc6_22_DistributionUniform_cu_67fa25cf4cuda3std3__45__cpo4rendE - _ZN53_INTERNAL_1da31dc6_22_DistributionUniform_cu_67fa25cf4cuda3std6ranges3__45__cpo4cendE)
_ZN53_INTERNAL_1da31dc6_22_DistributionUniform_cu_67fa25cf4cuda3std6ranges3__45__cpo4cendE:
	.zero		1
	.type		_ZN53_INTERNAL_1da31dc6_22_DistributionUniform_cu_67fa25cf4cuda3std3__45__cpo4rendE,@object
	.size		_ZN53_INTERNAL_1da31dc6_22_DistributionUniform_cu_67fa25cf4cuda3std3__45__cpo4rendE,(_ZN53_INTERNAL_1da31dc6_22_DistributionUniform_cu_67fa25cf4cuda3std6ranges3__45__cpo4prevE - _ZN53_INTERNAL_1da31dc6_22_DistributionUniform_cu_67fa25cf4cuda3std3__45__cpo4rendE)
_ZN53_INTERNAL_1da31dc6_22_DistributionUniform_cu_67fa25cf4cuda3std3__45__cpo4rendE:
	.zero		1
	.type		_ZN53_INTERNAL_1da31dc6_22_DistributionUniform_cu_67fa25cf4cuda3std6ranges3__45__cpo4prevE,@object
	.size		_ZN53_INTERNAL_1da31dc6_22_DistributionUniform_cu_67fa25cf4cuda3std6ranges3__45__cpo4prevE,(_ZN53_INTERNAL_1da31dc6_22_DistributionUniform_cu_67fa25cf4cuda3std6ranges3__45__cpo9iter_moveE - _ZN53_INTERNAL_1da31dc6_22_DistributionUniform_cu_67fa25cf4cuda3std6ranges3__45__cpo4prevE)
_ZN53_INTERNAL_1da31dc6_22_DistributionUniform_cu_67fa25cf4cuda3std6ranges3__45__cpo4prevE:
	.zero		1
	.type		_ZN53_INTERNAL_1da31dc6_22_DistributionUniform_cu_67fa25cf4cuda3std6ranges3__45__cpo9iter_moveE,@object
	.size		_ZN53_INTERNAL_1da31dc6_22_DistributionUniform_cu_67fa25cf4cuda3std6ranges3__45__cpo9iter_moveE,(.L_22 - _ZN53_INTERNAL_1da31dc6_22_DistributionUniform_cu_67fa25cf4cuda3std6ranges3__45__cpo9iter_moveE)
_ZN53_INTERNAL_1da31dc6_22_DistributionUniform_cu_67fa25cf4cuda3std6ranges3__45__cpo9iter_moveE:
	.zero		1
.L_22:


//--------------------- .nv.constant0._ZN2at6native55_GLOBAL__N__1da31dc6_22_DistributionUniform_cu_67fa25cf43distribution_elementwise_grid_stride_kernelIfLi4EZNS0_9templates4cuda21uniform_and_transformIN3c108BFloat16EfPNS_17CUDAGeneratorImplEZZZNS4_14uniform_kernelIS9_EEvRNS_18TensorIteratorBaseEddT_ENKUlvE_clEvENKUlvE2_clEvEUlfE_EEvSC_T1_T2_EUlP24curandStatePhilox4_32_10E0_ZNS1_27distribution_nullary_kernelIS7_f6float4S9_SL_SG_EEvSC_SI_RKT3_T4_EUlifE0_EEvlNS_15PhiloxCudaStateESH_SI_ --------------------------
	.section	.nv.constant0._ZN2at6native55_GLOBAL__N__1da31dc6_22_DistributionUniform_cu_67fa25cf43distribution_elementwise_grid_stride_kernelIfLi4EZNS0_9templates4cuda21uniform_and_transformIN3c108BFloat16EfPNS_17CUDAGeneratorImplEZZZNS4_14uniform_kernelIS9_EEvRNS_18TensorIteratorBaseEddT_ENKUlvE_clEvENKUlvE2_clEvEUlfE_EEvSC_T1_T2_EUlP24curandStatePhilox4_32_10E0_ZNS1_27distribution_nullary_kernelIS7_f6float4S9_SL_SG_EEvSC_SI_RKT3_T4_EUlifE0_EEvlNS_15PhiloxCudaStateESH_SI_,"a",@progbits
	.sectionflags	@""
	.align	4
.nv.constant0._ZN2at6native55_GLOBAL__N__1da31dc6_22_DistributionUniform_cu_67fa25cf43distribution_elementwise_grid_stride_kernelIfLi4EZNS0_9templates4cuda21uniform_and_transformIN3c108BFloat16EfPNS_17CUDAGeneratorImplEZZZNS4_14uniform_kernelIS9_EEvRNS_18TensorIteratorBaseEddT_ENKUlvE_clEvENKUlvE2_clEvEUlfE_EEvSC_T1_T2_EUlP24curandStatePhilox4_32_10E0_ZNS1_27distribution_nullary_kernelIS7_f6float4S9_SL_SG_EEvSC_SI_RKT3_T4_EUlifE0_EEvlNS_15PhiloxCudaStateESH_SI_:
	.zero		1360


//--------------------- .nv.constant0._ZN2at6native55_GLOBAL__N__1da31dc6_22_DistributionUniform_cu_67fa25cf43distribution_elementwise_grid_stride_kernelIfLi4EZNS0_9templates4cuda21uniform_and_transformIN3c108BFloat16EfPNS_17CUDAGeneratorImplEZZZNS4_14uniform_kernelIS9_EEvRNS_18TensorIteratorBaseEddT_ENKUlvE_clEvENKUlvE2_clEvEUlfE_EEvSC_T1_T2_EUlP24curandStatePhilox4_32_10E0_ZNS1_27distribution_nullary_kernelIS7_f6float4S9_SL_SG_EEvSC_SI_RKT3_T4_EUlifE_EEvlNS_15PhiloxCudaStateESH_SI_ --------------------------
	.section	.nv.constant0._ZN2at6native55_GLOBAL__N__1da31dc6_22_DistributionUniform_cu_67fa25cf43distribution_elementwise_grid_stride_kernelIfLi4EZNS0_9templates4cuda21uniform_and_transformIN3c108BFloat16EfPNS_17CUDAGeneratorImplEZZZNS4_14uniform_kernelIS9_EEvRNS_18TensorIteratorBaseEddT_ENKUlvE_clEvENKUlvE2_clEvEUlfE_EEvSC_T1_T2_EUlP24curandStatePhilox4_32_10E0_ZNS1_27distribution_nullary_kernelIS7_f6float4S9_SL_SG_EEvSC_SI_RKT3_T4_EUlifE_EEvlNS_15PhiloxCudaStateESH_SI_,"a",@progbits
	.sectionflags	@""
	.align	4
.nv.constant0._ZN2at6native55_GLOBAL__N__1da31dc6_22_DistributionUniform_cu_67fa25cf43distribution_elementwise_grid_stride_kernelIfLi4EZNS0_9templates4cuda21uniform_and_transformIN3c108BFloat16EfPNS_17CUDAGeneratorImplEZZZNS4_14uniform_kernelIS9_EEvRNS_18TensorIteratorBaseEddT_ENKUlvE_clEvENKUlvE2_clEvEUlfE_EEvSC_T1_T2_EUlP24curandStatePhilox4_32_10E0_ZNS1_27distribution_nullary_kernelIS7_f6float4S9_SL_SG_EEvSC_SI_RKT3_T4_EUlifE_EEvlNS_15PhiloxCudaStateESH_SI_:
	.zero		960


//--------------------- .nv.constant0._ZN2at6native55_GLOBAL__N__1da31dc6_22_DistributionUniform_cu_67fa25cf43distribution_elementwise_grid_stride_kernelIfLi4EZNS0_9templates4cuda21uniform_and_transformIN3c108BFloat16EfPNS_17CUDAGeneratorImplEZZZNS4_14uniform_kernelIS9_EEvRNS_18TensorIteratorBaseEddT_ENKUlvE_clEvENKUlvE2_clEvEUlfE_EEvSC_T1_T2_EUlP24curandStatePhilox4_32_10E_ZNS1_27distribution_nullary_kernelIS7_f7double2S9_SL_SG_EEvSC_SI_RKT3_T4_EUlifE0_EEvlNS_15PhiloxCudaStateESH_SI_ --------------------------
	.section	.nv.constant0._ZN2at6native55_GLOBAL__N__1da31dc6_22_DistributionUniform_cu_67fa25cf43distribution_elementwise_grid_stride_kernelIfLi4EZNS0_9templates4cuda21uniform_and_transformIN3c108BFloat16EfPNS_17CUDAGeneratorImplEZZZNS4_14uniform_kernelIS9_EEvRNS_18TensorIteratorBaseEddT_ENKUlvE_clEvENKUlvE2_clEvEUlfE_EEvSC_T1_T2_EUlP24curandStatePhilox4_32_10E_ZNS1_27distribution_nullary_kernelIS7_f7double2S9_SL_SG_EEvSC_SI_RKT3_T4_EUlifE0_EEvlNS_15PhiloxCudaStateESH_SI_,"a",@progbits
	.sectionflags	@""
	.align	4
.nv.constant0._ZN2at6native55_GLOBAL__N__1da31dc6_22_DistributionUniform_cu_67fa25cf43distribution_elementwise_grid_stride_kernelIfLi4EZNS0_9templates4cuda21uniform_and_transformIN3c108BFloat16EfPNS_17CUDAGeneratorImplEZZZNS4_14uniform_kernelIS9_EEvRNS_18TensorIteratorBaseEddT_ENKUlvE_clEvENKUlvE2_clEvEUlfE_EEvSC_T1_T2_EUlP24curandStatePhilox4_32_10E_ZNS1_27distribution_nullary_kernelIS7_f7double2S9_SL_SG_EEvSC_SI_RKT3_T4_EUlifE0_EEvlNS_15PhiloxCudaStateESH_SI_:
	.zero		1360


//--------------------- .nv.constant0._ZN2at6native55_GLOBAL__N__1da31dc6_22_DistributionUniform_cu_67fa25cf43distribution_elementwise_grid_stride_kernelIfLi4EZNS0_9templates4cuda21uniform_and_transformIN3c108BFloat16EfPNS_17CUDAGeneratorImplEZZZNS4_14uniform_kernelIS9_EEvRNS_18TensorIteratorBaseEddT_ENKUlvE_clEvENKUlvE2_clEvEUlfE_EEvSC_T1_T2_EUlP24curandStatePhilox4_32_10E_ZNS1_27distribution_nullary_kernelIS7_f7double2S9_SL_SG_EEvSC_SI_RKT3_T4_EUlifE_EEvlNS_15PhiloxCudaStateESH_SI_ --------------------------
	.section	.nv.constant0._ZN2at6native55_GLOBAL__N__1da31dc6_22_DistributionUniform_cu_67fa25cf43distribution_elementwise_grid_stride_kernelIfLi4EZNS0_9templates4cuda21uniform_and_transformIN3c108BFloat16EfPNS_17CUDAGeneratorImplEZZZNS4_14uniform_kernelIS9_EEvRNS_18TensorIteratorBaseEddT_ENKUlvE_clEvENKUlvE2_clEvEUlfE_EEvSC_T1_T2_EUlP24curandStatePhilox4_32_10E_ZNS1_27distribution_nullary_kernelIS7_f7double2S9_SL_SG_EEvSC_SI_RKT3_T4_EUlifE_EEvlNS_15PhiloxCudaStateESH_SI_,"a",@progbits
	.sectionflags	@""
	.align	4
.nv.constant0._ZN2at6native55_GLOBAL__N__1da31dc6_22_DistributionUniform_cu_67fa25cf43distribution_elementwise_grid_stride_kernelIfLi4EZNS0_9templates4cuda21uniform_and_transformIN3c108BFloat16EfPNS_17CUDAGeneratorImplEZZZNS4_14uniform_kernelIS9_EEvRNS_18TensorIteratorBaseEddT_ENKUlvE_clEvENKUlvE2_clEvEUlfE_EEvSC_T1_T2_EUlP24curandStatePhilox4_32_10E_ZNS1_27distribution_nullary_kernelIS7_f7double2S9_SL_SG_EEvSC_SI_RKT3_T4_EUlifE_EEvlNS_15PhiloxCudaStateESH_SI_:
	.zero		960


//--------------------- .nv.constant0._ZN2at6native55_GLOBAL__N__1da31dc6_22_DistributionUniform_cu_67fa25cf43distribution_elementwise_grid_stride_kernelIfLi4EZNS0_9templates4cuda21uniform_and_transformIN3c104HalfEfPNS_17CUDAGeneratorImplEZZZNS4_14uniform_kernelIS9_EEvRNS_18TensorIteratorBaseEddT_ENKUlvE_clEvENKUlvE1_clEvEUlfE_EEvSC_T1_T2_EUlP24curandStatePhilox4_32_10E0_ZNS1_27distribution_nullary_kernelIS7_f6float4S9_SL_SG_EEvSC_SI_RKT3_T4_EUlifE0_EEvlNS_15PhiloxCudaStateESH_SI_ --------------------------
	.section	.nv.constant0._ZN2at6native55_GLOBAL__N__1da31dc6_22_DistributionUniform_cu_67fa25cf43distribution_elementwise_grid_stride_kernelIfLi4EZNS0_9templates4cuda21uniform_and_transformIN3c104HalfEfPNS_17CUDAGeneratorImplEZZZNS4_14uniform_kernelIS9_EEvRNS_18TensorIteratorBaseEddT_ENKUlvE_clEvENKUlvE1_clEvEUlfE_EEvSC_T1_T2_EUlP24curandStatePhilox4_32_10E0_ZNS1_27distribution_nullary_kernelIS7_f6float4S9_SL_SG_EEvSC_SI_RKT3_T4_EUlifE0_EEvlNS_15PhiloxCudaStateESH_SI_,"a",@progbits
	.sectionflags	@""
	.align	4
.nv.constant0._ZN2at6native55_GLOBAL__N__1da31dc6_22_DistributionUniform_cu_67fa25cf43distribution_elementwise_grid_stride_kernelIfLi4EZNS0_9templates4cuda21uniform_and_transformIN3c104HalfEfPNS_17CUDAGeneratorImplEZZZNS4_14uniform_kernelIS9_EEvRNS_18TensorIteratorBaseEddT_ENKUlvE_clEvENKUlvE1_clEvEUlfE_EEvSC_T1_T2_EUlP24curandStatePhilox4_32_10E0_ZNS1_27distribution_nullary_kernelIS7_f6float4S9_SL_SG_EEvSC_SI_RKT3_T4_EUlifE0_EEvlNS_15PhiloxCudaStateESH_SI_:
	.zero		1360


//--------------------- .nv.constant0._ZN2at6native55_GLOBAL__N__1da31dc6_22_DistributionUniform_cu_67fa25cf43distribution_elementwise_grid_stride_kernelIfLi4EZNS0_9templates4cuda21uniform_and_transformIN3c104HalfEfPNS_17CUDAGeneratorImplEZZZNS4_14uniform_kernelIS9_EEvRNS_18TensorIteratorBaseEddT_ENKUlvE_clEvENKUlvE1_clEvEUlfE_EEvSC_T1_T2_EUlP24curandStatePhilox4_32_10E0_ZNS1_27distribution_nullary_kernelIS7_f6float4S9_SL_SG_EEvSC_SI_RKT3_T4_EUlifE_EEvlNS_15PhiloxCudaStateESH_SI_ --------------------------
	.section	.nv.constant0._ZN2at6native55_GLOBAL__N__1da31dc6_22_DistributionUniform_cu_67fa25cf43distribution_elementwise_grid_stride_kernelIfLi4EZNS0_9templates4cuda21uniform_and_transformIN3c104HalfEfPNS_17CUDAGeneratorImplEZZZNS4_14uniform_kernelIS9_EEvRNS_18TensorIteratorBaseEddT_ENKUlvE_clEvENKUlvE1_clEvEUlfE_EEvSC_T1_T2_EUlP24curandStatePhilox4_32_10E0_ZNS1_27distribution_nullary_kernelIS7_f6float4S9_SL_SG_EEvSC_SI_RKT3_T4_EUlifE_EEvlNS_15PhiloxCudaStateESH_SI_,"a",@progbits
	.sectionflags	@""
	.align	4
.nv.constant0._ZN2at6native55_GLOBAL__N__1da31dc6_22_DistributionUniform_cu_67fa25cf43distribution_elementwise_grid_stride_kernelIfLi4EZNS0_9templates4cuda21uniform_and_transformIN3c104HalfEfPNS_17CUDAGeneratorImplEZZZNS4_14uniform_kernelIS9_EEvRNS_18TensorIteratorBaseEddT_ENKUlvE_clEvENKUlvE1_clEvEUlfE_EEvSC_T1_T2_EUlP24curandStatePhilox4_32_10E0_ZNS1_27distribution_nullary_kernelIS7_f6float4S9_SL_SG_EEvSC_SI_RKT3_T4_EUlifE_EEvlNS_15PhiloxCudaStateESH_SI_:
	.zero		960


//--------------------- .nv.constant0._ZN2at6native55_GLOBAL__N__1da31dc6_22_DistributionUniform_cu_67fa25cf43distribution_elementwise_grid_stride_kernelIfLi4EZNS0_9templates4cuda21uniform_and_transformIN3c104HalfEfPNS_17CUDAGeneratorImplEZZZNS4_14uniform_kernelIS9_EEvRNS_18TensorIteratorBaseEddT_ENKUlvE_clEvENKUlvE1_clEvEUlfE_EEvSC_T1_T2_EUlP24curandStatePhilox4_32_10E_ZNS1_27distribution_nullary_kernelIS7_f7double2S9_SL_SG_EEvSC_SI_RKT3_T4_EUlifE0_EEvlNS_15PhiloxCudaStateESH_SI_ --------------------------
	.section	.nv.constant0._ZN2at6native55_GLOBAL__N__1da31dc6_22_DistributionUniform_cu_67fa25cf43distribution_elementwise_grid_stride_kernelIfLi4EZNS0_9templates4cuda21uniform_and_transformIN3c104HalfEfPNS_17CUDAGeneratorImplEZZZNS4_14uniform_kernelIS9_EEvRNS_18TensorIteratorBaseEddT_ENKUlvE_clEvENKUlvE1_clEvEUlfE_EEvSC_T1_T2_EUlP24curandStatePhilox4_32_10E_ZNS1_27distribution_nullary_kernelIS7_f7double2S9_SL_SG_EEvSC_SI_RKT3_T4_EUlifE0_EEvlNS_15PhiloxCudaStateESH_SI_,"a",@progbits
	.sectionflags	@""
	.align	4
.nv.constant0._ZN2at6native55_GLOBAL__N__1da31dc6_22_DistributionUniform_cu_67fa25cf43distribution_elementwise_grid_stride_kernelIfLi4EZNS0_9templates4cuda21uniform_and_transformIN3c104HalfEfPNS_17CUDAGeneratorImplEZZZNS4_14uniform_kernelIS9_EEvRNS_18TensorIteratorBaseEddT_ENKUlvE_clEvENKUlvE1_clEvEUlfE_EEvSC_T1_T2_EUlP24curandStatePhilox4_32_10E_ZNS1_27distribution_nullary_kernelIS7_f7double2S9_SL_SG_EEvSC_SI_RKT3_T4_EUlifE0_EEvlNS_15PhiloxCudaStateESH_SI_:
	.zero		1360


//--------------------- .nv.constant0._ZN2at6native55_GLOBAL__N__1da31dc6_22_DistributionUniform_cu_67fa25cf43distribution_elementwise_grid_stride_kernelIfLi4EZNS0_9templates4cuda21uniform_and_transformIN3c104HalfEfPNS_17CUDAGeneratorImplEZZZNS4_14uniform_kernelIS9_EEvRNS_18TensorIteratorBaseEddT_ENKUlvE_clEvENKUlvE1_clEvEUlfE_EEvSC_T1_T2_EUlP24curandStatePhilox4_32_10E_ZNS1_27distribution_nullary_kernelIS7_f7double2S9_SL_SG_EEvSC_SI_RKT3_T4_EUlifE_EEvlNS_15PhiloxCudaStateESH_SI_ --------------------------
	.section	.nv.constant0._ZN2at6native55_GLOBAL__N__1da31dc6_22_DistributionUniform_cu_67fa25cf43distribution_elementwise_grid_stride_kernelIfLi4EZNS0_9templates4cuda21uniform_and_transformIN3c104HalfEfPNS_17CUDAGeneratorImplEZZZNS4_14uniform_kernelIS9_EEvRNS_18TensorIteratorBaseEddT_ENKUlvE_clEvENKUlvE1_clEvEUlfE_EEvSC_T1_T2_EUlP24curandStatePhilox4_32_10E_ZNS1_27distribution_nullary_kernelIS7_f7double2S9_SL_SG_EEvSC_SI_RKT3_T4_EUlifE_EEvlNS_15PhiloxCudaStateESH_SI_,"a",@progbits
	.sectionflags	@""
	.align	4
.nv.constant0._ZN2at6native55_GLOBAL__N__1da31dc6_22_DistributionUniform_cu_67fa25cf43distribution_elementwise_grid_stride_kernelIfLi4EZNS0_9templates4cuda21uniform_and_transformIN3c104HalfEfPNS_17CUDAGeneratorImplEZZZNS4_14uniform_kernelIS9_EEvRNS_18TensorIteratorBaseEddT_ENKUlvE_clEvENKUlvE1_clEvEUlfE_EEvSC_T1_T2_EUlP24curandStatePhilox4_32_10E_ZNS1_27distribution_nullary_kernelIS7_f7double2S9_SL_SG_EEvSC_SI_RKT3_T4_EUlifE_EEvlNS_15PhiloxCudaStateESH_SI_:
	.zero		960


//--------------------- .nv.constant0._ZN2at6native55_GLOBAL__N__1da31dc6_22_DistributionUniform_cu_67fa25cf43distribution_elementwise_grid_stride_kernelIfLi4EZNS0_9templates4cuda21uniform_and_transformIffPNS_17CUDAGeneratorImplEZZZNS4_14uniform_kernelIS7_EEvRNS_18TensorIteratorBaseEddT_ENKUlvE_clEvENKUlvE0_clEvEUlfE_EEvSA_T1_T2_EUlP24curandStatePhilox4_32_10E0_ZNS1_27distribution_nullary_kernelIff6float4S7_SJ_SE_EEvSA_SG_RKT3_T4_EUlifE0_EEvlNS_15PhiloxCudaStateESF_SG_ --------------------------
	.section	.nv.constant0._ZN2at6native55_GLOBAL__N__1da31dc6_22_DistributionUniform_cu_67fa25cf43distribution_elementwise_grid_stride_kernelIfLi4EZNS0_9templates4cuda21uniform_and_transformIffPNS_17CUDAGeneratorImplEZZZNS4_14uniform_kernelIS7_EEvRNS_18TensorIteratorBaseEddT_ENKUlvE_clEvENKUlvE0_clEvEUlfE_EEvSA_T1_T2_EUlP24curandStatePhilox4_32_10E0_ZNS1_27distribution_nullary_kernelIff6float4S7_SJ_SE_EEvSA_SG_RKT3_T4_EUlifE0_EEvlNS_15PhiloxCudaStateESF_SG_,"a",@progbits
	.sectionflags	@""
	.align	4
.nv.constant0._ZN2at6native55_GLOBAL__N__1da31dc6_22_DistributionUniform_cu_67fa25cf43distribution_elementwise_grid_stride_kernelIfLi4EZNS0_9templates4cuda21uniform_and_transformIffPNS_17CUDAGeneratorImplEZZZNS4_14uniform_kernelIS7_EEvRNS_18TensorIteratorBaseEddT_ENKUlvE_clEvENKUlvE0_clEvEUlfE_EEvSA_T1_T2_EUlP24curandStatePhilox4_32_10E0_ZNS1_27distribution_nullary_kernelIff6float4S7_SJ_SE_EEvSA_SG_RKT3_T4_EUlifE0_EEvlNS_15PhiloxCudaStateESF_SG_:
	.zero		1368


//--------------------- .nv.constant0._ZN2at6native55_GLOBAL__N__1da31dc6_22_DistributionUniform_cu_67fa25cf43distribution_elementwise_grid_stride_kernelIfLi4EZNS0_9templates4cuda21uniform_and_transformIffPNS_17CUDAGeneratorImplEZZZNS4_14uniform_kernelIS7_EEvRNS_18TensorIteratorBaseEddT_ENKUlvE_clEvENKUlvE0_clEvEUlfE_EEvSA_T1_T2_EUlP24curandStatePhilox4_32_10E0_ZNS1_27distribution_nullary_kernelIff6float4S7_SJ_SE_EEvSA_SG_RKT3_T4_EUlifE_EEvlNS_15PhiloxCudaStateESF_SG_ --------------------------
	.section	.nv.constant0._ZN2at6native55_GLOBAL__N__1da31dc6_22_DistributionUniform_cu_67fa25cf43distribution_elementwise_grid_stride_kernelIfLi4EZNS0_9templates4cuda21uniform_and_transformIffPNS_17CUDAGeneratorImplEZZZNS4_14uniform_kernelIS7_EEvRNS_18TensorIteratorBaseEddT_ENKUlvE_clEvENKUlvE0_clEvEUlfE_EEvSA_T1_T2_EUlP24curandStatePhilox4_32_10E0_ZNS1_27distribution_nullary_kernelIff6float4S7_SJ_SE_EEvSA_SG_RKT3_T4_EUlifE_EEvlNS_15PhiloxCudaStateESF_SG_,"a",@progbits
	.sectionflags	@""
	.align	4
.nv.constant0._ZN2at6native55_GLOBAL__N__1da31dc6_22_DistributionUniform_cu_67fa25cf43distribution_elementwise_grid_stride_kernelIfLi4EZNS0_9templates4cuda21uniform_and_transformIffPNS_17CUDAGeneratorImplEZZZNS4_14uniform_kernelIS7_EEvRNS_18TensorIteratorBaseEddT_ENKUlvE_clEvENKUlvE0_clEvEUlfE_EEvSA_T1_T2_EUlP24curandStatePhilox4_32_10E0_ZNS1_27distribution_nullary_kernelIff6float4S7_SJ_SE_EEvSA_SG_RKT3_T4_EUlifE_EEvlNS_15PhiloxCudaStateESF_SG_:
	.zero		960


//--------------------- .nv.constant0._ZN2at6native55_GLOBAL__N__1da31dc6_22_DistributionUniform_cu_67fa25cf43distribution_elementwise_grid_stride_kernelIfLi4EZNS0_9templates4cuda21uniform_and_transformIffPNS_17CUDAGeneratorImplEZZZNS4_14uniform_kernelIS7_EEvRNS_18TensorIteratorBaseEddT_ENKUlvE_clEvENKUlvE0_clEvEUlfE_EEvSA_T1_T2_EUlP24curandStatePhilox4_32_10E_ZNS1_27distribution_nullary_kernelIff7double2S7_SJ_SE_EEvSA_SG_RKT3_T4_EUlifE0_EEvlNS_15PhiloxCudaStateESF_SG_ --------------------------
	.section	.nv.constant0._ZN2at6native55_GLOBAL__N__1da31dc6_22_DistributionUniform_cu_67fa25cf43distribution_elementwise_grid_stride_kernelIfLi4EZNS0_9templates4cuda21uniform_and_transformIffPNS_17CUDAGeneratorImplEZZZNS4_14uniform_kernelIS7_EEvRNS_18TensorIteratorBaseEddT_ENKUlvE_clEvENKUlvE0_clEvEUlfE_EEvSA_T1_T2_EUlP24curandStatePhilox4_32_10E_ZNS1_27distribution_nullary_kernelIff7double2S7_SJ_SE_EEvSA_SG_RKT3_T4_EUlifE0_EEvlNS_15PhiloxCudaStateESF_SG_,"a",@progbits
	.sectionflags	@""
	.align	4
.nv.constant0._ZN2at6native55_GLOBAL__N__1da31dc6_22_DistributionUniform_cu_67fa25cf43distribution_elementwise_grid_stride_kernelIfLi4EZNS0_9templates4cuda21uniform_and_transformIffPNS_17CUDAGeneratorImplEZZZNS4_14uniform_kernelIS7_EEvRNS_18TensorIteratorBaseEddT_ENKUlvE_clEvENKUlvE0_clEvEUlfE_EEvSA_T1_T2_EUlP24curandStatePhilox4_32_10E_ZNS1_27distribution_nullary_kernelIff7double2S7_SJ_SE_EEvSA_SG_RKT3_T4_EUlifE0_EEvlNS_15PhiloxCudaStateESF_SG_:
	.zero		1368


//--------------------- .nv.constant0._ZN2at6native55_GLOBAL__N__1da31dc6_22_DistributionUniform_cu_67fa25cf43distribution_elementwise_grid_stride_kernelIfLi4EZNS0_9templates4cuda21uniform_and_transformIffPNS_17CUDAGeneratorImplEZZZNS4_14uniform_kernelIS7_EEvRNS_18TensorIteratorBaseEddT_ENKUlvE_clEvENKUlvE0_clEvEUlfE_EEvSA_T1_T2_EUlP24curandStatePhilox4_32_10E_ZNS1_27distribution_nullary_kernelIff7double2S7_SJ_SE_EEvSA_SG_RKT3_T4_EUlifE_EEvlNS_15PhiloxCudaStateESF_SG_ --------------------------
	.section	.nv.constant0._ZN2at6native55_GLOBAL__N__1da31dc6_22_DistributionUniform_cu_67fa25cf43distribution_elementwise_grid_stride_kernelIfLi4EZNS0_9templates4cuda21uniform_and_transformIffPNS_17CUDAGeneratorImplEZZZNS4_14uniform_kernelIS7_EEvRNS_18TensorIteratorBaseEddT_ENKUlvE_clEvENKUlvE0_clEvEUlfE_EEvSA_T1_T2_EUlP24curandStatePhilox4_32_10E_ZNS1_27distribution_nullary_kernelIff7double2S7_SJ_SE_EEvSA_SG_RKT3_T4_EUlifE_EEvlNS_15PhiloxCudaStateESF_SG_,"a",@progbits
	.sectionflags	@""
	.align	4
.nv.constant0._ZN2at6native55_GLOBAL__N__1da31dc6_22_DistributionUniform_cu_67fa25cf43distribution_elementwise_grid_stride_kernelIfLi4EZNS0_9templates4cuda21uniform_and_transformIffPNS_17CUDAGeneratorImplEZZZNS4_14uniform_kernelIS7_EEvRNS_18TensorIteratorBaseEddT_ENKUlvE_clEvENKUlvE0_clEvEUlfE_EEvSA_T1_T2_EUlP24curandStatePhilox4_32_10E_ZNS1_27distribution_nullary_kernelIff7double2S7_SJ_SE_EEvSA_SG_RKT3_T4_EUlifE_EEvlNS_15PhiloxCudaStateESF_SG_:
	.zero		960


//--------------------- .nv.constant0._ZN2at6native55_GLOBAL__N__1da31dc6_22_DistributionUniform_cu_67fa25cf43distribution_elementwise_grid_stride_kernelIdLi2EZNS0_9templates4cuda21uniform_and_transformIddPNS_17CUDAGeneratorImplEZZZNS4_14uniform_kernelIS7_EEvRNS_18TensorIteratorBaseEddT_ENKUlvE_clEvENKUlvE_clEvEUldE_EEvSA_T1_T2_EUlP24curandStatePhilox4_32_10E0_ZNS1_27distribution_nullary_kernelIdd6float4S7_SJ_SE_EEvSA_SG_RKT3_T4_EUlidE0_EEvlNS_15PhiloxCudaStateESF_SG_ --------------------------
	.section	.nv.constant0._ZN2at6native55_GLOBAL__N__1da31dc6_22_DistributionUniform_cu_67fa25cf43distribution_elementwise_grid_stride_kernelIdLi2EZNS0_9templates4cuda21uniform_and_transformIddPNS_17CUDAGeneratorImplEZZZNS4_14uniform_kernelIS7_EEvRNS_18TensorIteratorBaseEddT_ENKUlvE_clEvENKUlvE_clEvEUldE_EEvSA_T1_T2_EUlP24curandStatePhilox4_32_10E0_ZNS1_27distribution_nullary_kernelIdd6float4S7_SJ_SE_EEvSA_SG_RKT3_T4_EUlidE0_EEvlNS_15PhiloxCudaStateESF_SG_,"a",@progbits
	.sectionflags	@""
	.align	4
.nv.constant0._ZN2at6native55_GLOBAL__N__1da31dc6_22_DistributionUniform_cu_67fa25cf43distribution_elementwise_grid_stride_kernelIdLi2EZNS0_9templates4cuda21uniform_and_transformIddPNS_17CUDAGeneratorImplEZZZNS4_14uniform_kernelIS7_EEvRNS_18TensorIteratorBaseEddT_ENKUlvE_clEvENKUlvE_clEvEUldE_EEvSA_T1_T2_EUlP24curandStatePhilox4_32_10E0_ZNS1_27distribution_nullary_kernelIdd6float4S7_SJ_SE_EEvSA_SG_RKT3_T4_EUlidE0_EEvlNS_15PhiloxCudaStateESF_SG_:
	.zero		1376


//--------------------- .nv.constant0._ZN2at6native55_GLOBAL__N__1da31dc6_22_DistributionUniform_cu_67fa25cf43distribution_elementwise_grid_stride_kernelIdLi2EZNS0_9templates4cuda21uniform_and_transformIddPNS_17CUDAGeneratorImplEZZZNS4_14uniform_kernelIS7_EEvRNS_18TensorIteratorBaseEddT_ENKUlvE_clEvENKUlvE_clEvEUldE_EEvSA_T1_T2_EUlP24curandStatePhilox4_32_10E0_ZNS1_27distribution_nullary_kernelIdd6float4S7_SJ_SE_EEvSA_SG_RKT3_T4_EUlidE_EEvlNS_15PhiloxCudaStateESF_SG_ --------------------------
	.section	.nv.constant0._ZN2at6native55_GLOBAL__N__1da31dc6_22_DistributionUniform_cu_67fa25cf43distribution_elementwise_grid_stride_kernelIdLi2EZNS0_9templates4cuda21uniform_and_transformIddPNS_17CUDAGeneratorImplEZZZNS4_14uniform_kernelIS7_EEvRNS_18TensorIteratorBaseEddT_ENKUlvE_clEvENKUlvE_clEvEUldE_EEvSA_T1_T2_EUlP24curandStatePhilox4_32_10E0_ZNS1_27distribution_nullary_kernelIdd6float4S7_SJ_SE_EEvSA_SG_RKT3_T4_EUlidE_EEvlNS_15PhiloxCudaStateESF_SG_,"a",@progbits
	.sectionflags	@""
	.align	4
.nv.constant0._ZN2at6native55_GLOBAL__N__1da31dc6_22_DistributionUniform_cu_67fa25cf43distribution_elementwise_grid_stride_kernelIdLi2EZNS0_9templates4cuda21uniform_and_transformIddPNS_17CUDAGeneratorImplEZZZNS4_14uniform_kernelIS7_EEvRNS_18TensorIteratorBaseEddT_ENKUlvE_clEvENKUlvE_clEvEUldE_EEvSA_T1_T2_EUlP24curandStatePhilox4_32_10E0_ZNS1_27distribution_nullary_kernelIdd6float4S7_SJ_SE_EEvSA_SG_RKT3_T4_EUlidE_EEvlNS_15PhiloxCudaStateESF_SG_:
	.zero		976


//--------------------- .nv.constant0._ZN2at6native55_GLOBAL__N__1da31dc6_22_DistributionUniform_cu_67fa25cf43distribution_elementwise_grid_stride_kernelIdLi2EZNS0_9templates4cuda21uniform_and_transformIddPNS_17CUDAGeneratorImplEZZZNS4_14uniform_kernelIS7_EEvRNS_18TensorIteratorBaseEddT_ENKUlvE_clEvENKUlvE_clEvEUldE_EEvSA_T1_T2_EUlP24curandStatePhilox4_32_10E_ZNS1_27distribution_nullary_kernelIdd7double2S7_SJ_SE_EEvSA_SG_RKT3_T4_EUlidE0_EEvlNS_15PhiloxCudaStateESF_SG_ --------------------------
	.section	.nv.constant0._ZN2at6native55_GLOBAL__N__1da31dc6_22_DistributionUniform_cu_67fa25cf43distribution_elementwise_grid_stride_kernelIdLi2EZNS0_9templates4cuda21uniform_and_transformIddPNS_17CUDAGeneratorImplEZZZNS4_14uniform_kernelIS7_EEvRNS_18TensorIteratorBaseEddT_ENKUlvE_clEvENKUlvE_clEvEUldE_EEvSA_T1_T2_EUlP24curandStatePhilox4_32_10E_ZNS1_27distribution_nullary_kernelIdd7double2S7_SJ_SE_EEvSA_SG_RKT3_T4_EUlidE0_EEvlNS_15PhiloxCudaStateESF_SG_,"a",@progbits
	.sectionflags	@""
	.align	4
.nv.constant0._ZN2at6native55_GLOBAL__N__1da31dc6_22_DistributionUniform_cu_67fa25cf43distribution_elementwise_grid_stride_kernelIdLi2EZNS0_9templates4cuda21uniform_and_transformIddPNS_17CUDAGeneratorImplEZZZNS4_14uniform_kernelIS7_EEvRNS_18TensorIteratorBaseEddT_ENKUlvE_clEvENKUlvE_clEvEUldE_EEvSA_T1_T2_EUlP24curandStatePhilox4_32_10E_ZNS1_27distribution_nullary_kernelIdd7double2S7_SJ_SE_EEvSA_SG_RKT3_T4_EUlidE0_EEvlNS_15PhiloxCudaStateESF_SG_:
	.zero		1376


//--------------------- .nv.constant0._ZN2at6native55_GLOBAL__N__1da31dc6_22_DistributionUniform_cu_67fa25cf43distribution_elementwise_grid_stride_kernelIdLi2EZNS0_9templates4cuda21uniform_and_transformIddPNS_17CUDAGeneratorImplEZZZNS4_14uniform_kernelIS7_EEvRNS_18TensorIteratorBaseEddT_ENKUlvE_clEvENKUlvE_clEvEUldE_EEvSA_T1_T2_EUlP24curandStatePhilox4_32_10E_ZNS1_27distribution_nullary_kernelIdd7double2S7_SJ_SE_EEvSA_SG_RKT3_T4_EUlidE_EEvlNS_15PhiloxCudaStateESF_SG_ --------------------------
	.section	.nv.constant0._ZN2at6native55_GLOBAL__N__1da31dc6_22_DistributionUniform_cu_67fa25cf43distribution_elementwise_grid_stride_kernelIdLi2EZNS0_9templates4cuda21uniform_and_transformIddPNS_17CUDAGeneratorImplEZZZNS4_14uniform_kernelIS7_EEvRNS_18TensorIteratorBaseEddT_ENKUlvE_clEvENKUlvE_clEvEUldE_EEvSA_T1_T2_EUlP24curandStatePhilox4_32_10E_ZNS1_27distribution_nullary_kernelIdd7double2S7_SJ_SE_EEvSA_SG_RKT3_T4_EUlidE_EEvlNS_15PhiloxCudaStateESF_SG_,"a",@progbits
	.sectionflags	@""
	.align	4
.nv.constant0._ZN2at6native55_GLOBAL__N__1da31dc6_22_DistributionUniform_cu_67fa25cf43distribution_elementwise_grid_stride_kernelIdLi2EZNS0_9templates4cuda21uniform_and_transformIddPNS_17CUDAGeneratorImplEZZZNS4_14uniform_kernelIS7_EEvRNS_18TensorIteratorBaseEddT_ENKUlvE_clEvENKUlvE_clEvEUldE_EEvSA_T1_T2_EUlP24curandStatePhilox4_32_10E_ZNS1_27distribution_nullary_kernelIdd7double2S7_SJ_SE_EEvSA_SG_RKT3_T4_EUlidE_EEvlNS_15PhiloxCudaStateESF_SG_:
	.zero		976


//--------------------- SYMBOLS --------------------------

	.type		.nv.reservedSmem.offset0,@object
	.size		.nv.reservedSmem.offset0,0x4
